//
// Generated by NVIDIA NVVM Compiler
//
// Compiler Build ID: CL-36424714
// Cuda compilation tools, release 13.0, V13.0.88
// Based on NVVM 20.0.0
//

.version 9.0
.target sm_100
.address_size 64

	// .globl	flash_attention_v2_kernel
.extern .shared .align 16 .b8 smem_u4[];

.visible .entry flash_attention_v2_kernel(
	.param .u64 .ptr .align 1 flash_attention_v2_kernel_param_0,
	.param .u64 .ptr .align 1 flash_attention_v2_kernel_param_1,
	.param .u64 .ptr .align 1 flash_attention_v2_kernel_param_2,
	.param .u64 .ptr .align 1 flash_attention_v2_kernel_param_3,
	.param .u32 flash_attention_v2_kernel_param_4,
	.param .u32 flash_attention_v2_kernel_param_5,
	.param .u32 flash_attention_v2_kernel_param_6,
	.param .u32 flash_attention_v2_kernel_param_7,
	.param .f32 flash_attention_v2_kernel_param_8
)
{
	.local .align 16 .b8 	__local_depot0[384];
	.reg .b64 	%SP;
	.reg .b64 	%SPL;
	.reg .pred 	%p<129>;
	.reg .b16 	%rs<31>;
	.reg .b32 	%r<1844>;
	.reg .b32 	%f<2256>;
	.reg .b64 	%rd<551>;

	mov.u64 	%SPL, __local_depot0;
	ld.param.u64 	%rd20, [flash_attention_v2_kernel_param_0];
	ld.param.s32 	%rd21, [flash_attention_v2_kernel_param_5];
	ld.param.u32 	%r174, [flash_attention_v2_kernel_param_6];
	ld.param.u32 	%r175, [flash_attention_v2_kernel_param_7];
	cvta.to.global.u64 	%rd1, %rd20;
	add.u64 	%rd2, %SPL, 0;
	add.u64 	%rd3, %SPL, 256;
	shl.b32 	%r1, %r175, 6;
	shl.b32 	%r176, %r175, 7;
	cvt.s64.s32 	%rd4, %r176;
	mov.u32 	%r1842, %tid.x;
	mov.u32 	%r3, %ctaid.x;
	mov.u32 	%r177, %ctaid.y;
	mov.u32 	%r178, %ctaid.z;
	mov.u32 	%r4, %ntid.x;
	shr.u32 	%r5, %r1842, 5;
	cvt.u64.u32 	%rd24, %r178;
	cvt.s64.s32 	%rd25, %r175;
	cvt.u64.u32 	%rd26, %r177;
	mad.lo.s64 	%rd27, %rd21, %rd24, %rd26;
	mul.wide.s32 	%rd28, %r175, %r174;
	mul.lo.s64 	%rd5, %rd28, %rd27;
	cvt.u64.u32 	%rd29, %r3;
	mul.lo.s64 	%rd30, %rd29, %rd25;
	shl.b64 	%rd31, %rd30, 6;
	add.s64 	%rd6, %rd5, %rd31;
	shl.b32 	%r6, %r175, 3;
	setp.ge.s32 	%p1, %r1842, %r6;
	@%p1 bra 	$L__BB0_22;
	shr.s32 	%r179, %r175, 31;
	shr.u32 	%r180, %r179, 29;
	add.s32 	%r181, %r175, %r180;
	shr.s32 	%r7, %r181, 3;
	shl.b32 	%r8, %r3, 6;
	add.s32 	%r182, %r1842, %r4;
	max.u32 	%r183, %r6, %r182;
	setp.lt.u32 	%p2, %r182, %r6;
	selp.u32 	%r184, 1, 0, %p2;
	add.s32 	%r185, %r182, %r184;
	sub.s32 	%r186, %r183, %r185;
	div.u32 	%r187, %r186, %r4;
	add.s32 	%r9, %r187, %r184;
	and.b32  	%r188, %r9, 3;
	setp.eq.s32 	%p3, %r188, 3;
	mov.u32 	%r1803, %r1842;
	@%p3 bra 	$L__BB0_7;
	add.s32 	%r190, %r9, 1;
	and.b32  	%r10, %r190, 3;
	mov.b32 	%r1802, 0;
	mov.u32 	%r1803, %r1842;
$L__BB0_3:
	.pragma "nounroll";
	div.s32 	%r13, %r1803, %r7;
	mul.lo.s32 	%r191, %r13, %r7;
	sub.s32 	%r192, %r1803, %r191;
	shl.b32 	%r14, %r192, 3;
	add.s32 	%r193, %r8, %r13;
	setp.lt.s32 	%p4, %r193, %r174;
	@%p4 bra 	$L__BB0_5;
	mad.lo.s32 	%r194, %r13, %r175, %r14;
	shl.b32 	%r195, %r194, 1;
	mov.u32 	%r196, smem_u4;
	add.s32 	%r197, %r196, %r195;
	mov.f32 	%f233, 0f00000000;
	st.shared.v4.f32 	[%r197], {%f233, %f233, %f233, %f233};
	bra.uni 	$L__BB0_6;
$L__BB0_5:
	mad.lo.s32 	%r198, %r13, %r175, %r14;
	shl.b32 	%r199, %r198, 1;
	mov.u32 	%r200, smem_u4;
	add.s32 	%r201, %r200, %r199;
	cvt.s64.s32 	%rd32, %r198;
	add.s64 	%rd33, %rd6, %rd32;
	shl.b64 	%rd34, %rd33, 1;
	add.s64 	%rd35, %rd1, %rd34;
	ld.global.nc.v4.f32 	{%f234, %f235, %f236, %f237}, [%rd35];
	st.shared.v4.f32 	[%r201], {%f234, %f235, %f236, %f237};
$L__BB0_6:
	add.s32 	%r1803, %r1803, %r4;
	add.s32 	%r1802, %r1802, 1;
	setp.ne.s32 	%p5, %r1802, %r10;
	@%p5 bra 	$L__BB0_3;
$L__BB0_7:
	setp.lt.u32 	%p6, %r9, 3;
	@%p6 bra 	$L__BB0_22;
	mov.u32 	%r211, smem_u4;
$L__BB0_9:
	div.s32 	%r19, %r1803, %r7;
	mul.lo.s32 	%r202, %r19, %r7;
	sub.s32 	%r203, %r1803, %r202;
	shl.b32 	%r20, %r203, 3;
	add.s32 	%r204, %r8, %r19;
	setp.ge.s32 	%p7, %r204, %r174;
	@%p7 bra 	$L__BB0_11;
	mad.lo.s32 	%r209, %r19, %r175, %r20;
	shl.b32 	%r210, %r209, 1;
	add.s32 	%r212, %r211, %r210;
	cvt.s64.s32 	%rd36, %r209;
	add.s64 	%rd37, %rd6, %rd36;
	shl.b64 	%rd38, %rd37, 1;
	add.s64 	%rd39, %rd1, %rd38;
	ld.global.nc.v4.f32 	{%f239, %f240, %f241, %f242}, [%rd39];
	st.shared.v4.f32 	[%r212], {%f239, %f240, %f241, %f242};
	bra.uni 	$L__BB0_12;
$L__BB0_11:
	mad.lo.s32 	%r205, %r19, %r175, %r20;
	shl.b32 	%r206, %r205, 1;
	add.s32 	%r208, %r211, %r206;
	mov.f32 	%f238, 0f00000000;
	st.shared.v4.f32 	[%r208], {%f238, %f238, %f238, %f238};
$L__BB0_12:
	add.s32 	%r21, %r1803, %r4;
	div.s32 	%r22, %r21, %r7;
	mul.lo.s32 	%r213, %r22, %r7;
	sub.s32 	%r214, %r21, %r213;
	shl.b32 	%r23, %r214, 3;
	add.s32 	%r215, %r8, %r22;
	setp.lt.s32 	%p8, %r215, %r174;
	@%p8 bra 	$L__BB0_14;
	mad.lo.s32 	%r216, %r22, %r175, %r23;
	shl.b32 	%r217, %r216, 1;
	add.s32 	%r219, %r211, %r217;
	mov.f32 	%f243, 0f00000000;
	st.shared.v4.f32 	[%r219], {%f243, %f243, %f243, %f243};
	bra.uni 	$L__BB0_15;
$L__BB0_14:
	mad.lo.s32 	%r220, %r22, %r175, %r23;
	shl.b32 	%r221, %r220, 1;
	add.s32 	%r223, %r211, %r221;
	cvt.s64.s32 	%rd40, %r220;
	add.s64 	%rd41, %rd6, %rd40;
	shl.b64 	%rd42, %rd41, 1;
	add.s64 	%rd43, %rd1, %rd42;
	ld.global.nc.v4.f32 	{%f244, %f245, %f246, %f247}, [%rd43];
	st.shared.v4.f32 	[%r223], {%f244, %f245, %f246, %f247};
$L__BB0_15:
	add.s32 	%r24, %r21, %r4;
	div.s32 	%r25, %r24, %r7;
	mul.lo.s32 	%r224, %r25, %r7;
	sub.s32 	%r225, %r24, %r224;
	shl.b32 	%r26, %r225, 3;
	add.s32 	%r226, %r8, %r25;
	setp.lt.s32 	%p9, %r226, %r174;
	@%p9 bra 	$L__BB0_17;
	mad.lo.s32 	%r227, %r25, %r175, %r26;
	shl.b32 	%r228, %r227, 1;
	add.s32 	%r230, %r211, %r228;
	mov.f32 	%f248, 0f00000000;
	st.shared.v4.f32 	[%r230], {%f248, %f248, %f248, %f248};
	bra.uni 	$L__BB0_18;
$L__BB0_17:
	mad.lo.s32 	%r231, %r25, %r175, %r26;
	shl.b32 	%r232, %r231, 1;
	add.s32 	%r234, %r211, %r232;
	cvt.s64.s32 	%rd44, %r231;
	add.s64 	%rd45, %rd6, %rd44;
	shl.b64 	%rd46, %rd45, 1;
	add.s64 	%rd47, %rd1, %rd46;
	ld.global.nc.v4.f32 	{%f249, %f250, %f251, %f252}, [%rd47];
	st.shared.v4.f32 	[%r234], {%f249, %f250, %f251, %f252};
$L__BB0_18:
	add.s32 	%r27, %r24, %r4;
	div.s32 	%r28, %r27, %r7;
	mul.lo.s32 	%r235, %r28, %r7;
	sub.s32 	%r236, %r27, %r235;
	shl.b32 	%r29, %r236, 3;
	add.s32 	%r237, %r8, %r28;
	setp.lt.s32 	%p10, %r237, %r174;
	@%p10 bra 	$L__BB0_20;
	mad.lo.s32 	%r238, %r28, %r175, %r29;
	shl.b32 	%r239, %r238, 1;
	add.s32 	%r241, %r211, %r239;
	mov.f32 	%f253, 0f00000000;
	st.shared.v4.f32 	[%r241], {%f253, %f253, %f253, %f253};
	bra.uni 	$L__BB0_21;
$L__BB0_20:
	mad.lo.s32 	%r242, %r28, %r175, %r29;
	shl.b32 	%r243, %r242, 1;
	add.s32 	%r245, %r211, %r243;
	cvt.s64.s32 	%rd48, %r242;
	add.s64 	%rd49, %rd6, %rd48;
	shl.b64 	%rd50, %rd49, 1;
	add.s64 	%rd51, %rd1, %rd50;
	ld.global.nc.v4.f32 	{%f254, %f255, %f256, %f257}, [%rd51];
	st.shared.v4.f32 	[%r245], {%f254, %f255, %f256, %f257};
$L__BB0_21:
	add.s32 	%r1803, %r27, %r4;
	setp.lt.s32 	%p11, %r1803, %r6;
	@%p11 bra 	$L__BB0_9;
$L__BB0_22:
	bar.sync 	0;
	shr.s32 	%r246, %r175, 31;
	shr.u32 	%r247, %r246, 28;
	add.s32 	%r248, %r175, %r247;
	shr.s32 	%r31, %r248, 4;
	shr.u32 	%r249, %r246, 29;
	add.s32 	%r250, %r175, %r249;
	shr.s32 	%r32, %r250, 3;
	mov.f32 	%f258, 0f00000000;
	st.local.v4.f32 	[%rd2], {%f258, %f258, %f258, %f258};
	st.local.v4.f32 	[%rd2+16], {%f258, %f258, %f258, %f258};
	st.local.v4.f32 	[%rd2+32], {%f258, %f258, %f258, %f258};
	st.local.v4.f32 	[%rd2+48], {%f258, %f258, %f258, %f258};
	st.local.v4.f32 	[%rd2+64], {%f258, %f258, %f258, %f258};
	st.local.v4.f32 	[%rd2+80], {%f258, %f258, %f258, %f258};
	st.local.v4.f32 	[%rd2+96], {%f258, %f258, %f258, %f258};
	st.local.v4.f32 	[%rd2+112], {%f258, %f258, %f258, %f258};
	st.local.v4.f32 	[%rd2+128], {%f258, %f258, %f258, %f258};
	st.local.v4.f32 	[%rd2+144], {%f258, %f258, %f258, %f258};
	st.local.v4.f32 	[%rd2+160], {%f258, %f258, %f258, %f258};
	st.local.v4.f32 	[%rd2+176], {%f258, %f258, %f258, %f258};
	st.local.v4.f32 	[%rd2+192], {%f258, %f258, %f258, %f258};
	st.local.v4.f32 	[%rd2+208], {%f258, %f258, %f258, %f258};
	st.local.v4.f32 	[%rd2+224], {%f258, %f258, %f258, %f258};
	st.local.v4.f32 	[%rd2+240], {%f258, %f258, %f258, %f258};
	setp.gt.u32 	%p12, %r1842, 127;
	setp.lt.s32 	%p13, %r175, 16;
	or.pred  	%p14, %p12, %p13;
	@%p14 bra 	$L__BB0_34;
	mul.lo.s32 	%r252, %r5, %r175;
	shl.b32 	%r33, %r252, 4;
	add.s32 	%r253, %r31, -1;
	and.b32  	%r34, %r31, 7;
	setp.lt.u32 	%p15, %r253, 7;
	mov.b32 	%r1807, 0;
	@%p15 bra 	$L__BB0_26;
	and.b32  	%r1807, %r31, 134217720;
	mov.b32 	%r1805, 0;
$L__BB0_25:
	.pragma "nounroll";
	mul.wide.u32 	%rd60, %r1805, 16;
	add.s64 	%rd61, %rd3, %rd60;
	shl.b32 	%r303, %r1805, 4;
	add.s32 	%r304, %r303, %r33;
	mul.wide.u32 	%rd62, %r304, 2;
	mov.u32 	%r305, smem_u4;
	cvt.u64.u32 	%rd63, %r305;
	cvta.shared.u64 	%rd64, %rd63;
	add.s64 	%rd52, %rd64, %rd62;
	// begin inline asm
	{ .reg .u64 addr; cvta.to.shared.u64 addr, %rd52; cvt.u32.u64 %r255, addr; }
	// end inline asm
	// begin inline asm
	ldmatrix.sync.aligned.m8n8.x4.shared.b16 {%r256, %r257, %r258, %r259}, [%r255];
	// end inline asm
	st.local.v4.u32 	[%rd61], {%r256, %r257, %r258, %r259};
	add.s32 	%r306, %r304, 16;
	mul.wide.u32 	%rd65, %r306, 2;
	add.s64 	%rd53, %rd64, %rd65;
	// begin inline asm
	{ .reg .u64 addr; cvta.to.shared.u64 addr, %rd53; cvt.u32.u64 %r261, addr; }
	// end inline asm
	// begin inline asm
	ldmatrix.sync.aligned.m8n8.x4.shared.b16 {%r262, %r263, %r264, %r265}, [%r261];
	// end inline asm
	st.local.v4.u32 	[%rd61+16], {%r262, %r263, %r264, %r265};
	add.s32 	%r307, %r304, 32;
	mul.wide.u32 	%rd66, %r307, 2;
	add.s64 	%rd54, %rd64, %rd66;
	// begin inline asm
	{ .reg .u64 addr; cvta.to.shared.u64 addr, %rd54; cvt.u32.u64 %r267, addr; }
	// end inline asm
	// begin inline asm
	ldmatrix.sync.aligned.m8n8.x4.shared.b16 {%r268, %r269, %r270, %r271}, [%r267];
	// end inline asm
	st.local.v4.u32 	[%rd61+32], {%r268, %r269, %r270, %r271};
	add.s32 	%r308, %r304, 48;
	mul.wide.u32 	%rd67, %r308, 2;
	add.s64 	%rd55, %rd64, %rd67;
	// begin inline asm
	{ .reg .u64 addr; cvta.to.shared.u64 addr, %rd55; cvt.u32.u64 %r273, addr; }
	// end inline asm
	// begin inline asm
	ldmatrix.sync.aligned.m8n8.x4.shared.b16 {%r274, %r275, %r276, %r277}, [%r273];
	// end inline asm
	st.local.v4.u32 	[%rd61+48], {%r274, %r275, %r276, %r277};
	add.s32 	%r309, %r304, 64;
	mul.wide.u32 	%rd68, %r309, 2;
	add.s64 	%rd56, %rd64, %rd68;
	// begin inline asm
	{ .reg .u64 addr; cvta.to.shared.u64 addr, %rd56; cvt.u32.u64 %r279, addr; }
	// end inline asm
	// begin inline asm
	ldmatrix.sync.aligned.m8n8.x4.shared.b16 {%r280, %r281, %r282, %r283}, [%r279];
	// end inline asm
	st.local.v4.u32 	[%rd61+64], {%r280, %r281, %r282, %r283};
	add.s32 	%r310, %r304, 80;
	mul.wide.u32 	%rd69, %r310, 2;
	add.s64 	%rd57, %rd64, %rd69;
	// begin inline asm
	{ .reg .u64 addr; cvta.to.shared.u64 addr, %rd57; cvt.u32.u64 %r285, addr; }
	// end inline asm
	// begin inline asm
	ldmatrix.sync.aligned.m8n8.x4.shared.b16 {%r286, %r287, %r288, %r289}, [%r285];
	// end inline asm
	st.local.v4.u32 	[%rd61+80], {%r286, %r287, %r288, %r289};
	add.s32 	%r311, %r304, 96;
	mul.wide.u32 	%rd70, %r311, 2;
	add.s64 	%rd58, %rd64, %rd70;
	// begin inline asm
	{ .reg .u64 addr; cvta.to.shared.u64 addr, %rd58; cvt.u32.u64 %r291, addr; }
	// end inline asm
	// begin inline asm
	ldmatrix.sync.aligned.m8n8.x4.shared.b16 {%r292, %r293, %r294, %r295}, [%r291];
	// end inline asm
	st.local.v4.u32 	[%rd61+96], {%r292, %r293, %r294, %r295};
	add.s32 	%r312, %r304, 112;
	mul.wide.u32 	%rd71, %r312, 2;
	add.s64 	%rd59, %rd64, %rd71;
	// begin inline asm
	{ .reg .u64 addr; cvta.to.shared.u64 addr, %rd59; cvt.u32.u64 %r297, addr; }
	// end inline asm
	// begin inline asm
	ldmatrix.sync.aligned.m8n8.x4.shared.b16 {%r298, %r299, %r300, %r301}, [%r297];
	// end inline asm
	st.local.v4.u32 	[%rd61+112], {%r298, %r299, %r300, %r301};
	add.s32 	%r1805, %r1805, 8;
	setp.ne.s32 	%p16, %r1805, %r1807;
	@%p16 bra 	$L__BB0_25;
$L__BB0_26:
	setp.eq.s32 	%p17, %r34, 0;
	@%p17 bra 	$L__BB0_34;
	and.b32  	%r39, %r31, 3;
	setp.lt.u32 	%p18, %r34, 4;
	@%p18 bra 	$L__BB0_29;
	mul.wide.u32 	%rd76, %r1807, 16;
	add.s64 	%rd77, %rd3, %rd76;
	shl.b32 	%r337, %r1807, 4;
	add.s32 	%r338, %r337, %r33;
	mul.wide.u32 	%rd78, %r338, 2;
	mov.u32 	%r339, smem_u4;
	cvt.u64.u32 	%rd79, %r339;
	cvta.shared.u64 	%rd80, %rd79;
	add.s64 	%rd72, %rd80, %rd78;
	// begin inline asm
	{ .reg .u64 addr; cvta.to.shared.u64 addr, %rd72; cvt.u32.u64 %r313, addr; }
	// end inline asm
	// begin inline asm
	ldmatrix.sync.aligned.m8n8.x4.shared.b16 {%r314, %r315, %r316, %r317}, [%r313];
	// end inline asm
	st.local.v4.u32 	[%rd77], {%r314, %r315, %r316, %r317};
	add.s32 	%r340, %r338, 16;
	mul.wide.u32 	%rd81, %r340, 2;
	add.s64 	%rd73, %rd80, %rd81;
	// begin inline asm
	{ .reg .u64 addr; cvta.to.shared.u64 addr, %rd73; cvt.u32.u64 %r319, addr; }
	// end inline asm
	// begin inline asm
	ldmatrix.sync.aligned.m8n8.x4.shared.b16 {%r320, %r321, %r322, %r323}, [%r319];
	// end inline asm
	st.local.v4.u32 	[%rd77+16], {%r320, %r321, %r322, %r323};
	add.s32 	%r341, %r338, 32;
	mul.wide.u32 	%rd82, %r341, 2;
	add.s64 	%rd74, %rd80, %rd82;
	// begin inline asm
	{ .reg .u64 addr; cvta.to.shared.u64 addr, %rd74; cvt.u32.u64 %r325, addr; }
	// end inline asm
	// begin inline asm
	ldmatrix.sync.aligned.m8n8.x4.shared.b16 {%r326, %r327, %r328, %r329}, [%r325];
	// end inline asm
	st.local.v4.u32 	[%rd77+32], {%r326, %r327, %r328, %r329};
	add.s32 	%r342, %r338, 48;
	mul.wide.u32 	%rd83, %r342, 2;
	add.s64 	%rd75, %rd80, %rd83;
	// begin inline asm
	{ .reg .u64 addr; cvta.to.shared.u64 addr, %rd75; cvt.u32.u64 %r331, addr; }
	// end inline asm
	// begin inline asm
	ldmatrix.sync.aligned.m8n8.x4.shared.b16 {%r332, %r333, %r334, %r335}, [%r331];
	// end inline asm
	st.local.v4.u32 	[%rd77+48], {%r332, %r333, %r334, %r335};
	add.s32 	%r1807, %r1807, 4;
$L__BB0_29:
	setp.eq.s32 	%p19, %r39, 0;
	@%p19 bra 	$L__BB0_34;
	setp.eq.s32 	%p20, %r39, 1;
	@%p20 bra 	$L__BB0_32;
	mul.wide.u32 	%rd86, %r1807, 16;
	add.s64 	%rd87, %rd3, %rd86;
	shl.b32 	%r355, %r1807, 4;
	add.s32 	%r356, %r355, %r33;
	mul.wide.u32 	%rd88, %r356, 2;
	mov.u32 	%r357, smem_u4;
	cvt.u64.u32 	%rd89, %r357;
	cvta.shared.u64 	%rd90, %rd89;
	add.s64 	%rd84, %rd90, %rd88;
	// begin inline asm
	{ .reg .u64 addr; cvta.to.shared.u64 addr, %rd84; cvt.u32.u64 %r343, addr; }
	// end inline asm
	// begin inline asm
	ldmatrix.sync.aligned.m8n8.x4.shared.b16 {%r344, %r345, %r346, %r347}, [%r343];
	// end inline asm
	st.local.v4.u32 	[%rd87], {%r344, %r345, %r346, %r347};
	add.s32 	%r358, %r356, 16;
	mul.wide.u32 	%rd91, %r358, 2;
	add.s64 	%rd85, %rd90, %rd91;
	// begin inline asm
	{ .reg .u64 addr; cvta.to.shared.u64 addr, %rd85; cvt.u32.u64 %r349, addr; }
	// end inline asm
	// begin inline asm
	ldmatrix.sync.aligned.m8n8.x4.shared.b16 {%r350, %r351, %r352, %r353}, [%r349];
	// end inline asm
	st.local.v4.u32 	[%rd87+16], {%r350, %r351, %r352, %r353};
	add.s32 	%r1807, %r1807, 2;
$L__BB0_32:
	and.b32  	%r359, %r31, 1;
	setp.eq.b32 	%p21, %r359, 1;
	not.pred 	%p22, %p21;
	@%p22 bra 	$L__BB0_34;
	mul.wide.u32 	%rd93, %r1807, 16;
	add.s64 	%rd94, %rd3, %rd93;
	shl.b32 	%r366, %r1807, 4;
	add.s32 	%r367, %r366, %r33;
	mul.wide.u32 	%rd95, %r367, 2;
	mov.u32 	%r368, smem_u4;
	cvt.u64.u32 	%rd96, %r368;
	cvta.shared.u64 	%rd97, %rd96;
	add.s64 	%rd92, %rd97, %rd95;
	// begin inline asm
	{ .reg .u64 addr; cvta.to.shared.u64 addr, %rd92; cvt.u32.u64 %r360, addr; }
	// end inline asm
	// begin inline asm
	ldmatrix.sync.aligned.m8n8.x4.shared.b16 {%r361, %r362, %r363, %r364}, [%r360];
	// end inline asm
	st.local.v4.u32 	[%rd94], {%r361, %r362, %r363, %r364};
$L__BB0_34:
	setp.lt.s32 	%p23, %r174, 1;
	mov.f32 	%f2255, 0f00000000;
	@%p23 bra 	$L__BB0_113;
	shl.b32 	%r370, %r1, 1;
	mov.u32 	%r371, smem_u4;
	add.s32 	%r44, %r371, %r370;
	shl.b32 	%r45, %r175, 4;
	add.s32 	%r372, %r174, 63;
	shr.s32 	%r373, %r372, 31;
	shr.u32 	%r374, %r373, 26;
	add.s32 	%r375, %r372, %r374;
	shr.s32 	%r376, %r375, 6;
	max.s32 	%r46, %r376, 1;
	add.s32 	%r377, %r1842, %r4;
	max.s32 	%r378, %r6, %r377;
	setp.lt.s32 	%p24, %r377, %r6;
	selp.u32 	%r379, 1, 0, %p24;
	add.s32 	%r380, %r377, %r379;
	sub.s32 	%r381, %r378, %r380;
	div.u32 	%r47, %r381, %r4;
	add.s32 	%r48, %r31, -1;
	and.b32  	%r49, %r31, 3;
	and.b32  	%r50, %r32, 3;
	and.b32  	%r51, %r31, 134217724;
	and.b32  	%r52, %r31, 1;
	shl.b32 	%r53, %r175, 5;
	neg.s32 	%r54, %r51;
	mov.f32 	%f2253, 0fCE6E6B28;
	mov.f32 	%f2255, 0f00000000;
	mov.b32 	%r1809, 0;
$L__BB0_36:
	setp.ge.s32 	%p25, %r1842, %r6;
	@%p25 bra 	$L__BB0_52;
	ld.param.u64 	%rd547, [flash_attention_v2_kernel_param_2];
	ld.param.u64 	%rd546, [flash_attention_v2_kernel_param_1];
	cvta.to.global.u64 	%rd7, %rd546;
	cvta.to.global.u64 	%rd8, %rd547;
	add.s32 	%r56, %r1842, %r4;
	setp.lt.s32 	%p26, %r56, %r6;
	selp.u32 	%r382, -1, 0, %p26;
	add.s32 	%r383, %r47, %r382;
	and.b32  	%r384, %r383, 1;
	setp.eq.b32 	%p27, %r384, 1;
	shl.b32 	%r57, %r1809, 6;
	mul.lo.s32 	%r58, %r57, %r175;
	mov.u32 	%r1810, %r1842;
	@%p27 bra 	$L__BB0_42;
	div.s32 	%r59, %r1842, %r32;
	mul.lo.s32 	%r385, %r59, %r32;
	sub.s32 	%r386, %r1842, %r385;
	shl.b32 	%r60, %r386, 3;
	setp.gt.s32 	%p28, %r59, 63;
	mov.u32 	%r1810, %r56;
	@%p28 bra 	$L__BB0_42;
	add.s32 	%r387, %r57, %r59;
	setp.lt.s32 	%p29, %r387, %r174;
	@%p29 bra 	$L__BB0_41;
	cvt.u32.u64 	%r388, %rd4;
	mad.lo.s32 	%r389, %r59, %r175, %r60;
	shl.b32 	%r390, %r389, 1;
	add.s32 	%r391, %r44, %r390;
	mov.f32 	%f262, 0f00000000;
	st.shared.v4.f32 	[%r391], {%f262, %f262, %f262, %f262};
	add.s32 	%r392, %r391, %r388;
	st.shared.v4.f32 	[%r392], {%f262, %f262, %f262, %f262};
	mov.u32 	%r1810, %r56;
	bra.uni 	$L__BB0_42;
$L__BB0_41:
	cvt.u32.u64 	%r393, %rd4;
	mad.lo.s32 	%r394, %r59, %r175, %r60;
	shl.b32 	%r395, %r394, 1;
	add.s32 	%r396, %r44, %r395;
	add.s32 	%r397, %r394, %r58;
	cvt.s64.s32 	%rd98, %r397;
	add.s64 	%rd99, %rd5, %rd98;
	shl.b64 	%rd100, %rd99, 1;
	add.s64 	%rd101, %rd7, %rd100;
	ld.global.nc.v4.f32 	{%f263, %f264, %f265, %f266}, [%rd101];
	st.shared.v4.f32 	[%r396], {%f263, %f264, %f265, %f266};
	add.s32 	%r398, %r396, %r393;
	add.s64 	%rd102, %rd8, %rd100;
	ld.global.nc.v4.f32 	{%f267, %f268, %f269, %f270}, [%rd102];
	st.shared.v4.f32 	[%r398], {%f267, %f268, %f269, %f270};
	mov.u32 	%r1810, %r56;
$L__BB0_42:
	setp.lt.s32 	%p30, %r56, %r6;
	selp.s32 	%r399, -1, 0, %p30;
	setp.eq.s32 	%p31, %r47, %r399;
	@%p31 bra 	$L__BB0_52;
$L__BB0_43:
	div.s32 	%r63, %r1810, %r32;
	mul.lo.s32 	%r400, %r63, %r32;
	sub.s32 	%r401, %r1810, %r400;
	shl.b32 	%r64, %r401, 3;
	setp.gt.s32 	%p32, %r63, 63;
	@%p32 bra 	$L__BB0_47;
	add.s32 	%r402, %r57, %r63;
	setp.ge.s32 	%p33, %r402, %r174;
	@%p33 bra 	$L__BB0_46;
	cvt.u32.u64 	%r408, %rd4;
	mad.lo.s32 	%r409, %r63, %r175, %r64;
	shl.b32 	%r410, %r409, 1;
	add.s32 	%r411, %r44, %r410;
	add.s32 	%r412, %r409, %r58;
	cvt.s64.s32 	%rd103, %r412;
	add.s64 	%rd104, %rd5, %rd103;
	shl.b64 	%rd105, %rd104, 1;
	add.s64 	%rd106, %rd7, %rd105;
	ld.global.nc.v4.f32 	{%f272, %f273, %f274, %f275}, [%rd106];
	st.shared.v4.f32 	[%r411], {%f272, %f273, %f274, %f275};
	add.s32 	%r413, %r411, %r408;
	add.s64 	%rd107, %rd8, %rd105;
	ld.global.nc.v4.f32 	{%f276, %f277, %f278, %f279}, [%rd107];
	st.shared.v4.f32 	[%r413], {%f276, %f277, %f278, %f279};
	bra.uni 	$L__BB0_47;
$L__BB0_46:
	cvt.u32.u64 	%r403, %rd4;
	mad.lo.s32 	%r404, %r63, %r175, %r64;
	shl.b32 	%r405, %r404, 1;
	add.s32 	%r406, %r44, %r405;
	mov.f32 	%f271, 0f00000000;
	st.shared.v4.f32 	[%r406], {%f271, %f271, %f271, %f271};
	add.s32 	%r407, %r406, %r403;
	st.shared.v4.f32 	[%r407], {%f271, %f271, %f271, %f271};
$L__BB0_47:
	add.s32 	%r65, %r1810, %r4;
	div.s32 	%r66, %r65, %r32;
	mul.lo.s32 	%r414, %r66, %r32;
	sub.s32 	%r415, %r65, %r414;
	shl.b32 	%r67, %r415, 3;
	setp.gt.s32 	%p34, %r66, 63;
	@%p34 bra 	$L__BB0_51;
	add.s32 	%r416, %r57, %r66;
	setp.lt.s32 	%p35, %r416, %r174;
	@%p35 bra 	$L__BB0_50;
	cvt.u32.u64 	%r417, %rd4;
	mad.lo.s32 	%r418, %r66, %r175, %r67;
	shl.b32 	%r419, %r418, 1;
	add.s32 	%r420, %r44, %r419;
	mov.f32 	%f280, 0f00000000;
	st.shared.v4.f32 	[%r420], {%f280, %f280, %f280, %f280};
	add.s32 	%r421, %r420, %r417;
	st.shared.v4.f32 	[%r421], {%f280, %f280, %f280, %f280};
	bra.uni 	$L__BB0_51;
$L__BB0_50:
	cvt.u32.u64 	%r422, %rd4;
	mad.lo.s32 	%r423, %r66, %r175, %r67;
	shl.b32 	%r424, %r423, 1;
	add.s32 	%r425, %r44, %r424;
	add.s32 	%r426, %r423, %r58;
	cvt.s64.s32 	%rd108, %r426;
	add.s64 	%rd109, %rd5, %rd108;
	shl.b64 	%rd110, %rd109, 1;
	add.s64 	%rd111, %rd7, %rd110;
	ld.global.nc.v4.f32 	{%f281, %f282, %f283, %f284}, [%rd111];
	st.shared.v4.f32 	[%r425], {%f281, %f282, %f283, %f284};
	add.s32 	%r427, %r425, %r422;
	add.s64 	%rd112, %rd8, %rd110;
	ld.global.nc.v4.f32 	{%f285, %f286, %f287, %f288}, [%rd112];
	st.shared.v4.f32 	[%r427], {%f285, %f286, %f287, %f288};
$L__BB0_51:
	add.s32 	%r1810, %r65, %r4;
	setp.lt.s32 	%p36, %r1810, %r6;
	@%p36 bra 	$L__BB0_43;
$L__BB0_52:
	setp.lt.u32 	%p37, %r1842, 128;
	bar.sync 	0;
	@%p37 bra 	$L__BB0_53;
	bra.uni 	$L__BB0_63;
$L__BB0_53:
	setp.gt.s32 	%p38, %r175, 15;
	mov.f32 	%f2221, 0f00000000;
	mov.f32 	%f2222, %f2221;
	mov.f32 	%f2223, %f2221;
	mov.f32 	%f2224, %f2221;
	mov.f32 	%f2225, %f2221;
	mov.f32 	%f2226, %f2221;
	mov.f32 	%f2227, %f2221;
	mov.f32 	%f2228, %f2221;
	mov.f32 	%f2229, %f2221;
	mov.f32 	%f2230, %f2221;
	mov.f32 	%f2231, %f2221;
	mov.f32 	%f2232, %f2221;
	mov.f32 	%f2233, %f2221;
	mov.f32 	%f2234, %f2221;
	mov.f32 	%f2235, %f2221;
	mov.f32 	%f2236, %f2221;
	mov.f32 	%f2237, %f2221;
	mov.f32 	%f2238, %f2221;
	mov.f32 	%f2239, %f2221;
	mov.f32 	%f2240, %f2221;
	mov.f32 	%f2241, %f2221;
	mov.f32 	%f2242, %f2221;
	mov.f32 	%f2243, %f2221;
	mov.f32 	%f2244, %f2221;
	mov.f32 	%f2245, %f2221;
	mov.f32 	%f2246, %f2221;
	mov.f32 	%f2247, %f2221;
	mov.f32 	%f2248, %f2221;
	mov.f32 	%f2249, %f2221;
	mov.f32 	%f2250, %f2221;
	mov.f32 	%f2251, %f2221;
	mov.f32 	%f2252, %f2221;
	@%p38 bra 	$L__BB0_54;
	bra.uni 	$L__BB0_62;
$L__BB0_54:
	setp.lt.u32 	%p39, %r48, 3;
	mov.b32 	%r1813, 0;
	mov.f32 	%f2221, 0f00000000;
	mov.f32 	%f2222, %f2221;
	mov.f32 	%f2223, %f2221;
	mov.f32 	%f2224, %f2221;
	mov.f32 	%f2225, %f2221;
	mov.f32 	%f2226, %f2221;
	mov.f32 	%f2227, %f2221;
	mov.f32 	%f2228, %f2221;
	mov.f32 	%f2229, %f2221;
	mov.f32 	%f2230, %f2221;
	mov.f32 	%f2231, %f2221;
	mov.f32 	%f2232, %f2221;
	mov.f32 	%f2233, %f2221;
	mov.f32 	%f2234, %f2221;
	mov.f32 	%f2235, %f2221;
	mov.f32 	%f2236, %f2221;
	mov.f32 	%f2237, %f2221;
	mov.f32 	%f2238, %f2221;
	mov.f32 	%f2239, %f2221;
	mov.f32 	%f2240, %f2221;
	mov.f32 	%f2241, %f2221;
	mov.f32 	%f2242, %f2221;
	mov.f32 	%f2243, %f2221;
	mov.f32 	%f2244, %f2221;
	mov.f32 	%f2245, %f2221;
	mov.f32 	%f2246, %f2221;
	mov.f32 	%f2247, %f2221;
	mov.f32 	%f2248, %f2221;
	mov.f32 	%f2249, %f2221;
	mov.f32 	%f2250, %f2221;
	mov.f32 	%f2251, %f2221;
	mov.f32 	%f2252, %f2221;
	@%p39 bra 	$L__BB0_57;
	mul.lo.s32 	%r1816, %r175, 48;
	add.s64 	%rd549, %rd3, 32;
	mov.f32 	%f2221, 0f00000000;
	mov.b32 	%r1817, 32;
	mov.u32 	%r1814, %r45;
	mov.u32 	%r1815, %r53;
	mov.u32 	%r1818, %r54;
$L__BB0_56:
	.pragma "nounroll";
	add.s32 	%r718, %r1817, -32;
	cvt.u64.u32 	%rd129, %r718;
	shl.b32 	%r719, %r175, 6;
	cvt.s64.s32 	%rd130, %r719;
	add.s64 	%rd131, %rd129, %rd130;
	shl.b64 	%rd132, %rd131, 1;
	mov.u32 	%r720, smem_u4;
	cvt.u64.u32 	%rd133, %r720;
	cvta.shared.u64 	%rd134, %rd133;
	add.s64 	%rd113, %rd134, %rd132;
	// begin inline asm
	{ .reg .u64 addr; cvta.to.shared.u64 addr, %rd113; cvt.u32.u64 %r430, addr; }
	// end inline asm
	// begin inline asm
	ldmatrix.sync.aligned.m8n8.x4.shared.b16 {%r431, %r432, %r433, %r434}, [%r430];
	// end inline asm
	ld.local.v4.u32 	{%r496, %r497, %r498, %r499}, [%rd549+-32];
	// begin inline asm
	mma.sync.aligned.m16n8k16.row.col.f32.f16.f16.f32 {%f2252, %f2251, %f2250, %f2249}, {%r496, %r497, %r498, %r499}, {%r431, %r432}, {%f2252, %f2251, %f2250, %f2249};
	// end inline asm
	// begin inline asm
	mma.sync.aligned.m16n8k16.row.col.f32.f16.f16.f32 {%f2248, %f2247, %f2246, %f2245}, {%r496, %r497, %r498, %r499}, {%r433, %r434}, {%f2248, %f2247, %f2246, %f2245};
	// end inline asm
	cvt.s64.s32 	%rd135, %r1814;
	add.s64 	%rd136, %rd135, %rd130;
	shl.b64 	%rd137, %rd136, 1;
	add.s64 	%rd114, %rd134, %rd137;
	// begin inline asm
	{ .reg .u64 addr; cvta.to.shared.u64 addr, %rd114; cvt.u32.u64 %r448, addr; }
	// end inline asm
	// begin inline asm
	ldmatrix.sync.aligned.m8n8.x4.shared.b16 {%r449, %r450, %r451, %r452}, [%r448];
	// end inline asm
	// begin inline asm
	mma.sync.aligned.m16n8k16.row.col.f32.f16.f16.f32 {%f2244, %f2243, %f2242, %f2241}, {%r496, %r497, %r498, %r499}, {%r449, %r450}, {%f2244, %f2243, %f2242, %f2241};
	// end inline asm
	// begin inline asm
	mma.sync.aligned.m16n8k16.row.col.f32.f16.f16.f32 {%f2240, %f2239, %f2238, %f2237}, {%r496, %r497, %r498, %r499}, {%r451, %r452}, {%f2240, %f2239, %f2238, %f2237};
	// end inline asm
	cvt.s64.s32 	%rd138, %r1815;
	add.s64 	%rd139, %rd138, %rd130;
	shl.b64 	%rd140, %rd139, 1;
	add.s64 	%rd115, %rd134, %rd140;
	// begin inline asm
	{ .reg .u64 addr; cvta.to.shared.u64 addr, %rd115; cvt.u32.u64 %r466, addr; }
	// end inline asm
	// begin inline asm
	ldmatrix.sync.aligned.m8n8.x4.shared.b16 {%r467, %r468, %r469, %r470}, [%r466];
	// end inline asm
	// begin inline asm
	mma.sync.aligned.m16n8k16.row.col.f32.f16.f16.f32 {%f2236, %f2235, %f2234, %f2233}, {%r496, %r497, %r498, %r499}, {%r467, %r468}, {%f2236, %f2235, %f2234, %f2233};
	// end inline asm
	// begin inline asm
	mma.sync.aligned.m16n8k16.row.col.f32.f16.f16.f32 {%f2232, %f2231, %f2230, %f2229}, {%r496, %r497, %r498, %r499}, {%r469, %r470}, {%f2232, %f2231, %f2230, %f2229};
	// end inline asm
	cvt.s64.s32 	%rd141, %r1816;
	add.s64 	%rd142, %rd141, %rd130;
	shl.b64 	%rd143, %rd142, 1;
	add.s64 	%rd116, %rd134, %rd143;
	// begin inline asm
	{ .reg .u64 addr; cvta.to.shared.u64 addr, %rd116; cvt.u32.u64 %r484, addr; }
	// end inline asm
	// begin inline asm
	ldmatrix.sync.aligned.m8n8.x4.shared.b16 {%r485, %r486, %r487, %r488}, [%r484];
	// end inline asm
	// begin inline asm
	mma.sync.aligned.m16n8k16.row.col.f32.f16.f16.f32 {%f2228, %f2227, %f2226, %f2225}, {%r496, %r497, %r498, %r499}, {%r485, %r486}, {%f2228, %f2227, %f2226, %f2225};
	// end inline asm
	// begin inline asm
	mma.sync.aligned.m16n8k16.row.col.f32.f16.f16.f32 {%f2224, %f2223, %f2222, %f2221}, {%r496, %r497, %r498, %r499}, {%r487, %r488}, {%f2224, %f2223, %f2222, %f2221};
	// end inline asm
	add.s64 	%rd117, %rd113, 32;
	// begin inline asm
	{ .reg .u64 addr; cvta.to.shared.u64 addr, %rd117; cvt.u32.u64 %r502, addr; }
	// end inline asm
	// begin inline asm
	ldmatrix.sync.aligned.m8n8.x4.shared.b16 {%r503, %r504, %r505, %r506}, [%r502];
	// end inline asm
	ld.local.v4.u32 	{%r568, %r569, %r570, %r571}, [%rd549+-16];
	// begin inline asm
	mma.sync.aligned.m16n8k16.row.col.f32.f16.f16.f32 {%f2252, %f2251, %f2250, %f2249}, {%r568, %r569, %r570, %r571}, {%r503, %r504}, {%f2252, %f2251, %f2250, %f2249};
	// end inline asm
	// begin inline asm
	mma.sync.aligned.m16n8k16.row.col.f32.f16.f16.f32 {%f2248, %f2247, %f2246, %f2245}, {%r568, %r569, %r570, %r571}, {%r505, %r506}, {%f2248, %f2247, %f2246, %f2245};
	// end inline asm
	add.s32 	%r721, %r1814, 16;
	cvt.s64.s32 	%rd144, %r721;
	add.s64 	%rd145, %rd144, %rd130;
	shl.b64 	%rd146, %rd145, 1;
	add.s64 	%rd118, %rd134, %rd146;
	// begin inline asm
	{ .reg .u64 addr; cvta.to.shared.u64 addr, %rd118; cvt.u32.u64 %r520, addr; }
	// end inline asm
	// begin inline asm
	ldmatrix.sync.aligned.m8n8.x4.shared.b16 {%r521, %r522, %r523, %r524}, [%r520];
	// end inline asm
	// begin inline asm
	mma.sync.aligned.m16n8k16.row.col.f32.f16.f16.f32 {%f2244, %f2243, %f2242, %f2241}, {%r568, %r569, %r570, %r571}, {%r521, %r522}, {%f2244, %f2243, %f2242, %f2241};
	// end inline asm
	// begin inline asm
	mma.sync.aligned.m16n8k16.row.col.f32.f16.f16.f32 {%f2240, %f2239, %f2238, %f2237}, {%r568, %r569, %r570, %r571}, {%r523, %r524}, {%f2240, %f2239, %f2238, %f2237};
	// end inline asm
	add.s32 	%r722, %r1815, 16;
	cvt.s64.s32 	%rd147, %r722;
	add.s64 	%rd148, %rd147, %rd130;
	shl.b64 	%rd149, %rd148, 1;
	add.s64 	%rd119, %rd134, %rd149;
	// begin inline asm
	{ .reg .u64 addr; cvta.to.shared.u64 addr, %rd119; cvt.u32.u64 %r538, addr; }
	// end inline asm
	// begin inline asm
	ldmatrix.sync.aligned.m8n8.x4.shared.b16 {%r539, %r540, %r541, %r542}, [%r538];
	// end inline asm
	// begin inline asm
	mma.sync.aligned.m16n8k16.row.col.f32.f16.f16.f32 {%f2236, %f2235, %f2234, %f2233}, {%r568, %r569, %r570, %r571}, {%r539, %r540}, {%f2236, %f2235, %f2234, %f2233};
	// end inline asm
	// begin inline asm
	mma.sync.aligned.m16n8k16.row.col.f32.f16.f16.f32 {%f2232, %f2231, %f2230, %f2229}, {%r568, %r569, %r570, %r571}, {%r541, %r542}, {%f2232, %f2231, %f2230, %f2229};
	// end inline asm
	add.s32 	%r723, %r1816, 16;
	cvt.s64.s32 	%rd150, %r723;
	add.s64 	%rd151, %rd150, %rd130;
	shl.b64 	%rd152, %rd151, 1;
	add.s64 	%rd120, %rd134, %rd152;
	// begin inline asm
	{ .reg .u64 addr; cvta.to.shared.u64 addr, %rd120; cvt.u32.u64 %r556, addr; }
	// end inline asm
	// begin inline asm
	ldmatrix.sync.aligned.m8n8.x4.shared.b16 {%r557, %r558, %r559, %r560}, [%r556];
	// end inline asm
	// begin inline asm
	mma.sync.aligned.m16n8k16.row.col.f32.f16.f16.f32 {%f2228, %f2227, %f2226, %f2225}, {%r568, %r569, %r570, %r571}, {%r557, %r558}, {%f2228, %f2227, %f2226, %f2225};
	// end inline asm
	// begin inline asm
	mma.sync.aligned.m16n8k16.row.col.f32.f16.f16.f32 {%f2224, %f2223, %f2222, %f2221}, {%r568, %r569, %r570, %r571}, {%r559, %r560}, {%f2224, %f2223, %f2222, %f2221};
	// end inline asm
	add.s64 	%rd121, %rd113, 64;
	// begin inline asm
	{ .reg .u64 addr; cvta.to.shared.u64 addr, %rd121; cvt.u32.u64 %r574, addr; }
	// end inline asm
	// begin inline asm
	ldmatrix.sync.aligned.m8n8.x4.shared.b16 {%r575, %r576, %r577, %r578}, [%r574];
	// end inline asm
	ld.local.v4.u32 	{%r640, %r641, %r642, %r643}, [%rd549];
	// begin inline asm
	mma.sync.aligned.m16n8k16.row.col.f32.f16.f16.f32 {%f2252, %f2251, %f2250, %f2249}, {%r640, %r641, %r642, %r643}, {%r575, %r576}, {%f2252, %f2251, %f2250, %f2249};
	// end inline asm
	// begin inline asm
	mma.sync.aligned.m16n8k16.row.col.f32.f16.f16.f32 {%f2248, %f2247, %f2246, %f2245}, {%r640, %r641, %r642, %r643}, {%r577, %r578}, {%f2248, %f2247, %f2246, %f2245};
	// end inline asm
	add.s32 	%r724, %r1814, 32;
	cvt.s64.s32 	%rd153, %r724;
	add.s64 	%rd154, %rd153, %rd130;
	shl.b64 	%rd155, %rd154, 1;
	add.s64 	%rd122, %rd134, %rd155;
	// begin inline asm
	{ .reg .u64 addr; cvta.to.shared.u64 addr, %rd122; cvt.u32.u64 %r592, addr; }
	// end inline asm
	// begin inline asm
	ldmatrix.sync.aligned.m8n8.x4.shared.b16 {%r593, %r594, %r595, %r596}, [%r592];
	// end inline asm
	// begin inline asm
	mma.sync.aligned.m16n8k16.row.col.f32.f16.f16.f32 {%f2244, %f2243, %f2242, %f2241}, {%r640, %r641, %r642, %r643}, {%r593, %r594}, {%f2244, %f2243, %f2242, %f2241};
	// end inline asm
	// begin inline asm
	mma.sync.aligned.m16n8k16.row.col.f32.f16.f16.f32 {%f2240, %f2239, %f2238, %f2237}, {%r640, %r641, %r642, %r643}, {%r595, %r596}, {%f2240, %f2239, %f2238, %f2237};
	// end inline asm
	add.s32 	%r725, %r1815, 32;
	cvt.s64.s32 	%rd156, %r725;
	add.s64 	%rd157, %rd156, %rd130;
	shl.b64 	%rd158, %rd157, 1;
	add.s64 	%rd123, %rd134, %rd158;
	// begin inline asm
	{ .reg .u64 addr; cvta.to.shared.u64 addr, %rd123; cvt.u32.u64 %r610, addr; }
	// end inline asm
	// begin inline asm
	ldmatrix.sync.aligned.m8n8.x4.shared.b16 {%r611, %r612, %r613, %r614}, [%r610];
	// end inline asm
	// begin inline asm
	mma.sync.aligned.m16n8k16.row.col.f32.f16.f16.f32 {%f2236, %f2235, %f2234, %f2233}, {%r640, %r641, %r642, %r643}, {%r611, %r612}, {%f2236, %f2235, %f2234, %f2233};
	// end inline asm
	// begin inline asm
	mma.sync.aligned.m16n8k16.row.col.f32.f16.f16.f32 {%f2232, %f2231, %f2230, %f2229}, {%r640, %r641, %r642, %r643}, {%r613, %r614}, {%f2232, %f2231, %f2230, %f2229};
	// end inline asm
	add.s32 	%r726, %r1816, 32;
	cvt.s64.s32 	%rd159, %r726;
	add.s64 	%rd160, %rd159, %rd130;
	shl.b64 	%rd161, %rd160, 1;
	add.s64 	%rd124, %rd134, %rd161;
	// begin inline asm
	{ .reg .u64 addr; cvta.to.shared.u64 addr, %rd124; cvt.u32.u64 %r628, addr; }
	// end inline asm
	// begin inline asm
	ldmatrix.sync.aligned.m8n8.x4.shared.b16 {%r629, %r630, %r631, %r632}, [%r628];
	// end inline asm
	// begin inline asm
	mma.sync.aligned.m16n8k16.row.col.f32.f16.f16.f32 {%f2228, %f2227, %f2226, %f2225}, {%r640, %r641, %r642, %r643}, {%r629, %r630}, {%f2228, %f2227, %f2226, %f2225};
	// end inline asm
	// begin inline asm
	mma.sync.aligned.m16n8k16.row.col.f32.f16.f16.f32 {%f2224, %f2223, %f2222, %f2221}, {%r640, %r641, %r642, %r643}, {%r631, %r632}, {%f2224, %f2223, %f2222, %f2221};
	// end inline asm
	add.s64 	%rd125, %rd113, 96;
	// begin inline asm
	{ .reg .u64 addr; cvta.to.shared.u64 addr, %rd125; cvt.u32.u64 %r646, addr; }
	// end inline asm
	// begin inline asm
	ldmatrix.sync.aligned.m8n8.x4.shared.b16 {%r647, %r648, %r649, %r650}, [%r646];
	// end inline asm
	ld.local.v4.u32 	{%r712, %r713, %r714, %r715}, [%rd549+16];
	// begin inline asm
	mma.sync.aligned.m16n8k16.row.col.f32.f16.f16.f32 {%f2252, %f2251, %f2250, %f2249}, {%r712, %r713, %r714, %r715}, {%r647, %r648}, {%f2252, %f2251, %f2250, %f2249};
	// end inline asm
	// begin inline asm
	mma.sync.aligned.m16n8k16.row.col.f32.f16.f16.f32 {%f2248, %f2247, %f2246, %f2245}, {%r712, %r713, %r714, %r715}, {%r649, %r650}, {%f2248, %f2247, %f2246, %f2245};
	// end inline asm
	add.s32 	%r727, %r1814, 48;
	cvt.s64.s32 	%rd162, %r727;
	add.s64 	%rd163, %rd162, %rd130;
	shl.b64 	%rd164, %rd163, 1;
	add.s64 	%rd126, %rd134, %rd164;
	// begin inline asm
	{ .reg .u64 addr; cvta.to.shared.u64 addr, %rd126; cvt.u32.u64 %r664, addr; }
	// end inline asm
	// begin inline asm
	ldmatrix.sync.aligned.m8n8.x4.shared.b16 {%r665, %r666, %r667, %r668}, [%r664];
	// end inline asm
	// begin inline asm
	mma.sync.aligned.m16n8k16.row.col.f32.f16.f16.f32 {%f2244, %f2243, %f2242, %f2241}, {%r712, %r713, %r714, %r715}, {%r665, %r666}, {%f2244, %f2243, %f2242, %f2241};
	// end inline asm
	// begin inline asm
	mma.sync.aligned.m16n8k16.row.col.f32.f16.f16.f32 {%f2240, %f2239, %f2238, %f2237}, {%r712, %r713, %r714, %r715}, {%r667, %r668}, {%f2240, %f2239, %f2238, %f2237};
	// end inline asm
	add.s32 	%r728, %r1815, 48;
	cvt.s64.s32 	%rd165, %r728;
	add.s64 	%rd166, %rd165, %rd130;
	shl.b64 	%rd167, %rd166, 1;
	add.s64 	%rd127, %rd134, %rd167;
	// begin inline asm
	{ .reg .u64 addr; cvta.to.shared.u64 addr, %rd127; cvt.u32.u64 %r682, addr; }
	// end inline asm
	// begin inline asm
	ldmatrix.sync.aligned.m8n8.x4.shared.b16 {%r683, %r684, %r685, %r686}, [%r682];
	// end inline asm
	// begin inline asm
	mma.sync.aligned.m16n8k16.row.col.f32.f16.f16.f32 {%f2236, %f2235, %f2234, %f2233}, {%r712, %r713, %r714, %r715}, {%r683, %r684}, {%f2236, %f2235, %f2234, %f2233};
	// end inline asm
	// begin inline asm
	mma.sync.aligned.m16n8k16.row.col.f32.f16.f16.f32 {%f2232, %f2231, %f2230, %f2229}, {%r712, %r713, %r714, %r715}, {%r685, %r686}, {%f2232, %f2231, %f2230, %f2229};
	// end inline asm
	add.s32 	%r729, %r1816, 48;
	cvt.s64.s32 	%rd168, %r729;
	add.s64 	%rd169, %rd168, %rd130;
	shl.b64 	%rd170, %rd169, 1;
	add.s64 	%rd128, %rd134, %rd170;
	// begin inline asm
	{ .reg .u64 addr; cvta.to.shared.u64 addr, %rd128; cvt.u32.u64 %r700, addr; }
	// end inline asm
	// begin inline asm
	ldmatrix.sync.aligned.m8n8.x4.shared.b16 {%r701, %r702, %r703, %r704}, [%r700];
	// end inline asm
	// begin inline asm
	mma.sync.aligned.m16n8k16.row.col.f32.f16.f16.f32 {%f2228, %f2227, %f2226, %f2225}, {%r712, %r713, %r714, %r715}, {%r701, %r702}, {%f2228, %f2227, %f2226, %f2225};
	// end inline asm
	// begin inline asm
	mma.sync.aligned.m16n8k16.row.col.f32.f16.f16.f32 {%f2224, %f2223, %f2222, %f2221}, {%r712, %r713, %r714, %r715}, {%r703, %r704}, {%f2224, %f2223, %f2222, %f2221};
	// end inline asm
	add.s32 	%r1818, %r1818, 4;
	add.s32 	%r1817, %r1817, 64;
	add.s32 	%r1816, %r1816, 64;
	add.s32 	%r1815, %r1815, 64;
	add.s32 	%r1814, %r1814, 64;
	add.s64 	%rd549, %rd549, 64;
	setp.eq.s32 	%p40, %r1818, 0;
	mov.u32 	%r1813, %r51;
	@%p40 bra 	$L__BB0_57;
	bra.uni 	$L__BB0_56;
$L__BB0_57:
	setp.eq.s32 	%p41, %r49, 0;
	@%p41 bra 	$L__BB0_62;
	setp.eq.s32 	%p42, %r49, 1;
	@%p42 bra 	$L__BB0_60;
	mul.wide.u32 	%rd179, %r1813, 16;
	add.s64 	%rd180, %rd3, %rd179;
	shl.b32 	%r874, %r1813, 4;
	cvt.u64.u32 	%rd181, %r874;
	shl.b32 	%r875, %r175, 6;
	cvt.s64.s32 	%rd182, %r875;
	add.s64 	%rd183, %rd181, %rd182;
	shl.b64 	%rd184, %rd183, 1;
	mov.u32 	%r876, smem_u4;
	cvt.u64.u32 	%rd185, %r876;
	cvta.shared.u64 	%rd186, %rd185;
	add.s64 	%rd171, %rd186, %rd184;
	// begin inline asm
	{ .reg .u64 addr; cvta.to.shared.u64 addr, %rd171; cvt.u32.u64 %r730, addr; }
	// end inline asm
	// begin inline asm
	ldmatrix.sync.aligned.m8n8.x4.shared.b16 {%r731, %r732, %r733, %r734}, [%r730];
	// end inline asm
	ld.local.v4.u32 	{%r796, %r797, %r798, %r799}, [%rd180];
	// begin inline asm
	mma.sync.aligned.m16n8k16.row.col.f32.f16.f16.f32 {%f2252, %f2251, %f2250, %f2249}, {%r796, %r797, %r798, %r799}, {%r731, %r732}, {%f2252, %f2251, %f2250, %f2249};
	// end inline asm
	// begin inline asm
	mma.sync.aligned.m16n8k16.row.col.f32.f16.f16.f32 {%f2248, %f2247, %f2246, %f2245}, {%r796, %r797, %r798, %r799}, {%r733, %r734}, {%f2248, %f2247, %f2246, %f2245};
	// end inline asm
	add.s32 	%r877, %r45, %r874;
	cvt.s64.s32 	%rd187, %r877;
	add.s64 	%rd188, %rd187, %rd182;
	shl.b64 	%rd189, %rd188, 1;
	add.s64 	%rd172, %rd186, %rd189;
	// begin inline asm
	{ .reg .u64 addr; cvta.to.shared.u64 addr, %rd172; cvt.u32.u64 %r748, addr; }
	// end inline asm
	// begin inline asm
	ldmatrix.sync.aligned.m8n8.x4.shared.b16 {%r749, %r750, %r751, %r752}, [%r748];
	// end inline asm
	// begin inline asm
	mma.sync.aligned.m16n8k16.row.col.f32.f16.f16.f32 {%f2244, %f2243, %f2242, %f2241}, {%r796, %r797, %r798, %r799}, {%r749, %r750}, {%f2244, %f2243, %f2242, %f2241};
	// end inline asm
	// begin inline asm
	mma.sync.aligned.m16n8k16.row.col.f32.f16.f16.f32 {%f2240, %f2239, %f2238, %f2237}, {%r796, %r797, %r798, %r799}, {%r751, %r752}, {%f2240, %f2239, %f2238, %f2237};
	// end inline asm
	add.s32 	%r878, %r877, %r45;
	cvt.s64.s32 	%rd190, %r878;
	add.s64 	%rd191, %rd190, %rd182;
	shl.b64 	%rd192, %rd191, 1;
	add.s64 	%rd173, %rd186, %rd192;
	// begin inline asm
	{ .reg .u64 addr; cvta.to.shared.u64 addr, %rd173; cvt.u32.u64 %r766, addr; }
	// end inline asm
	// begin inline asm
	ldmatrix.sync.aligned.m8n8.x4.shared.b16 {%r767, %r768, %r769, %r770}, [%r766];
	// end inline asm
	// begin inline asm
	mma.sync.aligned.m16n8k16.row.col.f32.f16.f16.f32 {%f2236, %f2235, %f2234, %f2233}, {%r796, %r797, %r798, %r799}, {%r767, %r768}, {%f2236, %f2235, %f2234, %f2233};
	// end inline asm
	// begin inline asm
	mma.sync.aligned.m16n8k16.row.col.f32.f16.f16.f32 {%f2232, %f2231, %f2230, %f2229}, {%r796, %r797, %r798, %r799}, {%r769, %r770}, {%f2232, %f2231, %f2230, %f2229};
	// end inline asm
	add.s32 	%r879, %r53, %r877;
	cvt.s64.s32 	%rd193, %r879;
	add.s64 	%rd194, %rd193, %rd182;
	shl.b64 	%rd195, %rd194, 1;
	add.s64 	%rd174, %rd186, %rd195;
	// begin inline asm
	{ .reg .u64 addr; cvta.to.shared.u64 addr, %rd174; cvt.u32.u64 %r784, addr; }
	// end inline asm
	// begin inline asm
	ldmatrix.sync.aligned.m8n8.x4.shared.b16 {%r785, %r786, %r787, %r788}, [%r784];
	// end inline asm
	// begin inline asm
	mma.sync.aligned.m16n8k16.row.col.f32.f16.f16.f32 {%f2228, %f2227, %f2226, %f2225}, {%r796, %r797, %r798, %r799}, {%r785, %r786}, {%f2228, %f2227, %f2226, %f2225};
	// end inline asm
	// begin inline asm
	mma.sync.aligned.m16n8k16.row.col.f32.f16.f16.f32 {%f2224, %f2223, %f2222, %f2221}, {%r796, %r797, %r798, %r799}, {%r787, %r788}, {%f2224, %f2223, %f2222, %f2221};
	// end inline asm
	add.s32 	%r880, %r874, 16;
	cvt.s64.s32 	%rd196, %r880;
	add.s64 	%rd197, %rd196, %rd182;
	shl.b64 	%rd198, %rd197, 1;
	add.s64 	%rd175, %rd186, %rd198;
	// begin inline asm
	{ .reg .u64 addr; cvta.to.shared.u64 addr, %rd175; cvt.u32.u64 %r802, addr; }
	// end inline asm
	// begin inline asm
	ldmatrix.sync.aligned.m8n8.x4.shared.b16 {%r803, %r804, %r805, %r806}, [%r802];
	// end inline asm
	ld.local.v4.u32 	{%r868, %r869, %r870, %r871}, [%rd180+16];
	// begin inline asm
	mma.sync.aligned.m16n8k16.row.col.f32.f16.f16.f32 {%f2252, %f2251, %f2250, %f2249}, {%r868, %r869, %r870, %r871}, {%r803, %r804}, {%f2252, %f2251, %f2250, %f2249};
	// end inline asm
	// begin inline asm
	mma.sync.aligned.m16n8k16.row.col.f32.f16.f16.f32 {%f2248, %f2247, %f2246, %f2245}, {%r868, %r869, %r870, %r871}, {%r805, %r806}, {%f2248, %f2247, %f2246, %f2245};
	// end inline asm
	add.s32 	%r881, %r877, 16;
	cvt.s64.s32 	%rd199, %r881;
	add.s64 	%rd200, %rd199, %rd182;
	shl.b64 	%rd201, %rd200, 1;
	add.s64 	%rd176, %rd186, %rd201;
	// begin inline asm
	{ .reg .u64 addr; cvta.to.shared.u64 addr, %rd176; cvt.u32.u64 %r820, addr; }
	// end inline asm
	// begin inline asm
	ldmatrix.sync.aligned.m8n8.x4.shared.b16 {%r821, %r822, %r823, %r824}, [%r820];
	// end inline asm
	// begin inline asm
	mma.sync.aligned.m16n8k16.row.col.f32.f16.f16.f32 {%f2244, %f2243, %f2242, %f2241}, {%r868, %r869, %r870, %r871}, {%r821, %r822}, {%f2244, %f2243, %f2242, %f2241};
	// end inline asm
	// begin inline asm
	mma.sync.aligned.m16n8k16.row.col.f32.f16.f16.f32 {%f2240, %f2239, %f2238, %f2237}, {%r868, %r869, %r870, %r871}, {%r823, %r824}, {%f2240, %f2239, %f2238, %f2237};
	// end inline asm
	add.s32 	%r882, %r881, %r45;
	cvt.s64.s32 	%rd202, %r882;
	add.s64 	%rd203, %rd202, %rd182;
	shl.b64 	%rd204, %rd203, 1;
	add.s64 	%rd177, %rd186, %rd204;
	// begin inline asm
	{ .reg .u64 addr; cvta.to.shared.u64 addr, %rd177; cvt.u32.u64 %r838, addr; }
	// end inline asm
	// begin inline asm
	ldmatrix.sync.aligned.m8n8.x4.shared.b16 {%r839, %r840, %r841, %r842}, [%r838];
	// end inline asm
	// begin inline asm
	mma.sync.aligned.m16n8k16.row.col.f32.f16.f16.f32 {%f2236, %f2235, %f2234, %f2233}, {%r868, %r869, %r870, %r871}, {%r839, %r840}, {%f2236, %f2235, %f2234, %f2233};
	// end inline asm
	// begin inline asm
	mma.sync.aligned.m16n8k16.row.col.f32.f16.f16.f32 {%f2232, %f2231, %f2230, %f2229}, {%r868, %r869, %r870, %r871}, {%r841, %r842}, {%f2232, %f2231, %f2230, %f2229};
	// end inline asm
	add.s32 	%r883, %r53, %r881;
	cvt.s64.s32 	%rd205, %r883;
	add.s64 	%rd206, %rd205, %rd182;
	shl.b64 	%rd207, %rd206, 1;
	add.s64 	%rd178, %rd186, %rd207;
	// begin inline asm
	{ .reg .u64 addr; cvta.to.shared.u64 addr, %rd178; cvt.u32.u64 %r856, addr; }
	// end inline asm
	// begin inline asm
	ldmatrix.sync.aligned.m8n8.x4.shared.b16 {%r857, %r858, %r859, %r860}, [%r856];
	// end inline asm
	// begin inline asm
	mma.sync.aligned.m16n8k16.row.col.f32.f16.f16.f32 {%f2228, %f2227, %f2226, %f2225}, {%r868, %r869, %r870, %r871}, {%r857, %r858}, {%f2228, %f2227, %f2226, %f2225};
	// end inline asm
	// begin inline asm
	mma.sync.aligned.m16n8k16.row.col.f32.f16.f16.f32 {%f2224, %f2223, %f2222, %f2221}, {%r868, %r869, %r870, %r871}, {%r859, %r860}, {%f2224, %f2223, %f2222, %f2221};
	// end inline asm
	add.s32 	%r1813, %r1813, 2;
$L__BB0_60:
	setp.eq.s32 	%p43, %r52, 0;
	@%p43 bra 	$L__BB0_62;
	mul.wide.u32 	%rd212, %r1813, 16;
	add.s64 	%rd213, %rd3, %rd212;
	shl.b32 	%r956, %r1813, 4;
	cvt.u64.u32 	%rd214, %r956;
	shl.b32 	%r957, %r175, 6;
	cvt.s64.s32 	%rd215, %r957;
	add.s64 	%rd216, %rd214, %rd215;
	shl.b64 	%rd217, %rd216, 1;
	mov.u32 	%r958, smem_u4;
	cvt.u64.u32 	%rd218, %r958;
	cvta.shared.u64 	%rd219, %rd218;
	add.s64 	%rd208, %rd219, %rd217;
	// begin inline asm
	{ .reg .u64 addr; cvta.to.shared.u64 addr, %rd208; cvt.u32.u64 %r884, addr; }
	// end inline asm
	// begin inline asm
	ldmatrix.sync.aligned.m8n8.x4.shared.b16 {%r885, %r886, %r887, %r888}, [%r884];
	// end inline asm
	ld.local.v4.u32 	{%r950, %r951, %r952, %r953}, [%rd213];
	// begin inline asm
	mma.sync.aligned.m16n8k16.row.col.f32.f16.f16.f32 {%f2252, %f2251, %f2250, %f2249}, {%r950, %r951, %r952, %r953}, {%r885, %r886}, {%f2252, %f2251, %f2250, %f2249};
	// end inline asm
	// begin inline asm
	mma.sync.aligned.m16n8k16.row.col.f32.f16.f16.f32 {%f2248, %f2247, %f2246, %f2245}, {%r950, %r951, %r952, %r953}, {%r887, %r888}, {%f2248, %f2247, %f2246, %f2245};
	// end inline asm
	add.s32 	%r959, %r45, %r956;
	cvt.s64.s32 	%rd220, %r959;
	add.s64 	%rd221, %rd220, %rd215;
	shl.b64 	%rd222, %rd221, 1;
	add.s64 	%rd209, %rd219, %rd222;
	// begin inline asm
	{ .reg .u64 addr; cvta.to.shared.u64 addr, %rd209; cvt.u32.u64 %r902, addr; }
	// end inline asm
	// begin inline asm
	ldmatrix.sync.aligned.m8n8.x4.shared.b16 {%r903, %r904, %r905, %r906}, [%r902];
	// end inline asm
	// begin inline asm
	mma.sync.aligned.m16n8k16.row.col.f32.f16.f16.f32 {%f2244, %f2243, %f2242, %f2241}, {%r950, %r951, %r952, %r953}, {%r903, %r904}, {%f2244, %f2243, %f2242, %f2241};
	// end inline asm
	// begin inline asm
	mma.sync.aligned.m16n8k16.row.col.f32.f16.f16.f32 {%f2240, %f2239, %f2238, %f2237}, {%r950, %r951, %r952, %r953}, {%r905, %r906}, {%f2240, %f2239, %f2238, %f2237};
	// end inline asm
	add.s32 	%r960, %r959, %r45;
	cvt.s64.s32 	%rd223, %r960;
	add.s64 	%rd224, %rd223, %rd215;
	shl.b64 	%rd225, %rd224, 1;
	add.s64 	%rd210, %rd219, %rd225;
	// begin inline asm
	{ .reg .u64 addr; cvta.to.shared.u64 addr, %rd210; cvt.u32.u64 %r920, addr; }
	// end inline asm
	// begin inline asm
	ldmatrix.sync.aligned.m8n8.x4.shared.b16 {%r921, %r922, %r923, %r924}, [%r920];
	// end inline asm
	// begin inline asm
	mma.sync.aligned.m16n8k16.row.col.f32.f16.f16.f32 {%f2236, %f2235, %f2234, %f2233}, {%r950, %r951, %r952, %r953}, {%r921, %r922}, {%f2236, %f2235, %f2234, %f2233};
	// end inline asm
	// begin inline asm
	mma.sync.aligned.m16n8k16.row.col.f32.f16.f16.f32 {%f2232, %f2231, %f2230, %f2229}, {%r950, %r951, %r952, %r953}, {%r923, %r924}, {%f2232, %f2231, %f2230, %f2229};
	// end inline asm
	add.s32 	%r961, %r53, %r959;
	cvt.s64.s32 	%rd226, %r961;
	add.s64 	%rd227, %rd226, %rd215;
	shl.b64 	%rd228, %rd227, 1;
	add.s64 	%rd211, %rd219, %rd228;
	// begin inline asm
	{ .reg .u64 addr; cvta.to.shared.u64 addr, %rd211; cvt.u32.u64 %r938, addr; }
	// end inline asm
	// begin inline asm
	ldmatrix.sync.aligned.m8n8.x4.shared.b16 {%r939, %r940, %r941, %r942}, [%r938];
	// end inline asm
	// begin inline asm
	mma.sync.aligned.m16n8k16.row.col.f32.f16.f16.f32 {%f2228, %f2227, %f2226, %f2225}, {%r950, %r951, %r952, %r953}, {%r939, %r940}, {%f2228, %f2227, %f2226, %f2225};
	// end inline asm
	// begin inline asm
	mma.sync.aligned.m16n8k16.row.col.f32.f16.f16.f32 {%f2224, %f2223, %f2222, %f2221}, {%r950, %r951, %r952, %r953}, {%r941, %r942}, {%f2224, %f2223, %f2222, %f2221};
	// end inline asm
$L__BB0_62:
	ld.param.f32 	%f2122, [flash_attention_v2_kernel_param_8];
	and.b32  	%r962, %r1842, 3;
	shl.b32 	%r963, %r3, 6;
	or.b32  	%r964, %r962, %r963;
	shr.u32 	%r965, %r1842, 5;
	shl.b32 	%r966, %r965, 4;
	add.s32 	%r967, %r964, %r966;
	shr.u32 	%r968, %r1842, 2;
	and.b32  	%r969, %r968, 4;
	or.b32  	%r970, %r967, %r969;
	or.b32  	%r972, %r970, 8;
	setp.ge.s32 	%p44, %r972, %r174;
	setp.ge.s32 	%p45, %r970, %r174;
	shl.b32 	%r973, %r1809, 6;
	and.b32  	%r974, %r1842, 31;
	shr.u32 	%r975, %r974, 2;
	or.b32  	%r976, %r973, %r975;
	setp.ge.s32 	%p46, %r976, %r174;
	mul.f32 	%f980, %f2122, %f2252;
	or.pred  	%p47, %p46, %p45;
	selp.f32 	%f981, 0fCE6E6B28, %f980, %p47;
	max.f32 	%f982, %f2253, %f981;
	mul.f32 	%f983, %f2122, %f2251;
	selp.f32 	%f984, 0fCE6E6B28, %f983, %p47;
	max.f32 	%f985, %f982, %f984;
	mul.f32 	%f986, %f2122, %f2250;
	or.pred  	%p48, %p46, %p44;
	selp.f32 	%f987, 0fCE6E6B28, %f986, %p48;
	max.f32 	%f988, %f985, %f987;
	mul.f32 	%f989, %f2122, %f2249;
	selp.f32 	%f990, 0fCE6E6B28, %f989, %p48;
	max.f32 	%f991, %f988, %f990;
	or.b32  	%r977, %r976, 8;
	setp.ge.s32 	%p49, %r977, %r174;
	mul.f32 	%f992, %f2122, %f2248;
	or.pred  	%p50, %p49, %p45;
	selp.f32 	%f993, 0fCE6E6B28, %f992, %p50;
	max.f32 	%f994, %f991, %f993;
	mul.f32 	%f995, %f2122, %f2247;
	selp.f32 	%f996, 0fCE6E6B28, %f995, %p50;
	max.f32 	%f997, %f994, %f996;
	mul.f32 	%f998, %f2122, %f2246;
	or.pred  	%p51, %p49, %p44;
	selp.f32 	%f999, 0fCE6E6B28, %f998, %p51;
	max.f32 	%f1000, %f997, %f999;
	mul.f32 	%f1001, %f2122, %f2245;
	selp.f32 	%f1002, 0fCE6E6B28, %f1001, %p51;
	max.f32 	%f1003, %f1000, %f1002;
	or.b32  	%r978, %r976, 16;
	setp.ge.s32 	%p52, %r978, %r174;
	mul.f32 	%f1004, %f2122, %f2244;
	or.pred  	%p53, %p52, %p45;
	selp.f32 	%f1005, 0fCE6E6B28, %f1004, %p53;
	max.f32 	%f1006, %f1003, %f1005;
	mul.f32 	%f1007, %f2122, %f2243;
	selp.f32 	%f1008, 0fCE6E6B28, %f1007, %p53;
	max.f32 	%f1009, %f1006, %f1008;
	mul.f32 	%f1010, %f2122, %f2242;
	or.pred  	%p54, %p52, %p44;
	selp.f32 	%f1011, 0fCE6E6B28, %f1010, %p54;
	max.f32 	%f1012, %f1009, %f1011;
	mul.f32 	%f1013, %f2122, %f2241;
	selp.f32 	%f1014, 0fCE6E6B28, %f1013, %p54;
	max.f32 	%f1015, %f1012, %f1014;
	or.b32  	%r979, %r976, 24;
	setp.ge.s32 	%p55, %r979, %r174;
	mul.f32 	%f1016, %f2122, %f2240;
	or.pred  	%p56, %p55, %p45;
	selp.f32 	%f1017, 0fCE6E6B28, %f1016, %p56;
	max.f32 	%f1018, %f1015, %f1017;
	mul.f32 	%f1019, %f2122, %f2239;
	selp.f32 	%f1020, 0fCE6E6B28, %f1019, %p56;
	max.f32 	%f1021, %f1018, %f1020;
	mul.f32 	%f1022, %f2122, %f2238;
	or.pred  	%p57, %p55, %p44;
	selp.f32 	%f1023, 0fCE6E6B28, %f1022, %p57;
	max.f32 	%f1024, %f1021, %f1023;
	mul.f32 	%f1025, %f2122, %f2237;
	selp.f32 	%f1026, 0fCE6E6B28, %f1025, %p57;
	max.f32 	%f1027, %f1024, %f1026;
	or.b32  	%r980, %r976, 32;
	setp.ge.s32 	%p58, %r980, %r174;
	mul.f32 	%f1028, %f2122, %f2236;
	or.pred  	%p59, %p58, %p45;
	selp.f32 	%f1029, 0fCE6E6B28, %f1028, %p59;
	max.f32 	%f1030, %f1027, %f1029;
	mul.f32 	%f1031, %f2122, %f2235;
	selp.f32 	%f1032, 0fCE6E6B28, %f1031, %p59;
	max.f32 	%f1033, %f1030, %f1032;
	mul.f32 	%f1034, %f2122, %f2234;
	or.pred  	%p60, %p58, %p44;
	selp.f32 	%f1035, 0fCE6E6B28, %f1034, %p60;
	max.f32 	%f1036, %f1033, %f1035;
	mul.f32 	%f1037, %f2122, %f2233;
	selp.f32 	%f1038, 0fCE6E6B28, %f1037, %p60;
	max.f32 	%f1039, %f1036, %f1038;
	or.b32  	%r981, %r976, 40;
	setp.ge.s32 	%p61, %r981, %r174;
	mul.f32 	%f1040, %f2122, %f2232;
	or.pred  	%p62, %p61, %p45;
	selp.f32 	%f1041, 0fCE6E6B28, %f1040, %p62;
	max.f32 	%f1042, %f1039, %f1041;
	mul.f32 	%f1043, %f2122, %f2231;
	selp.f32 	%f1044, 0fCE6E6B28, %f1043, %p62;
	max.f32 	%f1045, %f1042, %f1044;
	mul.f32 	%f1046, %f2122, %f2230;
	or.pred  	%p63, %p61, %p44;
	selp.f32 	%f1047, 0fCE6E6B28, %f1046, %p63;
	max.f32 	%f1048, %f1045, %f1047;
	mul.f32 	%f1049, %f2122, %f2229;
	selp.f32 	%f1050, 0fCE6E6B28, %f1049, %p63;
	max.f32 	%f1051, %f1048, %f1050;
	or.b32  	%r982, %r976, 48;
	setp.ge.s32 	%p64, %r982, %r174;
	mul.f32 	%f1052, %f2122, %f2228;
	or.pred  	%p65, %p64, %p45;
	selp.f32 	%f1053, 0fCE6E6B28, %f1052, %p65;
	max.f32 	%f1054, %f1051, %f1053;
	mul.f32 	%f1055, %f2122, %f2227;
	selp.f32 	%f1056, 0fCE6E6B28, %f1055, %p65;
	max.f32 	%f1057, %f1054, %f1056;
	mul.f32 	%f1058, %f2122, %f2226;
	or.pred  	%p66, %p64, %p44;
	selp.f32 	%f1059, 0fCE6E6B28, %f1058, %p66;
	max.f32 	%f1060, %f1057, %f1059;
	mul.f32 	%f1061, %f2122, %f2225;
	selp.f32 	%f1062, 0fCE6E6B28, %f1061, %p66;
	max.f32 	%f1063, %f1060, %f1062;
	or.b32  	%r983, %r976, 56;
	setp.ge.s32 	%p67, %r983, %r174;
	mul.f32 	%f1064, %f2122, %f2224;
	or.pred  	%p68, %p67, %p45;
	selp.f32 	%f1065, 0fCE6E6B28, %f1064, %p68;
	max.f32 	%f1066, %f1063, %f1065;
	mul.f32 	%f1067, %f2122, %f2223;
	selp.f32 	%f1068, 0fCE6E6B28, %f1067, %p68;
	max.f32 	%f1069, %f1066, %f1068;
	mul.f32 	%f1070, %f2122, %f2222;
	or.pred  	%p69, %p67, %p44;
	selp.f32 	%f1071, 0fCE6E6B28, %f1070, %p69;
	max.f32 	%f1072, %f1069, %f1071;
	mul.f32 	%f1073, %f2122, %f2221;
	selp.f32 	%f1074, 0fCE6E6B28, %f1073, %p69;
	max.f32 	%f1075, %f1072, %f1074;
	mov.b32 	%r984, %f1075;
	shfl.sync.bfly.b32	%r985|%p70, %r984, 16, 31, -1;
	mov.b32 	%f1076, %r985;
	max.f32 	%f1077, %f1075, %f1076;
	mov.b32 	%r986, %f1077;
	shfl.sync.bfly.b32	%r987|%p71, %r986, 8, 31, -1;
	mov.b32 	%f1078, %r987;
	max.f32 	%f1079, %f1077, %f1078;
	mov.b32 	%r988, %f1079;
	shfl.sync.bfly.b32	%r989|%p72, %r988, 4, 31, -1;
	mov.b32 	%f1080, %r989;
	max.f32 	%f1081, %f1079, %f1080;
	mov.b32 	%r990, %f1081;
	shfl.sync.bfly.b32	%r991|%p73, %r990, 2, 31, -1;
	mov.b32 	%f1082, %r991;
	max.f32 	%f1083, %f1081, %f1082;
	mov.b32 	%r992, %f1083;
	shfl.sync.bfly.b32	%r993|%p74, %r992, 1, 31, -1;
	mov.b32 	%f1084, %r993;
	max.f32 	%f163, %f1083, %f1084;
	sub.f32 	%f1085, %f2253, %f163;
	mul.f32 	%f1086, %f1085, 0f3FB8AA3B;
	ex2.approx.f32 	%f1087, %f1086;
	sub.f32 	%f1088, %f981, %f163;
	mul.f32 	%f1089, %f1088, 0f3FB8AA3B;
	ex2.approx.f32 	%f964, %f1089;
	add.f32 	%f1090, %f964, 0f00000000;
	sub.f32 	%f1091, %f984, %f163;
	mul.f32 	%f1092, %f1091, 0f3FB8AA3B;
	ex2.approx.f32 	%f1093, %f1092;
	add.f32 	%f1094, %f1090, %f1093;
	sub.f32 	%f1095, %f987, %f163;
	mul.f32 	%f1096, %f1095, 0f3FB8AA3B;
	ex2.approx.f32 	%f965, %f1096;
	add.f32 	%f1097, %f1094, %f965;
	sub.f32 	%f1098, %f990, %f163;
	mul.f32 	%f1099, %f1098, 0f3FB8AA3B;
	ex2.approx.f32 	%f1100, %f1099;
	add.f32 	%f1101, %f1097, %f1100;
	sub.f32 	%f1102, %f993, %f163;
	mul.f32 	%f1103, %f1102, 0f3FB8AA3B;
	ex2.approx.f32 	%f966, %f1103;
	add.f32 	%f1104, %f1101, %f966;
	sub.f32 	%f1105, %f996, %f163;
	mul.f32 	%f1106, %f1105, 0f3FB8AA3B;
	ex2.approx.f32 	%f1107, %f1106;
	add.f32 	%f1108, %f1104, %f1107;
	sub.f32 	%f1109, %f999, %f163;
	mul.f32 	%f1110, %f1109, 0f3FB8AA3B;
	ex2.approx.f32 	%f967, %f1110;
	add.f32 	%f1111, %f1108, %f967;
	sub.f32 	%f1112, %f1002, %f163;
	mul.f32 	%f1113, %f1112, 0f3FB8AA3B;
	ex2.approx.f32 	%f1114, %f1113;
	add.f32 	%f1115, %f1111, %f1114;
	sub.f32 	%f1116, %f1005, %f163;
	mul.f32 	%f1117, %f1116, 0f3FB8AA3B;
	ex2.approx.f32 	%f968, %f1117;
	add.f32 	%f1118, %f1115, %f968;
	sub.f32 	%f1119, %f1008, %f163;
	mul.f32 	%f1120, %f1119, 0f3FB8AA3B;
	ex2.approx.f32 	%f1121, %f1120;
	add.f32 	%f1122, %f1118, %f1121;
	sub.f32 	%f1123, %f1011, %f163;
	mul.f32 	%f1124, %f1123, 0f3FB8AA3B;
	ex2.approx.f32 	%f969, %f1124;
	add.f32 	%f1125, %f1122, %f969;
	sub.f32 	%f1126, %f1014, %f163;
	mul.f32 	%f1127, %f1126, 0f3FB8AA3B;
	ex2.approx.f32 	%f1128, %f1127;
	add.f32 	%f1129, %f1125, %f1128;
	sub.f32 	%f1130, %f1017, %f163;
	mul.f32 	%f1131, %f1130, 0f3FB8AA3B;
	ex2.approx.f32 	%f970, %f1131;
	add.f32 	%f1132, %f1129, %f970;
	sub.f32 	%f1133, %f1020, %f163;
	mul.f32 	%f1134, %f1133, 0f3FB8AA3B;
	ex2.approx.f32 	%f1135, %f1134;
	add.f32 	%f1136, %f1132, %f1135;
	sub.f32 	%f1137, %f1023, %f163;
	mul.f32 	%f1138, %f1137, 0f3FB8AA3B;
	ex2.approx.f32 	%f971, %f1138;
	add.f32 	%f1139, %f1136, %f971;
	sub.f32 	%f1140, %f1026, %f163;
	mul.f32 	%f1141, %f1140, 0f3FB8AA3B;
	ex2.approx.f32 	%f1142, %f1141;
	add.f32 	%f1143, %f1139, %f1142;
	sub.f32 	%f1144, %f1029, %f163;
	mul.f32 	%f1145, %f1144, 0f3FB8AA3B;
	ex2.approx.f32 	%f972, %f1145;
	add.f32 	%f1146, %f1143, %f972;
	sub.f32 	%f1147, %f1032, %f163;
	mul.f32 	%f1148, %f1147, 0f3FB8AA3B;
	ex2.approx.f32 	%f1149, %f1148;
	add.f32 	%f1150, %f1146, %f1149;
	sub.f32 	%f1151, %f1035, %f163;
	mul.f32 	%f1152, %f1151, 0f3FB8AA3B;
	ex2.approx.f32 	%f973, %f1152;
	add.f32 	%f1153, %f1150, %f973;
	sub.f32 	%f1154, %f1038, %f163;
	mul.f32 	%f1155, %f1154, 0f3FB8AA3B;
	ex2.approx.f32 	%f1156, %f1155;
	add.f32 	%f1157, %f1153, %f1156;
	sub.f32 	%f1158, %f1041, %f163;
	mul.f32 	%f1159, %f1158, 0f3FB8AA3B;
	ex2.approx.f32 	%f974, %f1159;
	add.f32 	%f1160, %f1157, %f974;
	sub.f32 	%f1161, %f1044, %f163;
	mul.f32 	%f1162, %f1161, 0f3FB8AA3B;
	ex2.approx.f32 	%f1163, %f1162;
	add.f32 	%f1164, %f1160, %f1163;
	sub.f32 	%f1165, %f1047, %f163;
	mul.f32 	%f1166, %f1165, 0f3FB8AA3B;
	ex2.approx.f32 	%f975, %f1166;
	add.f32 	%f1167, %f1164, %f975;
	sub.f32 	%f1168, %f1050, %f163;
	mul.f32 	%f1169, %f1168, 0f3FB8AA3B;
	ex2.approx.f32 	%f1170, %f1169;
	add.f32 	%f1171, %f1167, %f1170;
	sub.f32 	%f1172, %f1053, %f163;
	mul.f32 	%f1173, %f1172, 0f3FB8AA3B;
	ex2.approx.f32 	%f976, %f1173;
	add.f32 	%f1174, %f1171, %f976;
	sub.f32 	%f1175, %f1056, %f163;
	mul.f32 	%f1176, %f1175, 0f3FB8AA3B;
	ex2.approx.f32 	%f1177, %f1176;
	add.f32 	%f1178, %f1174, %f1177;
	sub.f32 	%f1179, %f1059, %f163;
	mul.f32 	%f1180, %f1179, 0f3FB8AA3B;
	ex2.approx.f32 	%f977, %f1180;
	add.f32 	%f1181, %f1178, %f977;
	sub.f32 	%f1182, %f1062, %f163;
	mul.f32 	%f1183, %f1182, 0f3FB8AA3B;
	ex2.approx.f32 	%f1184, %f1183;
	add.f32 	%f1185, %f1181, %f1184;
	sub.f32 	%f1186, %f1065, %f163;
	mul.f32 	%f1187, %f1186, 0f3FB8AA3B;
	ex2.approx.f32 	%f978, %f1187;
	add.f32 	%f1188, %f1185, %f978;
	sub.f32 	%f1189, %f1068, %f163;
	mul.f32 	%f1190, %f1189, 0f3FB8AA3B;
	ex2.approx.f32 	%f1191, %f1190;
	add.f32 	%f1192, %f1188, %f1191;
	sub.f32 	%f1193, %f1071, %f163;
	mul.f32 	%f1194, %f1193, 0f3FB8AA3B;
	ex2.approx.f32 	%f979, %f1194;
	add.f32 	%f1195, %f1192, %f979;
	sub.f32 	%f1196, %f1074, %f163;
	mul.f32 	%f1197, %f1196, 0f3FB8AA3B;
	ex2.approx.f32 	%f1198, %f1197;
	add.f32 	%f1199, %f1195, %f1198;
	fma.rn.f32 	%f2255, %f2255, %f1087, %f1199;
	ld.local.v4.f32 	{%f1200, %f1201, %f1202, %f1203}, [%rd2];
	mul.f32 	%f1204, %f1087, %f1200;
	mul.f32 	%f1205, %f1087, %f1201;
	mul.f32 	%f1206, %f1087, %f1202;
	mul.f32 	%f1207, %f1087, %f1203;
	st.local.v4.f32 	[%rd2], {%f1204, %f1205, %f1206, %f1207};
	ld.local.v4.f32 	{%f1208, %f1209, %f1210, %f1211}, [%rd2+16];
	mul.f32 	%f1212, %f1087, %f1208;
	mul.f32 	%f1213, %f1087, %f1209;
	mul.f32 	%f1214, %f1087, %f1210;
	mul.f32 	%f1215, %f1087, %f1211;
	st.local.v4.f32 	[%rd2+16], {%f1212, %f1213, %f1214, %f1215};
	ld.local.v4.f32 	{%f1216, %f1217, %f1218, %f1219}, [%rd2+32];
	mul.f32 	%f1220, %f1087, %f1216;
	mul.f32 	%f1221, %f1087, %f1217;
	mul.f32 	%f1222, %f1087, %f1218;
	mul.f32 	%f1223, %f1087, %f1219;
	st.local.v4.f32 	[%rd2+32], {%f1220, %f1221, %f1222, %f1223};
	ld.local.v4.f32 	{%f1224, %f1225, %f1226, %f1227}, [%rd2+48];
	mul.f32 	%f1228, %f1087, %f1224;
	mul.f32 	%f1229, %f1087, %f1225;
	mul.f32 	%f1230, %f1087, %f1226;
	mul.f32 	%f1231, %f1087, %f1227;
	st.local.v4.f32 	[%rd2+48], {%f1228, %f1229, %f1230, %f1231};
	ld.local.v4.f32 	{%f1232, %f1233, %f1234, %f1235}, [%rd2+64];
	mul.f32 	%f1236, %f1087, %f1232;
	mul.f32 	%f1237, %f1087, %f1233;
	mul.f32 	%f1238, %f1087, %f1234;
	mul.f32 	%f1239, %f1087, %f1235;
	st.local.v4.f32 	[%rd2+64], {%f1236, %f1237, %f1238, %f1239};
	ld.local.v4.f32 	{%f1240, %f1241, %f1242, %f1243}, [%rd2+80];
	mul.f32 	%f1244, %f1087, %f1240;
	mul.f32 	%f1245, %f1087, %f1241;
	mul.f32 	%f1246, %f1087, %f1242;
	mul.f32 	%f1247, %f1087, %f1243;
	st.local.v4.f32 	[%rd2+80], {%f1244, %f1245, %f1246, %f1247};
	ld.local.v4.f32 	{%f1248, %f1249, %f1250, %f1251}, [%rd2+96];
	mul.f32 	%f1252, %f1087, %f1248;
	mul.f32 	%f1253, %f1087, %f1249;
	mul.f32 	%f1254, %f1087, %f1250;
	mul.f32 	%f1255, %f1087, %f1251;
	st.local.v4.f32 	[%rd2+96], {%f1252, %f1253, %f1254, %f1255};
	ld.local.v4.f32 	{%f1256, %f1257, %f1258, %f1259}, [%rd2+112];
	mul.f32 	%f1260, %f1087, %f1256;
	mul.f32 	%f1261, %f1087, %f1257;
	mul.f32 	%f1262, %f1087, %f1258;
	mul.f32 	%f1263, %f1087, %f1259;
	st.local.v4.f32 	[%rd2+112], {%f1260, %f1261, %f1262, %f1263};
	ld.local.v4.f32 	{%f1264, %f1265, %f1266, %f1267}, [%rd2+128];
	mul.f32 	%f1268, %f1087, %f1264;
	mul.f32 	%f1269, %f1087, %f1265;
	mul.f32 	%f1270, %f1087, %f1266;
	mul.f32 	%f1271, %f1087, %f1267;
	st.local.v4.f32 	[%rd2+128], {%f1268, %f1269, %f1270, %f1271};
	ld.local.v4.f32 	{%f1272, %f1273, %f1274, %f1275}, [%rd2+144];
	mul.f32 	%f1276, %f1087, %f1272;
	mul.f32 	%f1277, %f1087, %f1273;
	mul.f32 	%f1278, %f1087, %f1274;
	mul.f32 	%f1279, %f1087, %f1275;
	st.local.v4.f32 	[%rd2+144], {%f1276, %f1277, %f1278, %f1279};
	ld.local.v4.f32 	{%f1280, %f1281, %f1282, %f1283}, [%rd2+160];
	mul.f32 	%f1284, %f1087, %f1280;
	mul.f32 	%f1285, %f1087, %f1281;
	mul.f32 	%f1286, %f1087, %f1282;
	mul.f32 	%f1287, %f1087, %f1283;
	st.local.v4.f32 	[%rd2+160], {%f1284, %f1285, %f1286, %f1287};
	ld.local.v4.f32 	{%f1288, %f1289, %f1290, %f1291}, [%rd2+176];
	mul.f32 	%f1292, %f1087, %f1288;
	mul.f32 	%f1293, %f1087, %f1289;
	mul.f32 	%f1294, %f1087, %f1290;
	mul.f32 	%f1295, %f1087, %f1291;
	st.local.v4.f32 	[%rd2+176], {%f1292, %f1293, %f1294, %f1295};
	ld.local.v4.f32 	{%f1296, %f1297, %f1298, %f1299}, [%rd2+192];
	mul.f32 	%f1300, %f1087, %f1296;
	mul.f32 	%f1301, %f1087, %f1297;
	mul.f32 	%f1302, %f1087, %f1298;
	mul.f32 	%f1303, %f1087, %f1299;
	st.local.v4.f32 	[%rd2+192], {%f1300, %f1301, %f1302, %f1303};
	ld.local.v4.f32 	{%f1304, %f1305, %f1306, %f1307}, [%rd2+208];
	mul.f32 	%f1308, %f1087, %f1304;
	mul.f32 	%f1309, %f1087, %f1305;
	mul.f32 	%f1310, %f1087, %f1306;
	mul.f32 	%f1311, %f1087, %f1307;
	st.local.v4.f32 	[%rd2+208], {%f1308, %f1309, %f1310, %f1311};
	ld.local.v4.f32 	{%f1312, %f1313, %f1314, %f1315}, [%rd2+224];
	mul.f32 	%f1316, %f1087, %f1312;
	mul.f32 	%f1317, %f1087, %f1313;
	mul.f32 	%f1318, %f1087, %f1314;
	mul.f32 	%f1319, %f1087, %f1315;
	st.local.v4.f32 	[%rd2+224], {%f1316, %f1317, %f1318, %f1319};
	ld.local.v4.f32 	{%f1320, %f1321, %f1322, %f1323}, [%rd2+240];
	mul.f32 	%f1324, %f1087, %f1320;
	mul.f32 	%f1325, %f1087, %f1321;
	mul.f32 	%f1326, %f1087, %f1322;
	mul.f32 	%f1327, %f1087, %f1323;
	st.local.v4.f32 	[%rd2+240], {%f1324, %f1325, %f1326, %f1327};
	// begin inline asm
	{  cvt.rn.f16.f32 %rs1, %f964;}

	// end inline asm
	shl.b32 	%r994, %r175, 7;
	add.s32 	%r995, %r994, %r994;
	add.s32 	%r996, %r44, %r995;
	or.b32  	%r997, %r969, %r962;
	shl.b32 	%r998, %r965, 11;
	shl.b32 	%r999, %r975, 1;
	or.b32  	%r1000, %r998, %r999;
	shl.b32 	%r1001, %r997, 7;
	or.b32  	%r1002, %r1001, %r1000;
	add.s32 	%r1003, %r996, %r1002;
	st.shared.u16 	[%r1003], %rs1;
	// begin inline asm
	{  cvt.rn.f16.f32 %rs2, %f965;}

	// end inline asm
	st.shared.u16 	[%r1003+1024], %rs2;
	// begin inline asm
	{  cvt.rn.f16.f32 %rs3, %f966;}

	// end inline asm
	st.shared.u16 	[%r1003+16], %rs3;
	// begin inline asm
	{  cvt.rn.f16.f32 %rs4, %f967;}

	// end inline asm
	st.shared.u16 	[%r1003+1040], %rs4;
	// begin inline asm
	{  cvt.rn.f16.f32 %rs5, %f968;}

	// end inline asm
	st.shared.u16 	[%r1003+32], %rs5;
	// begin inline asm
	{  cvt.rn.f16.f32 %rs6, %f969;}

	// end inline asm
	st.shared.u16 	[%r1003+1056], %rs6;
	// begin inline asm
	{  cvt.rn.f16.f32 %rs7, %f970;}

	// end inline asm
	st.shared.u16 	[%r1003+48], %rs7;
	// begin inline asm
	{  cvt.rn.f16.f32 %rs8, %f971;}

	// end inline asm
	st.shared.u16 	[%r1003+1072], %rs8;
	// begin inline asm
	{  cvt.rn.f16.f32 %rs9, %f972;}

	// end inline asm
	st.shared.u16 	[%r1003+64], %rs9;
	// begin inline asm
	{  cvt.rn.f16.f32 %rs10, %f973;}

	// end inline asm
	st.shared.u16 	[%r1003+1088], %rs10;
	// begin inline asm
	{  cvt.rn.f16.f32 %rs11, %f974;}

	// end inline asm
	st.shared.u16 	[%r1003+80], %rs11;
	// begin inline asm
	{  cvt.rn.f16.f32 %rs12, %f975;}

	// end inline asm
	st.shared.u16 	[%r1003+1104], %rs12;
	// begin inline asm
	{  cvt.rn.f16.f32 %rs13, %f976;}

	// end inline asm
	st.shared.u16 	[%r1003+96], %rs13;
	// begin inline asm
	{  cvt.rn.f16.f32 %rs14, %f977;}

	// end inline asm
	st.shared.u16 	[%r1003+1120], %rs14;
	// begin inline asm
	{  cvt.rn.f16.f32 %rs15, %f978;}

	// end inline asm
	st.shared.u16 	[%r1003+112], %rs15;
	// begin inline asm
	{  cvt.rn.f16.f32 %rs16, %f979;}

	// end inline asm
	st.shared.u16 	[%r1003+1136], %rs16;
	mov.f32 	%f2253, %f163;
$L__BB0_63:
	setp.gt.u32 	%p75, %r1842, 127;
	bar.sync 	0;
	@%p75 bra 	$L__BB0_112;
	and.b32  	%r83, %r32, 268435448;
	and.b32  	%r84, %r32, 7;
	add.s32 	%r85, %r84, -1;
	add.s32 	%r86, %r32, -1;
	add.s32 	%r87, %r50, -1;
	and.b32  	%r88, %r32, 1;
	setp.lt.s32 	%p76, %r175, 8;
	shl.b32 	%r1010, %r1842, 5;
	and.b32  	%r1011, %r1010, 31744;
	cvt.u64.u32 	%rd230, %r1011;
	mul.lo.s32 	%r1012, %r175, 192;
	cvt.s64.s32 	%rd231, %r1012;
	add.s64 	%rd232, %rd230, %rd231;
	shl.b64 	%rd233, %rd232, 1;
	mov.u32 	%r1013, smem_u4;
	cvt.u64.u32 	%rd234, %r1013;
	cvta.shared.u64 	%rd235, %rd234;
	add.s64 	%rd229, %rd235, %rd233;
	// begin inline asm
	{ .reg .u64 addr; cvta.to.shared.u64 addr, %rd229; cvt.u32.u64 %r1004, addr; }
	// end inline asm
	// begin inline asm
	ldmatrix.sync.aligned.m8n8.x4.shared.b16 {%r1005, %r1006, %r1007, %r1008}, [%r1004];
	// end inline asm
	@%p76 bra 	$L__BB0_76;
	setp.lt.u32 	%p77, %r86, 7;
	mov.b32 	%r1821, 0;
	@%p77 bra 	$L__BB0_68;
	mov.b32 	%r1819, 0;
$L__BB0_67:
	.pragma "nounroll";
	shl.b32 	%r1096, %r1819, 3;
	cvt.u64.u32 	%rd244, %r1096;
	add.s64 	%rd245, %rd244, %rd4;
	shl.b64 	%rd246, %rd245, 1;
	cvta.shared.u64 	%rd248, %rd234;
	add.s64 	%rd236, %rd248, %rd246;
	// begin inline asm
	{ .reg .u64 addr; cvta.to.shared.u64 addr, %rd236; cvt.u32.u64 %r1016, addr; }
	// end inline asm
	// begin inline asm
	ldmatrix.sync.aligned.m8n8.x2.shared.b16 {%r1017, %r1018}, [%r1016];
	// end inline asm
	mul.wide.u32 	%rd249, %r1819, 16;
	add.s64 	%rd250, %rd2, %rd249;
	ld.local.v4.f32 	{%f1328, %f1329, %f1330, %f1331}, [%rd250];
	// begin inline asm
	mma.sync.aligned.m16n8k16.row.col.f32.f16.f16.f32 {%f1328, %f1329, %f1330, %f1331}, {%r1005, %r1006, %r1007, %r1008}, {%r1017, %r1018}, {%f1328, %f1329, %f1330, %f1331};
	// end inline asm
	st.local.v4.f32 	[%rd250], {%f1328, %f1329, %f1330, %f1331};
	add.s64 	%rd237, %rd236, 16;
	// begin inline asm
	{ .reg .u64 addr; cvta.to.shared.u64 addr, %rd237; cvt.u32.u64 %r1026, addr; }
	// end inline asm
	// begin inline asm
	ldmatrix.sync.aligned.m8n8.x2.shared.b16 {%r1027, %r1028}, [%r1026];
	// end inline asm
	ld.local.v4.f32 	{%f1340, %f1341, %f1342, %f1343}, [%rd250+16];
	// begin inline asm
	mma.sync.aligned.m16n8k16.row.col.f32.f16.f16.f32 {%f1340, %f1341, %f1342, %f1343}, {%r1005, %r1006, %r1007, %r1008}, {%r1027, %r1028}, {%f1340, %f1341, %f1342, %f1343};
	// end inline asm
	st.local.v4.f32 	[%rd250+16], {%f1340, %f1341, %f1342, %f1343};
	add.s64 	%rd238, %rd236, 32;
	// begin inline asm
	{ .reg .u64 addr; cvta.to.shared.u64 addr, %rd238; cvt.u32.u64 %r1036, addr; }
	// end inline asm
	// begin inline asm
	ldmatrix.sync.aligned.m8n8.x2.shared.b16 {%r1037, %r1038}, [%r1036];
	// end inline asm
	ld.local.v4.f32 	{%f1352, %f1353, %f1354, %f1355}, [%rd250+32];
	// begin inline asm
	mma.sync.aligned.m16n8k16.row.col.f32.f16.f16.f32 {%f1352, %f1353, %f1354, %f1355}, {%r1005, %r1006, %r1007, %r1008}, {%r1037, %r1038}, {%f1352, %f1353, %f1354, %f1355};
	// end inline asm
	st.local.v4.f32 	[%rd250+32], {%f1352, %f1353, %f1354, %f1355};
	add.s64 	%rd239, %rd236, 48;
	// begin inline asm
	{ .reg .u64 addr; cvta.to.shared.u64 addr, %rd239; cvt.u32.u64 %r1046, addr; }
	// end inline asm
	// begin inline asm
	ldmatrix.sync.aligned.m8n8.x2.shared.b16 {%r1047, %r1048}, [%r1046];
	// end inline asm
	ld.local.v4.f32 	{%f1364, %f1365, %f1366, %f1367}, [%rd250+48];
	// begin inline asm
	mma.sync.aligned.m16n8k16.row.col.f32.f16.f16.f32 {%f1364, %f1365, %f1366, %f1367}, {%r1005, %r1006, %r1007, %r1008}, {%r1047, %r1048}, {%f1364, %f1365, %f1366, %f1367};
	// end inline asm
	st.local.v4.f32 	[%rd250+48], {%f1364, %f1365, %f1366, %f1367};
	add.s64 	%rd240, %rd236, 64;
	// begin inline asm
	{ .reg .u64 addr; cvta.to.shared.u64 addr, %rd240; cvt.u32.u64 %r1056, addr; }
	// end inline asm
	// begin inline asm
	ldmatrix.sync.aligned.m8n8.x2.shared.b16 {%r1057, %r1058}, [%r1056];
	// end inline asm
	ld.local.v4.f32 	{%f1376, %f1377, %f1378, %f1379}, [%rd250+64];
	// begin inline asm
	mma.sync.aligned.m16n8k16.row.col.f32.f16.f16.f32 {%f1376, %f1377, %f1378, %f1379}, {%r1005, %r1006, %r1007, %r1008}, {%r1057, %r1058}, {%f1376, %f1377, %f1378, %f1379};
	// end inline asm
	st.local.v4.f32 	[%rd250+64], {%f1376, %f1377, %f1378, %f1379};
	add.s64 	%rd241, %rd236, 80;
	// begin inline asm
	{ .reg .u64 addr; cvta.to.shared.u64 addr, %rd241; cvt.u32.u64 %r1066, addr; }
	// end inline asm
	// begin inline asm
	ldmatrix.sync.aligned.m8n8.x2.shared.b16 {%r1067, %r1068}, [%r1066];
	// end inline asm
	ld.local.v4.f32 	{%f1388, %f1389, %f1390, %f1391}, [%rd250+80];
	// begin inline asm
	mma.sync.aligned.m16n8k16.row.col.f32.f16.f16.f32 {%f1388, %f1389, %f1390, %f1391}, {%r1005, %r1006, %r1007, %r1008}, {%r1067, %r1068}, {%f1388, %f1389, %f1390, %f1391};
	// end inline asm
	st.local.v4.f32 	[%rd250+80], {%f1388, %f1389, %f1390, %f1391};
	add.s64 	%rd242, %rd236, 96;
	// begin inline asm
	{ .reg .u64 addr; cvta.to.shared.u64 addr, %rd242; cvt.u32.u64 %r1076, addr; }
	// end inline asm
	// begin inline asm
	ldmatrix.sync.aligned.m8n8.x2.shared.b16 {%r1077, %r1078}, [%r1076];
	// end inline asm
	ld.local.v4.f32 	{%f1400, %f1401, %f1402, %f1403}, [%rd250+96];
	// begin inline asm
	mma.sync.aligned.m16n8k16.row.col.f32.f16.f16.f32 {%f1400, %f1401, %f1402, %f1403}, {%r1005, %r1006, %r1007, %r1008}, {%r1077, %r1078}, {%f1400, %f1401, %f1402, %f1403};
	// end inline asm
	st.local.v4.f32 	[%rd250+96], {%f1400, %f1401, %f1402, %f1403};
	add.s64 	%rd243, %rd236, 112;
	// begin inline asm
	{ .reg .u64 addr; cvta.to.shared.u64 addr, %rd243; cvt.u32.u64 %r1086, addr; }
	// end inline asm
	// begin inline asm
	ldmatrix.sync.aligned.m8n8.x2.shared.b16 {%r1087, %r1088}, [%r1086];
	// end inline asm
	ld.local.v4.f32 	{%f1412, %f1413, %f1414, %f1415}, [%rd250+112];
	// begin inline asm
	mma.sync.aligned.m16n8k16.row.col.f32.f16.f16.f32 {%f1412, %f1413, %f1414, %f1415}, {%r1005, %r1006, %r1007, %r1008}, {%r1087, %r1088}, {%f1412, %f1413, %f1414, %f1415};
	// end inline asm
	st.local.v4.f32 	[%rd250+112], {%f1412, %f1413, %f1414, %f1415};
	add.s32 	%r1819, %r1819, 8;
	setp.ne.s32 	%p78, %r1819, %r83;
	mov.u32 	%r1821, %r83;
	@%p78 bra 	$L__BB0_67;
$L__BB0_68:
	setp.eq.s32 	%p79, %r84, 0;
	@%p79 bra 	$L__BB0_76;
	setp.lt.u32 	%p80, %r85, 3;
	@%p80 bra 	$L__BB0_71;
	shl.b32 	%r1138, %r1821, 3;
	cvt.u64.u32 	%rd255, %r1138;
	add.s64 	%rd256, %rd255, %rd4;
	shl.b64 	%rd257, %rd256, 1;
	cvta.shared.u64 	%rd259, %rd234;
	add.s64 	%rd251, %rd259, %rd257;
	// begin inline asm
	{ .reg .u64 addr; cvta.to.shared.u64 addr, %rd251; cvt.u32.u64 %r1098, addr; }
	// end inline asm
	// begin inline asm
	ldmatrix.sync.aligned.m8n8.x2.shared.b16 {%r1099, %r1100}, [%r1098];
	// end inline asm
	mul.wide.u32 	%rd260, %r1821, 16;
	add.s64 	%rd261, %rd2, %rd260;
	ld.local.v4.f32 	{%f1424, %f1425, %f1426, %f1427}, [%rd261];
	// begin inline asm
	mma.sync.aligned.m16n8k16.row.col.f32.f16.f16.f32 {%f1424, %f1425, %f1426, %f1427}, {%r1005, %r1006, %r1007, %r1008}, {%r1099, %r1100}, {%f1424, %f1425, %f1426, %f1427};
	// end inline asm
	st.local.v4.f32 	[%rd261], {%f1424, %f1425, %f1426, %f1427};
	add.s32 	%r1140, %r1138, 8;
	cvt.u64.u32 	%rd262, %r1140;
	add.s64 	%rd263, %rd262, %rd4;
	shl.b64 	%rd264, %rd263, 1;
	add.s64 	%rd252, %rd259, %rd264;
	// begin inline asm
	{ .reg .u64 addr; cvta.to.shared.u64 addr, %rd252; cvt.u32.u64 %r1108, addr; }
	// end inline asm
	// begin inline asm
	ldmatrix.sync.aligned.m8n8.x2.shared.b16 {%r1109, %r1110}, [%r1108];
	// end inline asm
	ld.local.v4.f32 	{%f1436, %f1437, %f1438, %f1439}, [%rd261+16];
	// begin inline asm
	mma.sync.aligned.m16n8k16.row.col.f32.f16.f16.f32 {%f1436, %f1437, %f1438, %f1439}, {%r1005, %r1006, %r1007, %r1008}, {%r1109, %r1110}, {%f1436, %f1437, %f1438, %f1439};
	// end inline asm
	st.local.v4.f32 	[%rd261+16], {%f1436, %f1437, %f1438, %f1439};
	add.s32 	%r1141, %r1138, 16;
	cvt.u64.u32 	%rd265, %r1141;
	add.s64 	%rd266, %rd265, %rd4;
	shl.b64 	%rd267, %rd266, 1;
	add.s64 	%rd253, %rd259, %rd267;
	// begin inline asm
	{ .reg .u64 addr; cvta.to.shared.u64 addr, %rd253; cvt.u32.u64 %r1118, addr; }
	// end inline asm
	// begin inline asm
	ldmatrix.sync.aligned.m8n8.x2.shared.b16 {%r1119, %r1120}, [%r1118];
	// end inline asm
	ld.local.v4.f32 	{%f1448, %f1449, %f1450, %f1451}, [%rd261+32];
	// begin inline asm
	mma.sync.aligned.m16n8k16.row.col.f32.f16.f16.f32 {%f1448, %f1449, %f1450, %f1451}, {%r1005, %r1006, %r1007, %r1008}, {%r1119, %r1120}, {%f1448, %f1449, %f1450, %f1451};
	// end inline asm
	st.local.v4.f32 	[%rd261+32], {%f1448, %f1449, %f1450, %f1451};
	add.s32 	%r1142, %r1138, 24;
	cvt.u64.u32 	%rd268, %r1142;
	add.s64 	%rd269, %rd268, %rd4;
	shl.b64 	%rd270, %rd269, 1;
	add.s64 	%rd254, %rd259, %rd270;
	// begin inline asm
	{ .reg .u64 addr; cvta.to.shared.u64 addr, %rd254; cvt.u32.u64 %r1128, addr; }
	// end inline asm
	// begin inline asm
	ldmatrix.sync.aligned.m8n8.x2.shared.b16 {%r1129, %r1130}, [%r1128];
	// end inline asm
	ld.local.v4.f32 	{%f1460, %f1461, %f1462, %f1463}, [%rd261+48];
	// begin inline asm
	mma.sync.aligned.m16n8k16.row.col.f32.f16.f16.f32 {%f1460, %f1461, %f1462, %f1463}, {%r1005, %r1006, %r1007, %r1008}, {%r1129, %r1130}, {%f1460, %f1461, %f1462, %f1463};
	// end inline asm
	st.local.v4.f32 	[%rd261+48], {%f1460, %f1461, %f1462, %f1463};
	add.s32 	%r1821, %r1821, 4;
$L__BB0_71:
	setp.eq.s32 	%p81, %r50, 0;
	@%p81 bra 	$L__BB0_76;
	setp.eq.s32 	%p82, %r87, 0;
	@%p82 bra 	$L__BB0_74;
	shl.b32 	%r1163, %r1821, 3;
	cvt.u64.u32 	%rd273, %r1163;
	add.s64 	%rd274, %rd273, %rd4;
	shl.b64 	%rd275, %rd274, 1;
	cvta.shared.u64 	%rd277, %rd234;
	add.s64 	%rd271, %rd277, %rd275;
	// begin inline asm
	{ .reg .u64 addr; cvta.to.shared.u64 addr, %rd271; cvt.u32.u64 %r1143, addr; }
	// end inline asm
	// begin inline asm
	ldmatrix.sync.aligned.m8n8.x2.shared.b16 {%r1144, %r1145}, [%r1143];
	// end inline asm
	mul.wide.u32 	%rd278, %r1821, 16;
	add.s64 	%rd279, %rd2, %rd278;
	ld.local.v4.f32 	{%f1472, %f1473, %f1474, %f1475}, [%rd279];
	// begin inline asm
	mma.sync.aligned.m16n8k16.row.col.f32.f16.f16.f32 {%f1472, %f1473, %f1474, %f1475}, {%r1005, %r1006, %r1007, %r1008}, {%r1144, %r1145}, {%f1472, %f1473, %f1474, %f1475};
	// end inline asm
	st.local.v4.f32 	[%rd279], {%f1472, %f1473, %f1474, %f1475};
	add.s32 	%r1165, %r1163, 8;
	cvt.u64.u32 	%rd280, %r1165;
	add.s64 	%rd281, %rd280, %rd4;
	shl.b64 	%rd282, %rd281, 1;
	add.s64 	%rd272, %rd277, %rd282;
	// begin inline asm
	{ .reg .u64 addr; cvta.to.shared.u64 addr, %rd272; cvt.u32.u64 %r1153, addr; }
	// end inline asm
	// begin inline asm
	ldmatrix.sync.aligned.m8n8.x2.shared.b16 {%r1154, %r1155}, [%r1153];
	// end inline asm
	ld.local.v4.f32 	{%f1484, %f1485, %f1486, %f1487}, [%rd279+16];
	// begin inline asm
	mma.sync.aligned.m16n8k16.row.col.f32.f16.f16.f32 {%f1484, %f1485, %f1486, %f1487}, {%r1005, %r1006, %r1007, %r1008}, {%r1154, %r1155}, {%f1484, %f1485, %f1486, %f1487};
	// end inline asm
	st.local.v4.f32 	[%rd279+16], {%f1484, %f1485, %f1486, %f1487};
	add.s32 	%r1821, %r1821, 2;
$L__BB0_74:
	setp.eq.s32 	%p83, %r88, 0;
	@%p83 bra 	$L__BB0_76;
	shl.b32 	%r1176, %r1821, 3;
	cvt.u64.u32 	%rd284, %r1176;
	add.s64 	%rd285, %rd284, %rd4;
	shl.b64 	%rd286, %rd285, 1;
	cvta.shared.u64 	%rd288, %rd234;
	add.s64 	%rd283, %rd288, %rd286;
	// begin inline asm
	{ .reg .u64 addr; cvta.to.shared.u64 addr, %rd283; cvt.u32.u64 %r1166, addr; }
	// end inline asm
	// begin inline asm
	ldmatrix.sync.aligned.m8n8.x2.shared.b16 {%r1167, %r1168}, [%r1166];
	// end inline asm
	mul.wide.u32 	%rd289, %r1821, 16;
	add.s64 	%rd290, %rd2, %rd289;
	ld.local.v4.f32 	{%f1496, %f1497, %f1498, %f1499}, [%rd290];
	// begin inline asm
	mma.sync.aligned.m16n8k16.row.col.f32.f16.f16.f32 {%f1496, %f1497, %f1498, %f1499}, {%r1005, %r1006, %r1007, %r1008}, {%r1167, %r1168}, {%f1496, %f1497, %f1498, %f1499};
	// end inline asm
	st.local.v4.f32 	[%rd290], {%f1496, %f1497, %f1498, %f1499};
$L__BB0_76:
	setp.lt.s32 	%p84, %r175, 8;
	add.s64 	%rd291, %rd229, 32;
	// begin inline asm
	{ .reg .u64 addr; cvta.to.shared.u64 addr, %rd291; cvt.u32.u64 %r1178, addr; }
	// end inline asm
	// begin inline asm
	ldmatrix.sync.aligned.m8n8.x4.shared.b16 {%r1179, %r1180, %r1181, %r1182}, [%r1178];
	// end inline asm
	@%p84 bra 	$L__BB0_88;
	setp.lt.u32 	%p85, %r86, 7;
	mov.b32 	%r1825, 0;
	@%p85 bra 	$L__BB0_80;
	mov.b32 	%r1823, 0;
$L__BB0_79:
	.pragma "nounroll";
	shl.b32 	%r1266, %r1823, 3;
	add.s32 	%r1267, %r1266, %r45;
	cvt.u64.u32 	%rd300, %r1267;
	add.s64 	%rd301, %rd300, %rd4;
	shl.b64 	%rd302, %rd301, 1;
	cvta.shared.u64 	%rd304, %rd234;
	add.s64 	%rd292, %rd304, %rd302;
	// begin inline asm
	{ .reg .u64 addr; cvta.to.shared.u64 addr, %rd292; cvt.u32.u64 %r1186, addr; }
	// end inline asm
	// begin inline asm
	ldmatrix.sync.aligned.m8n8.x2.shared.b16 {%r1187, %r1188}, [%r1186];
	// end inline asm
	mul.wide.u32 	%rd305, %r1823, 16;
	add.s64 	%rd306, %rd2, %rd305;
	ld.local.v4.f32 	{%f1508, %f1509, %f1510, %f1511}, [%rd306];
	// begin inline asm
	mma.sync.aligned.m16n8k16.row.col.f32.f16.f16.f32 {%f1508, %f1509, %f1510, %f1511}, {%r1179, %r1180, %r1181, %r1182}, {%r1187, %r1188}, {%f1508, %f1509, %f1510, %f1511};
	// end inline asm
	st.local.v4.f32 	[%rd306], {%f1508, %f1509, %f1510, %f1511};
	add.s32 	%r1269, %r1267, 8;
	cvt.u64.u32 	%rd307, %r1269;
	add.s64 	%rd308, %rd307, %rd4;
	shl.b64 	%rd309, %rd308, 1;
	add.s64 	%rd293, %rd304, %rd309;
	// begin inline asm
	{ .reg .u64 addr; cvta.to.shared.u64 addr, %rd293; cvt.u32.u64 %r1196, addr; }
	// end inline asm
	// begin inline asm
	ldmatrix.sync.aligned.m8n8.x2.shared.b16 {%r1197, %r1198}, [%r1196];
	// end inline asm
	ld.local.v4.f32 	{%f1520, %f1521, %f1522, %f1523}, [%rd306+16];
	// begin inline asm
	mma.sync.aligned.m16n8k16.row.col.f32.f16.f16.f32 {%f1520, %f1521, %f1522, %f1523}, {%r1179, %r1180, %r1181, %r1182}, {%r1197, %r1198}, {%f1520, %f1521, %f1522, %f1523};
	// end inline asm
	st.local.v4.f32 	[%rd306+16], {%f1520, %f1521, %f1522, %f1523};
	add.s32 	%r1270, %r1267, 16;
	cvt.u64.u32 	%rd310, %r1270;
	add.s64 	%rd311, %rd310, %rd4;
	shl.b64 	%rd312, %rd311, 1;
	add.s64 	%rd294, %rd304, %rd312;
	// begin inline asm
	{ .reg .u64 addr; cvta.to.shared.u64 addr, %rd294; cvt.u32.u64 %r1206, addr; }
	// end inline asm
	// begin inline asm
	ldmatrix.sync.aligned.m8n8.x2.shared.b16 {%r1207, %r1208}, [%r1206];
	// end inline asm
	ld.local.v4.f32 	{%f1532, %f1533, %f1534, %f1535}, [%rd306+32];
	// begin inline asm
	mma.sync.aligned.m16n8k16.row.col.f32.f16.f16.f32 {%f1532, %f1533, %f1534, %f1535}, {%r1179, %r1180, %r1181, %r1182}, {%r1207, %r1208}, {%f1532, %f1533, %f1534, %f1535};
	// end inline asm
	st.local.v4.f32 	[%rd306+32], {%f1532, %f1533, %f1534, %f1535};
	add.s32 	%r1271, %r1267, 24;
	cvt.u64.u32 	%rd313, %r1271;
	add.s64 	%rd314, %rd313, %rd4;
	shl.b64 	%rd315, %rd314, 1;
	add.s64 	%rd295, %rd304, %rd315;
	// begin inline asm
	{ .reg .u64 addr; cvta.to.shared.u64 addr, %rd295; cvt.u32.u64 %r1216, addr; }
	// end inline asm
	// begin inline asm
	ldmatrix.sync.aligned.m8n8.x2.shared.b16 {%r1217, %r1218}, [%r1216];
	// end inline asm
	ld.local.v4.f32 	{%f1544, %f1545, %f1546, %f1547}, [%rd306+48];
	// begin inline asm
	mma.sync.aligned.m16n8k16.row.col.f32.f16.f16.f32 {%f1544, %f1545, %f1546, %f1547}, {%r1179, %r1180, %r1181, %r1182}, {%r1217, %r1218}, {%f1544, %f1545, %f1546, %f1547};
	// end inline asm
	st.local.v4.f32 	[%rd306+48], {%f1544, %f1545, %f1546, %f1547};
	add.s32 	%r1272, %r1267, 32;
	cvt.u64.u32 	%rd316, %r1272;
	add.s64 	%rd317, %rd316, %rd4;
	shl.b64 	%rd318, %rd317, 1;
	add.s64 	%rd296, %rd304, %rd318;
	// begin inline asm
	{ .reg .u64 addr; cvta.to.shared.u64 addr, %rd296; cvt.u32.u64 %r1226, addr; }
	// end inline asm
	// begin inline asm
	ldmatrix.sync.aligned.m8n8.x2.shared.b16 {%r1227, %r1228}, [%r1226];
	// end inline asm
	ld.local.v4.f32 	{%f1556, %f1557, %f1558, %f1559}, [%rd306+64];
	// begin inline asm
	mma.sync.aligned.m16n8k16.row.col.f32.f16.f16.f32 {%f1556, %f1557, %f1558, %f1559}, {%r1179, %r1180, %r1181, %r1182}, {%r1227, %r1228}, {%f1556, %f1557, %f1558, %f1559};
	// end inline asm
	st.local.v4.f32 	[%rd306+64], {%f1556, %f1557, %f1558, %f1559};
	add.s32 	%r1273, %r1267, 40;
	cvt.u64.u32 	%rd319, %r1273;
	add.s64 	%rd320, %rd319, %rd4;
	shl.b64 	%rd321, %rd320, 1;
	add.s64 	%rd297, %rd304, %rd321;
	// begin inline asm
	{ .reg .u64 addr; cvta.to.shared.u64 addr, %rd297; cvt.u32.u64 %r1236, addr; }
	// end inline asm
	// begin inline asm
	ldmatrix.sync.aligned.m8n8.x2.shared.b16 {%r1237, %r1238}, [%r1236];
	// end inline asm
	ld.local.v4.f32 	{%f1568, %f1569, %f1570, %f1571}, [%rd306+80];
	// begin inline asm
	mma.sync.aligned.m16n8k16.row.col.f32.f16.f16.f32 {%f1568, %f1569, %f1570, %f1571}, {%r1179, %r1180, %r1181, %r1182}, {%r1237, %r1238}, {%f1568, %f1569, %f1570, %f1571};
	// end inline asm
	st.local.v4.f32 	[%rd306+80], {%f1568, %f1569, %f1570, %f1571};
	add.s32 	%r1274, %r1267, 48;
	cvt.u64.u32 	%rd322, %r1274;
	add.s64 	%rd323, %rd322, %rd4;
	shl.b64 	%rd324, %rd323, 1;
	add.s64 	%rd298, %rd304, %rd324;
	// begin inline asm
	{ .reg .u64 addr; cvta.to.shared.u64 addr, %rd298; cvt.u32.u64 %r1246, addr; }
	// end inline asm
	// begin inline asm
	ldmatrix.sync.aligned.m8n8.x2.shared.b16 {%r1247, %r1248}, [%r1246];
	// end inline asm
	ld.local.v4.f32 	{%f1580, %f1581, %f1582, %f1583}, [%rd306+96];
	// begin inline asm
	mma.sync.aligned.m16n8k16.row.col.f32.f16.f16.f32 {%f1580, %f1581, %f1582, %f1583}, {%r1179, %r1180, %r1181, %r1182}, {%r1247, %r1248}, {%f1580, %f1581, %f1582, %f1583};
	// end inline asm
	st.local.v4.f32 	[%rd306+96], {%f1580, %f1581, %f1582, %f1583};
	add.s32 	%r1275, %r1267, 56;
	cvt.u64.u32 	%rd325, %r1275;
	add.s64 	%rd326, %rd325, %rd4;
	shl.b64 	%rd327, %rd326, 1;
	add.s64 	%rd299, %rd304, %rd327;
	// begin inline asm
	{ .reg .u64 addr; cvta.to.shared.u64 addr, %rd299; cvt.u32.u64 %r1256, addr; }
	// end inline asm
	// begin inline asm
	ldmatrix.sync.aligned.m8n8.x2.shared.b16 {%r1257, %r1258}, [%r1256];
	// end inline asm
	ld.local.v4.f32 	{%f1592, %f1593, %f1594, %f1595}, [%rd306+112];
	// begin inline asm
	mma.sync.aligned.m16n8k16.row.col.f32.f16.f16.f32 {%f1592, %f1593, %f1594, %f1595}, {%r1179, %r1180, %r1181, %r1182}, {%r1257, %r1258}, {%f1592, %f1593, %f1594, %f1595};
	// end inline asm
	st.local.v4.f32 	[%rd306+112], {%f1592, %f1593, %f1594, %f1595};
	add.s32 	%r1823, %r1823, 8;
	setp.ne.s32 	%p86, %r1823, %r83;
	mov.u32 	%r1825, %r83;
	@%p86 bra 	$L__BB0_79;
$L__BB0_80:
	setp.eq.s32 	%p87, %r84, 0;
	@%p87 bra 	$L__BB0_88;
	setp.lt.u32 	%p88, %r85, 3;
	@%p88 bra 	$L__BB0_83;
	shl.b32 	%r1316, %r1825, 3;
	add.s32 	%r1317, %r1316, %r45;
	cvt.u64.u32 	%rd332, %r1317;
	add.s64 	%rd333, %rd332, %rd4;
	shl.b64 	%rd334, %rd333, 1;
	cvta.shared.u64 	%rd336, %rd234;
	add.s64 	%rd328, %rd336, %rd334;
	// begin inline asm
	{ .reg .u64 addr; cvta.to.shared.u64 addr, %rd328; cvt.u32.u64 %r1276, addr; }
	// end inline asm
	// begin inline asm
	ldmatrix.sync.aligned.m8n8.x2.shared.b16 {%r1277, %r1278}, [%r1276];
	// end inline asm
	mul.wide.u32 	%rd337, %r1825, 16;
	add.s64 	%rd338, %rd2, %rd337;
	ld.local.v4.f32 	{%f1604, %f1605, %f1606, %f1607}, [%rd338];
	// begin inline asm
	mma.sync.aligned.m16n8k16.row.col.f32.f16.f16.f32 {%f1604, %f1605, %f1606, %f1607}, {%r1179, %r1180, %r1181, %r1182}, {%r1277, %r1278}, {%f1604, %f1605, %f1606, %f1607};
	// end inline asm
	st.local.v4.f32 	[%rd338], {%f1604, %f1605, %f1606, %f1607};
	add.s32 	%r1319, %r1317, 8;
	cvt.u64.u32 	%rd339, %r1319;
	add.s64 	%rd340, %rd339, %rd4;
	shl.b64 	%rd341, %rd340, 1;
	add.s64 	%rd329, %rd336, %rd341;
	// begin inline asm
	{ .reg .u64 addr; cvta.to.shared.u64 addr, %rd329; cvt.u32.u64 %r1286, addr; }
	// end inline asm
	// begin inline asm
	ldmatrix.sync.aligned.m8n8.x2.shared.b16 {%r1287, %r1288}, [%r1286];
	// end inline asm
	ld.local.v4.f32 	{%f1616, %f1617, %f1618, %f1619}, [%rd338+16];
	// begin inline asm
	mma.sync.aligned.m16n8k16.row.col.f32.f16.f16.f32 {%f1616, %f1617, %f1618, %f1619}, {%r1179, %r1180, %r1181, %r1182}, {%r1287, %r1288}, {%f1616, %f1617, %f1618, %f1619};
	// end inline asm
	st.local.v4.f32 	[%rd338+16], {%f1616, %f1617, %f1618, %f1619};
	add.s32 	%r1320, %r1317, 16;
	cvt.u64.u32 	%rd342, %r1320;
	add.s64 	%rd343, %rd342, %rd4;
	shl.b64 	%rd344, %rd343, 1;
	add.s64 	%rd330, %rd336, %rd344;
	// begin inline asm
	{ .reg .u64 addr; cvta.to.shared.u64 addr, %rd330; cvt.u32.u64 %r1296, addr; }
	// end inline asm
	// begin inline asm
	ldmatrix.sync.aligned.m8n8.x2.shared.b16 {%r1297, %r1298}, [%r1296];
	// end inline asm
	ld.local.v4.f32 	{%f1628, %f1629, %f1630, %f1631}, [%rd338+32];
	// begin inline asm
	mma.sync.aligned.m16n8k16.row.col.f32.f16.f16.f32 {%f1628, %f1629, %f1630, %f1631}, {%r1179, %r1180, %r1181, %r1182}, {%r1297, %r1298}, {%f1628, %f1629, %f1630, %f1631};
	// end inline asm
	st.local.v4.f32 	[%rd338+32], {%f1628, %f1629, %f1630, %f1631};
	add.s32 	%r1321, %r1317, 24;
	cvt.u64.u32 	%rd345, %r1321;
	add.s64 	%rd346, %rd345, %rd4;
	shl.b64 	%rd347, %rd346, 1;
	add.s64 	%rd331, %rd336, %rd347;
	// begin inline asm
	{ .reg .u64 addr; cvta.to.shared.u64 addr, %rd331; cvt.u32.u64 %r1306, addr; }
	// end inline asm
	// begin inline asm
	ldmatrix.sync.aligned.m8n8.x2.shared.b16 {%r1307, %r1308}, [%r1306];
	// end inline asm
	ld.local.v4.f32 	{%f1640, %f1641, %f1642, %f1643}, [%rd338+48];
	// begin inline asm
	mma.sync.aligned.m16n8k16.row.col.f32.f16.f16.f32 {%f1640, %f1641, %f1642, %f1643}, {%r1179, %r1180, %r1181, %r1182}, {%r1307, %r1308}, {%f1640, %f1641, %f1642, %f1643};
	// end inline asm
	st.local.v4.f32 	[%rd338+48], {%f1640, %f1641, %f1642, %f1643};
	add.s32 	%r1825, %r1825, 4;
$L__BB0_83:
	setp.eq.s32 	%p89, %r50, 0;
	@%p89 bra 	$L__BB0_88;
	setp.eq.s32 	%p90, %r87, 0;
	@%p90 bra 	$L__BB0_86;
	shl.b32 	%r1342, %r1825, 3;
	add.s32 	%r1343, %r1342, %r45;
	cvt.u64.u32 	%rd350, %r1343;
	add.s64 	%rd351, %rd350, %rd4;
	shl.b64 	%rd352, %rd351, 1;
	cvta.shared.u64 	%rd354, %rd234;
	add.s64 	%rd348, %rd354, %rd352;
	// begin inline asm
	{ .reg .u64 addr; cvta.to.shared.u64 addr, %rd348; cvt.u32.u64 %r1322, addr; }
	// end inline asm
	// begin inline asm
	ldmatrix.sync.aligned.m8n8.x2.shared.b16 {%r1323, %r1324}, [%r1322];
	// end inline asm
	mul.wide.u32 	%rd355, %r1825, 16;
	add.s64 	%rd356, %rd2, %rd355;
	ld.local.v4.f32 	{%f1652, %f1653, %f1654, %f1655}, [%rd356];
	// begin inline asm
	mma.sync.aligned.m16n8k16.row.col.f32.f16.f16.f32 {%f1652, %f1653, %f1654, %f1655}, {%r1179, %r1180, %r1181, %r1182}, {%r1323, %r1324}, {%f1652, %f1653, %f1654, %f1655};
	// end inline asm
	st.local.v4.f32 	[%rd356], {%f1652, %f1653, %f1654, %f1655};
	add.s32 	%r1345, %r1343, 8;
	cvt.u64.u32 	%rd357, %r1345;
	add.s64 	%rd358, %rd357, %rd4;
	shl.b64 	%rd359, %rd358, 1;
	add.s64 	%rd349, %rd354, %rd359;
	// begin inline asm
	{ .reg .u64 addr; cvta.to.shared.u64 addr, %rd349; cvt.u32.u64 %r1332, addr; }
	// end inline asm
	// begin inline asm
	ldmatrix.sync.aligned.m8n8.x2.shared.b16 {%r1333, %r1334}, [%r1332];
	// end inline asm
	ld.local.v4.f32 	{%f1664, %f1665, %f1666, %f1667}, [%rd356+16];
	// begin inline asm
	mma.sync.aligned.m16n8k16.row.col.f32.f16.f16.f32 {%f1664, %f1665, %f1666, %f1667}, {%r1179, %r1180, %r1181, %r1182}, {%r1333, %r1334}, {%f1664, %f1665, %f1666, %f1667};
	// end inline asm
	st.local.v4.f32 	[%rd356+16], {%f1664, %f1665, %f1666, %f1667};
	add.s32 	%r1825, %r1825, 2;
$L__BB0_86:
	setp.eq.s32 	%p91, %r88, 0;
	@%p91 bra 	$L__BB0_88;
	shl.b32 	%r1356, %r1825, 3;
	add.s32 	%r1357, %r1356, %r45;
	cvt.u64.u32 	%rd361, %r1357;
	add.s64 	%rd362, %rd361, %rd4;
	shl.b64 	%rd363, %rd362, 1;
	cvta.shared.u64 	%rd365, %rd234;
	add.s64 	%rd360, %rd365, %rd363;
	// begin inline asm
	{ .reg .u64 addr; cvta.to.shared.u64 addr, %rd360; cvt.u32.u64 %r1346, addr; }
	// end inline asm
	// begin inline asm
	ldmatrix.sync.aligned.m8n8.x2.shared.b16 {%r1347, %r1348}, [%r1346];
	// end inline asm
	mul.wide.u32 	%rd366, %r1825, 16;
	add.s64 	%rd367, %rd2, %rd366;
	ld.local.v4.f32 	{%f1676, %f1677, %f1678, %f1679}, [%rd367];
	// begin inline asm
	mma.sync.aligned.m16n8k16.row.col.f32.f16.f16.f32 {%f1676, %f1677, %f1678, %f1679}, {%r1179, %r1180, %r1181, %r1182}, {%r1347, %r1348}, {%f1676, %f1677, %f1678, %f1679};
	// end inline asm
	st.local.v4.f32 	[%rd367], {%f1676, %f1677, %f1678, %f1679};
$L__BB0_88:
	setp.lt.s32 	%p92, %r175, 8;
	add.s64 	%rd368, %rd229, 64;
	// begin inline asm
	{ .reg .u64 addr; cvta.to.shared.u64 addr, %rd368; cvt.u32.u64 %r1359, addr; }
	// end inline asm
	// begin inline asm
	ldmatrix.sync.aligned.m8n8.x4.shared.b16 {%r1360, %r1361, %r1362, %r1363}, [%r1359];
	// end inline asm
	@%p92 bra 	$L__BB0_100;
	setp.lt.u32 	%p93, %r86, 7;
	mov.b32 	%r1829, 0;
	@%p93 bra 	$L__BB0_92;
	mov.b32 	%r1827, 0;
$L__BB0_91:
	.pragma "nounroll";
	shl.b32 	%r1447, %r1827, 3;
	add.s32 	%r1448, %r1447, %r53;
	cvt.u64.u32 	%rd377, %r1448;
	add.s64 	%rd378, %rd377, %rd4;
	shl.b64 	%rd379, %rd378, 1;
	cvta.shared.u64 	%rd381, %rd234;
	add.s64 	%rd369, %rd381, %rd379;
	// begin inline asm
	{ .reg .u64 addr; cvta.to.shared.u64 addr, %rd369; cvt.u32.u64 %r1367, addr; }
	// end inline asm
	// begin inline asm
	ldmatrix.sync.aligned.m8n8.x2.shared.b16 {%r1368, %r1369}, [%r1367];
	// end inline asm
	mul.wide.u32 	%rd382, %r1827, 16;
	add.s64 	%rd383, %rd2, %rd382;
	ld.local.v4.f32 	{%f1688, %f1689, %f1690, %f1691}, [%rd383];
	// begin inline asm
	mma.sync.aligned.m16n8k16.row.col.f32.f16.f16.f32 {%f1688, %f1689, %f1690, %f1691}, {%r1360, %r1361, %r1362, %r1363}, {%r1368, %r1369}, {%f1688, %f1689, %f1690, %f1691};
	// end inline asm
	st.local.v4.f32 	[%rd383], {%f1688, %f1689, %f1690, %f1691};
	add.s32 	%r1450, %r1448, 8;
	cvt.u64.u32 	%rd384, %r1450;
	add.s64 	%rd385, %rd384, %rd4;
	shl.b64 	%rd386, %rd385, 1;
	add.s64 	%rd370, %rd381, %rd386;
	// begin inline asm
	{ .reg .u64 addr; cvta.to.shared.u64 addr, %rd370; cvt.u32.u64 %r1377, addr; }
	// end inline asm
	// begin inline asm
	ldmatrix.sync.aligned.m8n8.x2.shared.b16 {%r1378, %r1379}, [%r1377];
	// end inline asm
	ld.local.v4.f32 	{%f1700, %f1701, %f1702, %f1703}, [%rd383+16];
	// begin inline asm
	mma.sync.aligned.m16n8k16.row.col.f32.f16.f16.f32 {%f1700, %f1701, %f1702, %f1703}, {%r1360, %r1361, %r1362, %r1363}, {%r1378, %r1379}, {%f1700, %f1701, %f1702, %f1703};
	// end inline asm
	st.local.v4.f32 	[%rd383+16], {%f1700, %f1701, %f1702, %f1703};
	add.s32 	%r1451, %r1448, 16;
	cvt.u64.u32 	%rd387, %r1451;
	add.s64 	%rd388, %rd387, %rd4;
	shl.b64 	%rd389, %rd388, 1;
	add.s64 	%rd371, %rd381, %rd389;
	// begin inline asm
	{ .reg .u64 addr; cvta.to.shared.u64 addr, %rd371; cvt.u32.u64 %r1387, addr; }
	// end inline asm
	// begin inline asm
	ldmatrix.sync.aligned.m8n8.x2.shared.b16 {%r1388, %r1389}, [%r1387];
	// end inline asm
	ld.local.v4.f32 	{%f1712, %f1713, %f1714, %f1715}, [%rd383+32];
	// begin inline asm
	mma.sync.aligned.m16n8k16.row.col.f32.f16.f16.f32 {%f1712, %f1713, %f1714, %f1715}, {%r1360, %r1361, %r1362, %r1363}, {%r1388, %r1389}, {%f1712, %f1713, %f1714, %f1715};
	// end inline asm
	st.local.v4.f32 	[%rd383+32], {%f1712, %f1713, %f1714, %f1715};
	add.s32 	%r1452, %r1448, 24;
	cvt.u64.u32 	%rd390, %r1452;
	add.s64 	%rd391, %rd390, %rd4;
	shl.b64 	%rd392, %rd391, 1;
	add.s64 	%rd372, %rd381, %rd392;
	// begin inline asm
	{ .reg .u64 addr; cvta.to.shared.u64 addr, %rd372; cvt.u32.u64 %r1397, addr; }
	// end inline asm
	// begin inline asm
	ldmatrix.sync.aligned.m8n8.x2.shared.b16 {%r1398, %r1399}, [%r1397];
	// end inline asm
	ld.local.v4.f32 	{%f1724, %f1725, %f1726, %f1727}, [%rd383+48];
	// begin inline asm
	mma.sync.aligned.m16n8k16.row.col.f32.f16.f16.f32 {%f1724, %f1725, %f1726, %f1727}, {%r1360, %r1361, %r1362, %r1363}, {%r1398, %r1399}, {%f1724, %f1725, %f1726, %f1727};
	// end inline asm
	st.local.v4.f32 	[%rd383+48], {%f1724, %f1725, %f1726, %f1727};
	add.s32 	%r1453, %r1448, 32;
	cvt.u64.u32 	%rd393, %r1453;
	add.s64 	%rd394, %rd393, %rd4;
	shl.b64 	%rd395, %rd394, 1;
	add.s64 	%rd373, %rd381, %rd395;
	// begin inline asm
	{ .reg .u64 addr; cvta.to.shared.u64 addr, %rd373; cvt.u32.u64 %r1407, addr; }
	// end inline asm
	// begin inline asm
	ldmatrix.sync.aligned.m8n8.x2.shared.b16 {%r1408, %r1409}, [%r1407];
	// end inline asm
	ld.local.v4.f32 	{%f1736, %f1737, %f1738, %f1739}, [%rd383+64];
	// begin inline asm
	mma.sync.aligned.m16n8k16.row.col.f32.f16.f16.f32 {%f1736, %f1737, %f1738, %f1739}, {%r1360, %r1361, %r1362, %r1363}, {%r1408, %r1409}, {%f1736, %f1737, %f1738, %f1739};
	// end inline asm
	st.local.v4.f32 	[%rd383+64], {%f1736, %f1737, %f1738, %f1739};
	add.s32 	%r1454, %r1448, 40;
	cvt.u64.u32 	%rd396, %r1454;
	add.s64 	%rd397, %rd396, %rd4;
	shl.b64 	%rd398, %rd397, 1;
	add.s64 	%rd374, %rd381, %rd398;
	// begin inline asm
	{ .reg .u64 addr; cvta.to.shared.u64 addr, %rd374; cvt.u32.u64 %r1417, addr; }
	// end inline asm
	// begin inline asm
	ldmatrix.sync.aligned.m8n8.x2.shared.b16 {%r1418, %r1419}, [%r1417];
	// end inline asm
	ld.local.v4.f32 	{%f1748, %f1749, %f1750, %f1751}, [%rd383+80];
	// begin inline asm
	mma.sync.aligned.m16n8k16.row.col.f32.f16.f16.f32 {%f1748, %f1749, %f1750, %f1751}, {%r1360, %r1361, %r1362, %r1363}, {%r1418, %r1419}, {%f1748, %f1749, %f1750, %f1751};
	// end inline asm
	st.local.v4.f32 	[%rd383+80], {%f1748, %f1749, %f1750, %f1751};
	add.s32 	%r1455, %r1448, 48;
	cvt.u64.u32 	%rd399, %r1455;
	add.s64 	%rd400, %rd399, %rd4;
	shl.b64 	%rd401, %rd400, 1;
	add.s64 	%rd375, %rd381, %rd401;
	// begin inline asm
	{ .reg .u64 addr; cvta.to.shared.u64 addr, %rd375; cvt.u32.u64 %r1427, addr; }
	// end inline asm
	// begin inline asm
	ldmatrix.sync.aligned.m8n8.x2.shared.b16 {%r1428, %r1429}, [%r1427];
	// end inline asm
	ld.local.v4.f32 	{%f1760, %f1761, %f1762, %f1763}, [%rd383+96];
	// begin inline asm
	mma.sync.aligned.m16n8k16.row.col.f32.f16.f16.f32 {%f1760, %f1761, %f1762, %f1763}, {%r1360, %r1361, %r1362, %r1363}, {%r1428, %r1429}, {%f1760, %f1761, %f1762, %f1763};
	// end inline asm
	st.local.v4.f32 	[%rd383+96], {%f1760, %f1761, %f1762, %f1763};
	add.s32 	%r1456, %r1448, 56;
	cvt.u64.u32 	%rd402, %r1456;
	add.s64 	%rd403, %rd402, %rd4;
	shl.b64 	%rd404, %rd403, 1;
	add.s64 	%rd376, %rd381, %rd404;
	// begin inline asm
	{ .reg .u64 addr; cvta.to.shared.u64 addr, %rd376; cvt.u32.u64 %r1437, addr; }
	// end inline asm
	// begin inline asm
	ldmatrix.sync.aligned.m8n8.x2.shared.b16 {%r1438, %r1439}, [%r1437];
	// end inline asm
	ld.local.v4.f32 	{%f1772, %f1773, %f1774, %f1775}, [%rd383+112];
	// begin inline asm
	mma.sync.aligned.m16n8k16.row.col.f32.f16.f16.f32 {%f1772, %f1773, %f1774, %f1775}, {%r1360, %r1361, %r1362, %r1363}, {%r1438, %r1439}, {%f1772, %f1773, %f1774, %f1775};
	// end inline asm
	st.local.v4.f32 	[%rd383+112], {%f1772, %f1773, %f1774, %f1775};
	add.s32 	%r1827, %r1827, 8;
	setp.ne.s32 	%p94, %r1827, %r83;
	mov.u32 	%r1829, %r83;
	@%p94 bra 	$L__BB0_91;
$L__BB0_92:
	setp.eq.s32 	%p95, %r84, 0;
	@%p95 bra 	$L__BB0_100;
	setp.lt.u32 	%p96, %r85, 3;
	@%p96 bra 	$L__BB0_95;
	shl.b32 	%r1497, %r1829, 3;
	add.s32 	%r1498, %r1497, %r53;
	cvt.u64.u32 	%rd409, %r1498;
	add.s64 	%rd410, %rd409, %rd4;
	shl.b64 	%rd411, %rd410, 1;
	cvta.shared.u64 	%rd413, %rd234;
	add.s64 	%rd405, %rd413, %rd411;
	// begin inline asm
	{ .reg .u64 addr; cvta.to.shared.u64 addr, %rd405; cvt.u32.u64 %r1457, addr; }
	// end inline asm
	// begin inline asm
	ldmatrix.sync.aligned.m8n8.x2.shared.b16 {%r1458, %r1459}, [%r1457];
	// end inline asm
	mul.wide.u32 	%rd414, %r1829, 16;
	add.s64 	%rd415, %rd2, %rd414;
	ld.local.v4.f32 	{%f1784, %f1785, %f1786, %f1787}, [%rd415];
	// begin inline asm
	mma.sync.aligned.m16n8k16.row.col.f32.f16.f16.f32 {%f1784, %f1785, %f1786, %f1787}, {%r1360, %r1361, %r1362, %r1363}, {%r1458, %r1459}, {%f1784, %f1785, %f1786, %f1787};
	// end inline asm
	st.local.v4.f32 	[%rd415], {%f1784, %f1785, %f1786, %f1787};
	add.s32 	%r1500, %r1498, 8;
	cvt.u64.u32 	%rd416, %r1500;
	add.s64 	%rd417, %rd416, %rd4;
	shl.b64 	%rd418, %rd417, 1;
	add.s64 	%rd406, %rd413, %rd418;
	// begin inline asm
	{ .reg .u64 addr; cvta.to.shared.u64 addr, %rd406; cvt.u32.u64 %r1467, addr; }
	// end inline asm
	// begin inline asm
	ldmatrix.sync.aligned.m8n8.x2.shared.b16 {%r1468, %r1469}, [%r1467];
	// end inline asm
	ld.local.v4.f32 	{%f1796, %f1797, %f1798, %f1799}, [%rd415+16];
	// begin inline asm
	mma.sync.aligned.m16n8k16.row.col.f32.f16.f16.f32 {%f1796, %f1797, %f1798, %f1799}, {%r1360, %r1361, %r1362, %r1363}, {%r1468, %r1469}, {%f1796, %f1797, %f1798, %f1799};
	// end inline asm
	st.local.v4.f32 	[%rd415+16], {%f1796, %f1797, %f1798, %f1799};
	add.s32 	%r1501, %r1498, 16;
	cvt.u64.u32 	%rd419, %r1501;
	add.s64 	%rd420, %rd419, %rd4;
	shl.b64 	%rd421, %rd420, 1;
	add.s64 	%rd407, %rd413, %rd421;
	// begin inline asm
	{ .reg .u64 addr; cvta.to.shared.u64 addr, %rd407; cvt.u32.u64 %r1477, addr; }
	// end inline asm
	// begin inline asm
	ldmatrix.sync.aligned.m8n8.x2.shared.b16 {%r1478, %r1479}, [%r1477];
	// end inline asm
	ld.local.v4.f32 	{%f1808, %f1809, %f1810, %f1811}, [%rd415+32];
	// begin inline asm
	mma.sync.aligned.m16n8k16.row.col.f32.f16.f16.f32 {%f1808, %f1809, %f1810, %f1811}, {%r1360, %r1361, %r1362, %r1363}, {%r1478, %r1479}, {%f1808, %f1809, %f1810, %f1811};
	// end inline asm
	st.local.v4.f32 	[%rd415+32], {%f1808, %f1809, %f1810, %f1811};
	add.s32 	%r1502, %r1498, 24;
	cvt.u64.u32 	%rd422, %r1502;
	add.s64 	%rd423, %rd422, %rd4;
	shl.b64 	%rd424, %rd423, 1;
	add.s64 	%rd408, %rd413, %rd424;
	// begin inline asm
	{ .reg .u64 addr; cvta.to.shared.u64 addr, %rd408; cvt.u32.u64 %r1487, addr; }
	// end inline asm
	// begin inline asm
	ldmatrix.sync.aligned.m8n8.x2.shared.b16 {%r1488, %r1489}, [%r1487];
	// end inline asm
	ld.local.v4.f32 	{%f1820, %f1821, %f1822, %f1823}, [%rd415+48];
	// begin inline asm
	mma.sync.aligned.m16n8k16.row.col.f32.f16.f16.f32 {%f1820, %f1821, %f1822, %f1823}, {%r1360, %r1361, %r1362, %r1363}, {%r1488, %r1489}, {%f1820, %f1821, %f1822, %f1823};
	// end inline asm
	st.local.v4.f32 	[%rd415+48], {%f1820, %f1821, %f1822, %f1823};
	add.s32 	%r1829, %r1829, 4;
$L__BB0_95:
	setp.eq.s32 	%p97, %r50, 0;
	@%p97 bra 	$L__BB0_100;
	setp.eq.s32 	%p98, %r87, 0;
	@%p98 bra 	$L__BB0_98;
	shl.b32 	%r1523, %r1829, 3;
	add.s32 	%r1524, %r1523, %r53;
	cvt.u64.u32 	%rd427, %r1524;
	add.s64 	%rd428, %rd427, %rd4;
	shl.b64 	%rd429, %rd428, 1;
	cvta.shared.u64 	%rd431, %rd234;
	add.s64 	%rd425, %rd431, %rd429;
	// begin inline asm
	{ .reg .u64 addr; cvta.to.shared.u64 addr, %rd425; cvt.u32.u64 %r1503, addr; }
	// end inline asm
	// begin inline asm
	ldmatrix.sync.aligned.m8n8.x2.shared.b16 {%r1504, %r1505}, [%r1503];
	// end inline asm
	mul.wide.u32 	%rd432, %r1829, 16;
	add.s64 	%rd433, %rd2, %rd432;
	ld.local.v4.f32 	{%f1832, %f1833, %f1834, %f1835}, [%rd433];
	// begin inline asm
	mma.sync.aligned.m16n8k16.row.col.f32.f16.f16.f32 {%f1832, %f1833, %f1834, %f1835}, {%r1360, %r1361, %r1362, %r1363}, {%r1504, %r1505}, {%f1832, %f1833, %f1834, %f1835};
	// end inline asm
	st.local.v4.f32 	[%rd433], {%f1832, %f1833, %f1834, %f1835};
	add.s32 	%r1526, %r1524, 8;
	cvt.u64.u32 	%rd434, %r1526;
	add.s64 	%rd435, %rd434, %rd4;
	shl.b64 	%rd436, %rd435, 1;
	add.s64 	%rd426, %rd431, %rd436;
	// begin inline asm
	{ .reg .u64 addr; cvta.to.shared.u64 addr, %rd426; cvt.u32.u64 %r1513, addr; }
	// end inline asm
	// begin inline asm
	ldmatrix.sync.aligned.m8n8.x2.shared.b16 {%r1514, %r1515}, [%r1513];
	// end inline asm
	ld.local.v4.f32 	{%f1844, %f1845, %f1846, %f1847}, [%rd433+16];
	// begin inline asm
	mma.sync.aligned.m16n8k16.row.col.f32.f16.f16.f32 {%f1844, %f1845, %f1846, %f1847}, {%r1360, %r1361, %r1362, %r1363}, {%r1514, %r1515}, {%f1844, %f1845, %f1846, %f1847};
	// end inline asm
	st.local.v4.f32 	[%rd433+16], {%f1844, %f1845, %f1846, %f1847};
	add.s32 	%r1829, %r1829, 2;
$L__BB0_98:
	setp.eq.s32 	%p99, %r88, 0;
	@%p99 bra 	$L__BB0_100;
	shl.b32 	%r1537, %r1829, 3;
	add.s32 	%r1538, %r1537, %r53;
	cvt.u64.u32 	%rd438, %r1538;
	add.s64 	%rd439, %rd438, %rd4;
	shl.b64 	%rd440, %rd439, 1;
	cvta.shared.u64 	%rd442, %rd234;
	add.s64 	%rd437, %rd442, %rd440;
	// begin inline asm
	{ .reg .u64 addr; cvta.to.shared.u64 addr, %rd437; cvt.u32.u64 %r1527, addr; }
	// end inline asm
	// begin inline asm
	ldmatrix.sync.aligned.m8n8.x2.shared.b16 {%r1528, %r1529}, [%r1527];
	// end inline asm
	mul.wide.u32 	%rd443, %r1829, 16;
	add.s64 	%rd444, %rd2, %rd443;
	ld.local.v4.f32 	{%f1856, %f1857, %f1858, %f1859}, [%rd444];
	// begin inline asm
	mma.sync.aligned.m16n8k16.row.col.f32.f16.f16.f32 {%f1856, %f1857, %f1858, %f1859}, {%r1360, %r1361, %r1362, %r1363}, {%r1528, %r1529}, {%f1856, %f1857, %f1858, %f1859};
	// end inline asm
	st.local.v4.f32 	[%rd444], {%f1856, %f1857, %f1858, %f1859};
$L__BB0_100:
	setp.lt.s32 	%p100, %r175, 8;
	add.s64 	%rd445, %rd229, 96;
	// begin inline asm
	{ .reg .u64 addr; cvta.to.shared.u64 addr, %rd445; cvt.u32.u64 %r1540, addr; }
	// end inline asm
	// begin inline asm
	ldmatrix.sync.aligned.m8n8.x4.shared.b16 {%r1541, %r1542, %r1543, %r1544}, [%r1540];
	// end inline asm
	@%p100 bra 	$L__BB0_112;
	mul.lo.s32 	%r126, %r175, 48;
	setp.lt.u32 	%p101, %r86, 7;
	mov.b32 	%r1833, 0;
	@%p101 bra 	$L__BB0_104;
	mov.b32 	%r1831, 0;
$L__BB0_103:
	.pragma "nounroll";
	shl.b32 	%r1628, %r1831, 3;
	add.s32 	%r1629, %r1628, %r126;
	cvt.u64.u32 	%rd454, %r1629;
	add.s64 	%rd455, %rd454, %rd4;
	shl.b64 	%rd456, %rd455, 1;
	cvta.shared.u64 	%rd458, %rd234;
	add.s64 	%rd446, %rd458, %rd456;
	// begin inline asm
	{ .reg .u64 addr; cvta.to.shared.u64 addr, %rd446; cvt.u32.u64 %r1548, addr; }
	// end inline asm
	// begin inline asm
	ldmatrix.sync.aligned.m8n8.x2.shared.b16 {%r1549, %r1550}, [%r1548];
	// end inline asm
	mul.wide.u32 	%rd459, %r1831, 16;
	add.s64 	%rd460, %rd2, %rd459;
	ld.local.v4.f32 	{%f1868, %f1869, %f1870, %f1871}, [%rd460];
	// begin inline asm
	mma.sync.aligned.m16n8k16.row.col.f32.f16.f16.f32 {%f1868, %f1869, %f1870, %f1871}, {%r1541, %r1542, %r1543, %r1544}, {%r1549, %r1550}, {%f1868, %f1869, %f1870, %f1871};
	// end inline asm
	st.local.v4.f32 	[%rd460], {%f1868, %f1869, %f1870, %f1871};
	add.s32 	%r1631, %r1629, 8;
	cvt.u64.u32 	%rd461, %r1631;
	add.s64 	%rd462, %rd461, %rd4;
	shl.b64 	%rd463, %rd462, 1;
	add.s64 	%rd447, %rd458, %rd463;
	// begin inline asm
	{ .reg .u64 addr; cvta.to.shared.u64 addr, %rd447; cvt.u32.u64 %r1558, addr; }
	// end inline asm
	// begin inline asm
	ldmatrix.sync.aligned.m8n8.x2.shared.b16 {%r1559, %r1560}, [%r1558];
	// end inline asm
	ld.local.v4.f32 	{%f1880, %f1881, %f1882, %f1883}, [%rd460+16];
	// begin inline asm
	mma.sync.aligned.m16n8k16.row.col.f32.f16.f16.f32 {%f1880, %f1881, %f1882, %f1883}, {%r1541, %r1542, %r1543, %r1544}, {%r1559, %r1560}, {%f1880, %f1881, %f1882, %f1883};
	// end inline asm
	st.local.v4.f32 	[%rd460+16], {%f1880, %f1881, %f1882, %f1883};
	add.s32 	%r1632, %r1629, 16;
	cvt.u64.u32 	%rd464, %r1632;
	add.s64 	%rd465, %rd464, %rd4;
	shl.b64 	%rd466, %rd465, 1;
	add.s64 	%rd448, %rd458, %rd466;
	// begin inline asm
	{ .reg .u64 addr; cvta.to.shared.u64 addr, %rd448; cvt.u32.u64 %r1568, addr; }
	// end inline asm
	// begin inline asm
	ldmatrix.sync.aligned.m8n8.x2.shared.b16 {%r1569, %r1570}, [%r1568];
	// end inline asm
	ld.local.v4.f32 	{%f1892, %f1893, %f1894, %f1895}, [%rd460+32];
	// begin inline asm
	mma.sync.aligned.m16n8k16.row.col.f32.f16.f16.f32 {%f1892, %f1893, %f1894, %f1895}, {%r1541, %r1542, %r1543, %r1544}, {%r1569, %r1570}, {%f1892, %f1893, %f1894, %f1895};
	// end inline asm
	st.local.v4.f32 	[%rd460+32], {%f1892, %f1893, %f1894, %f1895};
	add.s32 	%r1633, %r1629, 24;
	cvt.u64.u32 	%rd467, %r1633;
	add.s64 	%rd468, %rd467, %rd4;
	shl.b64 	%rd469, %rd468, 1;
	add.s64 	%rd449, %rd458, %rd469;
	// begin inline asm
	{ .reg .u64 addr; cvta.to.shared.u64 addr, %rd449; cvt.u32.u64 %r1578, addr; }
	// end inline asm
	// begin inline asm
	ldmatrix.sync.aligned.m8n8.x2.shared.b16 {%r1579, %r1580}, [%r1578];
	// end inline asm
	ld.local.v4.f32 	{%f1904, %f1905, %f1906, %f1907}, [%rd460+48];
	// begin inline asm
	mma.sync.aligned.m16n8k16.row.col.f32.f16.f16.f32 {%f1904, %f1905, %f1906, %f1907}, {%r1541, %r1542, %r1543, %r1544}, {%r1579, %r1580}, {%f1904, %f1905, %f1906, %f1907};
	// end inline asm
	st.local.v4.f32 	[%rd460+48], {%f1904, %f1905, %f1906, %f1907};
	add.s32 	%r1634, %r1629, 32;
	cvt.u64.u32 	%rd470, %r1634;
	add.s64 	%rd471, %rd470, %rd4;
	shl.b64 	%rd472, %rd471, 1;
	add.s64 	%rd450, %rd458, %rd472;
	// begin inline asm
	{ .reg .u64 addr; cvta.to.shared.u64 addr, %rd450; cvt.u32.u64 %r1588, addr; }
	// end inline asm
	// begin inline asm
	ldmatrix.sync.aligned.m8n8.x2.shared.b16 {%r1589, %r1590}, [%r1588];
	// end inline asm
	ld.local.v4.f32 	{%f1916, %f1917, %f1918, %f1919}, [%rd460+64];
	// begin inline asm
	mma.sync.aligned.m16n8k16.row.col.f32.f16.f16.f32 {%f1916, %f1917, %f1918, %f1919}, {%r1541, %r1542, %r1543, %r1544}, {%r1589, %r1590}, {%f1916, %f1917, %f1918, %f1919};
	// end inline asm
	st.local.v4.f32 	[%rd460+64], {%f1916, %f1917, %f1918, %f1919};
	add.s32 	%r1635, %r1629, 40;
	cvt.u64.u32 	%rd473, %r1635;
	add.s64 	%rd474, %rd473, %rd4;
	shl.b64 	%rd475, %rd474, 1;
	add.s64 	%rd451, %rd458, %rd475;
	// begin inline asm
	{ .reg .u64 addr; cvta.to.shared.u64 addr, %rd451; cvt.u32.u64 %r1598, addr; }
	// end inline asm
	// begin inline asm
	ldmatrix.sync.aligned.m8n8.x2.shared.b16 {%r1599, %r1600}, [%r1598];
	// end inline asm
	ld.local.v4.f32 	{%f1928, %f1929, %f1930, %f1931}, [%rd460+80];
	// begin inline asm
	mma.sync.aligned.m16n8k16.row.col.f32.f16.f16.f32 {%f1928, %f1929, %f1930, %f1931}, {%r1541, %r1542, %r1543, %r1544}, {%r1599, %r1600}, {%f1928, %f1929, %f1930, %f1931};
	// end inline asm
	st.local.v4.f32 	[%rd460+80], {%f1928, %f1929, %f1930, %f1931};
	add.s32 	%r1636, %r1629, 48;
	cvt.u64.u32 	%rd476, %r1636;
	add.s64 	%rd477, %rd476, %rd4;
	shl.b64 	%rd478, %rd477, 1;
	add.s64 	%rd452, %rd458, %rd478;
	// begin inline asm
	{ .reg .u64 addr; cvta.to.shared.u64 addr, %rd452; cvt.u32.u64 %r1608, addr; }
	// end inline asm
	// begin inline asm
	ldmatrix.sync.aligned.m8n8.x2.shared.b16 {%r1609, %r1610}, [%r1608];
	// end inline asm
	ld.local.v4.f32 	{%f1940, %f1941, %f1942, %f1943}, [%rd460+96];
	// begin inline asm
	mma.sync.aligned.m16n8k16.row.col.f32.f16.f16.f32 {%f1940, %f1941, %f1942, %f1943}, {%r1541, %r1542, %r1543, %r1544}, {%r1609, %r1610}, {%f1940, %f1941, %f1942, %f1943};
	// end inline asm
	st.local.v4.f32 	[%rd460+96], {%f1940, %f1941, %f1942, %f1943};
	add.s32 	%r1637, %r1629, 56;
	cvt.u64.u32 	%rd479, %r1637;
	add.s64 	%rd480, %rd479, %rd4;
	shl.b64 	%rd481, %rd480, 1;
	add.s64 	%rd453, %rd458, %rd481;
	// begin inline asm
	{ .reg .u64 addr; cvta.to.shared.u64 addr, %rd453; cvt.u32.u64 %r1618, addr; }
	// end inline asm
	// begin inline asm
	ldmatrix.sync.aligned.m8n8.x2.shared.b16 {%r1619, %r1620}, [%r1618];
	// end inline asm
	ld.local.v4.f32 	{%f1952, %f1953, %f1954, %f1955}, [%rd460+112];
	// begin inline asm
	mma.sync.aligned.m16n8k16.row.col.f32.f16.f16.f32 {%f1952, %f1953, %f1954, %f1955}, {%r1541, %r1542, %r1543, %r1544}, {%r1619, %r1620}, {%f1952, %f1953, %f1954, %f1955};
	// end inline asm
	st.local.v4.f32 	[%rd460+112], {%f1952, %f1953, %f1954, %f1955};
	add.s32 	%r1831, %r1831, 8;
	setp.ne.s32 	%p102, %r1831, %r83;
	mov.u32 	%r1833, %r83;
	@%p102 bra 	$L__BB0_103;
$L__BB0_104:
	setp.eq.s32 	%p103, %r84, 0;
	@%p103 bra 	$L__BB0_112;
	setp.lt.u32 	%p104, %r85, 3;
	@%p104 bra 	$L__BB0_107;
	shl.b32 	%r1678, %r1833, 3;
	add.s32 	%r1679, %r1678, %r126;
	cvt.u64.u32 	%rd486, %r1679;
	add.s64 	%rd487, %rd486, %rd4;
	shl.b64 	%rd488, %rd487, 1;
	cvta.shared.u64 	%rd490, %rd234;
	add.s64 	%rd482, %rd490, %rd488;
	// begin inline asm
	{ .reg .u64 addr; cvta.to.shared.u64 addr, %rd482; cvt.u32.u64 %r1638, addr; }
	// end inline asm
	// begin inline asm
	ldmatrix.sync.aligned.m8n8.x2.shared.b16 {%r1639, %r1640}, [%r1638];
	// end inline asm
	mul.wide.u32 	%rd491, %r1833, 16;
	add.s64 	%rd492, %rd2, %rd491;
	ld.local.v4.f32 	{%f1964, %f1965, %f1966, %f1967}, [%rd492];
	// begin inline asm
	mma.sync.aligned.m16n8k16.row.col.f32.f16.f16.f32 {%f1964, %f1965, %f1966, %f1967}, {%r1541, %r1542, %r1543, %r1544}, {%r1639, %r1640}, {%f1964, %f1965, %f1966, %f1967};
	// end inline asm
	st.local.v4.f32 	[%rd492], {%f1964, %f1965, %f1966, %f1967};
	add.s32 	%r1681, %r1679, 8;
	cvt.u64.u32 	%rd493, %r1681;
	add.s64 	%rd494, %rd493, %rd4;
	shl.b64 	%rd495, %rd494, 1;
	add.s64 	%rd483, %rd490, %rd495;
	// begin inline asm
	{ .reg .u64 addr; cvta.to.shared.u64 addr, %rd483; cvt.u32.u64 %r1648, addr; }
	// end inline asm
	// begin inline asm
	ldmatrix.sync.aligned.m8n8.x2.shared.b16 {%r1649, %r1650}, [%r1648];
	// end inline asm
	ld.local.v4.f32 	{%f1976, %f1977, %f1978, %f1979}, [%rd492+16];
	// begin inline asm
	mma.sync.aligned.m16n8k16.row.col.f32.f16.f16.f32 {%f1976, %f1977, %f1978, %f1979}, {%r1541, %r1542, %r1543, %r1544}, {%r1649, %r1650}, {%f1976, %f1977, %f1978, %f1979};
	// end inline asm
	st.local.v4.f32 	[%rd492+16], {%f1976, %f1977, %f1978, %f1979};
	add.s32 	%r1682, %r1679, 16;
	cvt.u64.u32 	%rd496, %r1682;
	add.s64 	%rd497, %rd496, %rd4;
	shl.b64 	%rd498, %rd497, 1;
	add.s64 	%rd484, %rd490, %rd498;
	// begin inline asm
	{ .reg .u64 addr; cvta.to.shared.u64 addr, %rd484; cvt.u32.u64 %r1658, addr; }
	// end inline asm
	// begin inline asm
	ldmatrix.sync.aligned.m8n8.x2.shared.b16 {%r1659, %r1660}, [%r1658];
	// end inline asm
	ld.local.v4.f32 	{%f1988, %f1989, %f1990, %f1991}, [%rd492+32];
	// begin inline asm
	mma.sync.aligned.m16n8k16.row.col.f32.f16.f16.f32 {%f1988, %f1989, %f1990, %f1991}, {%r1541, %r1542, %r1543, %r1544}, {%r1659, %r1660}, {%f1988, %f1989, %f1990, %f1991};
	// end inline asm
	st.local.v4.f32 	[%rd492+32], {%f1988, %f1989, %f1990, %f1991};
	add.s32 	%r1683, %r1679, 24;
	cvt.u64.u32 	%rd499, %r1683;
	add.s64 	%rd500, %rd499, %rd4;
	shl.b64 	%rd501, %rd500, 1;
	add.s64 	%rd485, %rd490, %rd501;
	// begin inline asm
	{ .reg .u64 addr; cvta.to.shared.u64 addr, %rd485; cvt.u32.u64 %r1668, addr; }
	// end inline asm
	// begin inline asm
	ldmatrix.sync.aligned.m8n8.x2.shared.b16 {%r1669, %r1670}, [%r1668];
	// end inline asm
	ld.local.v4.f32 	{%f2000, %f2001, %f2002, %f2003}, [%rd492+48];
	// begin inline asm
	mma.sync.aligned.m16n8k16.row.col.f32.f16.f16.f32 {%f2000, %f2001, %f2002, %f2003}, {%r1541, %r1542, %r1543, %r1544}, {%r1669, %r1670}, {%f2000, %f2001, %f2002, %f2003};
	// end inline asm
	st.local.v4.f32 	[%rd492+48], {%f2000, %f2001, %f2002, %f2003};
	add.s32 	%r1833, %r1833, 4;
$L__BB0_107:
	setp.eq.s32 	%p105, %r50, 0;
	@%p105 bra 	$L__BB0_112;
	setp.eq.s32 	%p106, %r87, 0;
	@%p106 bra 	$L__BB0_110;
	shl.b32 	%r1704, %r1833, 3;
	add.s32 	%r1705, %r1704, %r126;
	cvt.u64.u32 	%rd504, %r1705;
	add.s64 	%rd505, %rd504, %rd4;
	shl.b64 	%rd506, %rd505, 1;
	cvta.shared.u64 	%rd508, %rd234;
	add.s64 	%rd502, %rd508, %rd506;
	// begin inline asm
	{ .reg .u64 addr; cvta.to.shared.u64 addr, %rd502; cvt.u32.u64 %r1684, addr; }
	// end inline asm
	// begin inline asm
	ldmatrix.sync.aligned.m8n8.x2.shared.b16 {%r1685, %r1686}, [%r1684];
	// end inline asm
	mul.wide.u32 	%rd509, %r1833, 16;
	add.s64 	%rd510, %rd2, %rd509;
	ld.local.v4.f32 	{%f2012, %f2013, %f2014, %f2015}, [%rd510];
	// begin inline asm
	mma.sync.aligned.m16n8k16.row.col.f32.f16.f16.f32 {%f2012, %f2013, %f2014, %f2015}, {%r1541, %r1542, %r1543, %r1544}, {%r1685, %r1686}, {%f2012, %f2013, %f2014, %f2015};
	// end inline asm
	st.local.v4.f32 	[%rd510], {%f2012, %f2013, %f2014, %f2015};
	add.s32 	%r1707, %r1705, 8;
	cvt.u64.u32 	%rd511, %r1707;
	add.s64 	%rd512, %rd511, %rd4;
	shl.b64 	%rd513, %rd512, 1;
	add.s64 	%rd503, %rd508, %rd513;
	// begin inline asm
	{ .reg .u64 addr; cvta.to.shared.u64 addr, %rd503; cvt.u32.u64 %r1694, addr; }
	// end inline asm
	// begin inline asm
	ldmatrix.sync.aligned.m8n8.x2.shared.b16 {%r1695, %r1696}, [%r1694];
	// end inline asm
	ld.local.v4.f32 	{%f2024, %f2025, %f2026, %f2027}, [%rd510+16];
	// begin inline asm
	mma.sync.aligned.m16n8k16.row.col.f32.f16.f16.f32 {%f2024, %f2025, %f2026, %f2027}, {%r1541, %r1542, %r1543, %r1544}, {%r1695, %r1696}, {%f2024, %f2025, %f2026, %f2027};
	// end inline asm
	st.local.v4.f32 	[%rd510+16], {%f2024, %f2025, %f2026, %f2027};
	add.s32 	%r1833, %r1833, 2;
$L__BB0_110:
	setp.eq.s32 	%p107, %r88, 0;
	@%p107 bra 	$L__BB0_112;
	shl.b32 	%r1718, %r1833, 3;
	add.s32 	%r1719, %r1718, %r126;
	cvt.u64.u32 	%rd515, %r1719;
	add.s64 	%rd516, %rd515, %rd4;
	shl.b64 	%rd517, %rd516, 1;
	cvta.shared.u64 	%rd519, %rd234;
	add.s64 	%rd514, %rd519, %rd517;
	// begin inline asm
	{ .reg .u64 addr; cvta.to.shared.u64 addr, %rd514; cvt.u32.u64 %r1708, addr; }
	// end inline asm
	// begin inline asm
	ldmatrix.sync.aligned.m8n8.x2.shared.b16 {%r1709, %r1710}, [%r1708];
	// end inline asm
	mul.wide.u32 	%rd520, %r1833, 16;
	add.s64 	%rd521, %rd2, %rd520;
	ld.local.v4.f32 	{%f2036, %f2037, %f2038, %f2039}, [%rd521];
	// begin inline asm
	mma.sync.aligned.m16n8k16.row.col.f32.f16.f16.f32 {%f2036, %f2037, %f2038, %f2039}, {%r1541, %r1542, %r1543, %r1544}, {%r1709, %r1710}, {%f2036, %f2037, %f2038, %f2039};
	// end inline asm
	st.local.v4.f32 	[%rd521], {%f2036, %f2037, %f2038, %f2039};
$L__BB0_112:
	bar.sync 	0;
	add.s32 	%r1809, %r1809, 1;
	setp.ne.s32 	%p108, %r1809, %r46;
	@%p108 bra 	$L__BB0_36;
$L__BB0_113:
	setp.gt.u32 	%p109, %r1842, 127;
	setp.lt.s32 	%p110, %r175, 8;
	or.pred  	%p111, %p109, %p110;
	@%p111 bra 	$L__BB0_122;
	and.b32  	%r135, %r1842, 3;
	shr.u32 	%r1722, %r1842, 2;
	and.b32  	%r136, %r1722, 4;
	or.b32  	%r1723, %r136, %r135;
	and.b32  	%r1724, %r1842, 31;
	shr.u32 	%r137, %r1724, 2;
	shr.u32 	%r1725, %r1842, 1;
	and.b32  	%r138, %r1725, 496;
	or.b32  	%r1726, %r1723, %r138;
	mul.lo.s32 	%r139, %r175, %r1726;
	add.s32 	%r140, %r139, %r137;
	add.s32 	%r141, %r140, %r6;
	add.s32 	%r1727, %r32, -1;
	and.b32  	%r142, %r32, 3;
	setp.lt.u32 	%p112, %r1727, 3;
	mov.b32 	%r1839, 0;
	@%p112 bra 	$L__BB0_117;
	add.s64 	%rd550, %rd2, 32;
	and.b32  	%r1839, %r32, 268435452;
	neg.s32 	%r1837, %r1839;
	shl.b32 	%r1728, %r139, 1;
	shl.b32 	%r1729, %r137, 1;
	add.s32 	%r1730, %r1728, %r1729;
	mov.u32 	%r1731, smem_u4;
	add.s32 	%r1732, %r1730, %r1731;
	add.s32 	%r1836, %r1732, 32;
	add.s32 	%r1733, %r138, %r136;
	add.s32 	%r1734, %r1733, %r135;
	add.s32 	%r1735, %r1734, 8;
	mul.lo.s32 	%r1736, %r175, %r1735;
	shl.b32 	%r1737, %r1736, 1;
	add.s32 	%r1738, %r1737, %r1729;
	add.s32 	%r1739, %r1738, %r1731;
	add.s32 	%r1835, %r1739, 32;
$L__BB0_116:
	.pragma "nounroll";
	ld.local.v4.f32 	{%f2056, %f2057, %f2058, %f2059}, [%rd550+-32];
	div.rn.f32 	%f2048, %f2056, %f2255;
	div.rn.f32 	%f2060, %f2057, %f2255;
	div.rn.f32 	%f2049, %f2058, %f2255;
	div.rn.f32 	%f2061, %f2059, %f2255;
	st.local.v4.f32 	[%rd550+-32], {%f2048, %f2060, %f2049, %f2061};
	// begin inline asm
	{  cvt.rn.f16.f32 %rs17, %f2048;}

	// end inline asm
	st.shared.u16 	[%r1836+-32], %rs17;
	// begin inline asm
	{  cvt.rn.f16.f32 %rs18, %f2049;}

	// end inline asm
	st.shared.u16 	[%r1835+-32], %rs18;
	ld.local.v4.f32 	{%f2062, %f2063, %f2064, %f2065}, [%rd550+-16];
	div.rn.f32 	%f2050, %f2062, %f2255;
	div.rn.f32 	%f2066, %f2063, %f2255;
	div.rn.f32 	%f2051, %f2064, %f2255;
	div.rn.f32 	%f2067, %f2065, %f2255;
	st.local.v4.f32 	[%rd550+-16], {%f2050, %f2066, %f2051, %f2067};
	// begin inline asm
	{  cvt.rn.f16.f32 %rs19, %f2050;}

	// end inline asm
	st.shared.u16 	[%r1836+-16], %rs19;
	// begin inline asm
	{  cvt.rn.f16.f32 %rs20, %f2051;}

	// end inline asm
	st.shared.u16 	[%r1835+-16], %rs20;
	ld.local.v4.f32 	{%f2068, %f2069, %f2070, %f2071}, [%rd550];
	div.rn.f32 	%f2052, %f2068, %f2255;
	div.rn.f32 	%f2072, %f2069, %f2255;
	div.rn.f32 	%f2053, %f2070, %f2255;
	div.rn.f32 	%f2073, %f2071, %f2255;
	st.local.v4.f32 	[%rd550], {%f2052, %f2072, %f2053, %f2073};
	// begin inline asm
	{  cvt.rn.f16.f32 %rs21, %f2052;}

	// end inline asm
	st.shared.u16 	[%r1836], %rs21;
	// begin inline asm
	{  cvt.rn.f16.f32 %rs22, %f2053;}

	// end inline asm
	st.shared.u16 	[%r1835], %rs22;
	ld.local.v4.f32 	{%f2074, %f2075, %f2076, %f2077}, [%rd550+16];
	div.rn.f32 	%f2054, %f2074, %f2255;
	div.rn.f32 	%f2078, %f2075, %f2255;
	div.rn.f32 	%f2055, %f2076, %f2255;
	div.rn.f32 	%f2079, %f2077, %f2255;
	st.local.v4.f32 	[%rd550+16], {%f2054, %f2078, %f2055, %f2079};
	// begin inline asm
	{  cvt.rn.f16.f32 %rs23, %f2054;}

	// end inline asm
	st.shared.u16 	[%r1836+16], %rs23;
	// begin inline asm
	{  cvt.rn.f16.f32 %rs24, %f2055;}

	// end inline asm
	st.shared.u16 	[%r1835+16], %rs24;
	add.s32 	%r1837, %r1837, 4;
	add.s64 	%rd550, %rd550, 64;
	add.s32 	%r1836, %r1836, 64;
	add.s32 	%r1835, %r1835, 64;
	setp.ne.s32 	%p113, %r1837, 0;
	@%p113 bra 	$L__BB0_116;
$L__BB0_117:
	setp.eq.s32 	%p114, %r142, 0;
	@%p114 bra 	$L__BB0_122;
	setp.eq.s32 	%p115, %r142, 1;
	@%p115 bra 	$L__BB0_120;
	mul.wide.u32 	%rd522, %r1839, 16;
	add.s64 	%rd523, %rd2, %rd522;
	ld.local.v4.f32 	{%f2084, %f2085, %f2086, %f2087}, [%rd523];
	div.rn.f32 	%f2080, %f2084, %f2255;
	div.rn.f32 	%f2088, %f2085, %f2255;
	div.rn.f32 	%f2081, %f2086, %f2255;
	div.rn.f32 	%f2089, %f2087, %f2255;
	st.local.v4.f32 	[%rd523], {%f2080, %f2088, %f2081, %f2089};
	// begin inline asm
	{  cvt.rn.f16.f32 %rs25, %f2080;}

	// end inline asm
	shl.b32 	%r1740, %r1839, 3;
	add.s32 	%r1741, %r140, %r1740;
	shl.b32 	%r1742, %r1741, 1;
	mov.u32 	%r1743, smem_u4;
	add.s32 	%r1744, %r1743, %r1742;
	st.shared.u16 	[%r1744], %rs25;
	// begin inline asm
	{  cvt.rn.f16.f32 %rs26, %f2081;}

	// end inline asm
	add.s32 	%r1745, %r141, %r1740;
	shl.b32 	%r1746, %r1745, 1;
	add.s32 	%r1747, %r1743, %r1746;
	st.shared.u16 	[%r1747], %rs26;
	ld.local.v4.f32 	{%f2090, %f2091, %f2092, %f2093}, [%rd523+16];
	div.rn.f32 	%f2082, %f2090, %f2255;
	div.rn.f32 	%f2094, %f2091, %f2255;
	div.rn.f32 	%f2083, %f2092, %f2255;
	div.rn.f32 	%f2095, %f2093, %f2255;
	st.local.v4.f32 	[%rd523+16], {%f2082, %f2094, %f2083, %f2095};
	// begin inline asm
	{  cvt.rn.f16.f32 %rs27, %f2082;}

	// end inline asm
	st.shared.u16 	[%r1744+16], %rs27;
	// begin inline asm
	{  cvt.rn.f16.f32 %rs28, %f2083;}

	// end inline asm
	st.shared.u16 	[%r1747+16], %rs28;
	add.s32 	%r1839, %r1839, 2;
$L__BB0_120:
	and.b32  	%r1748, %r32, 1;
	setp.eq.b32 	%p116, %r1748, 1;
	not.pred 	%p117, %p116;
	@%p117 bra 	$L__BB0_122;
	mul.wide.u32 	%rd524, %r1839, 16;
	add.s64 	%rd525, %rd2, %rd524;
	.pragma "used_bytes_mask 3855";
	ld.local.v4.f32 	{%f2098, %f2099, %f2100, %f2101}, [%rd525];
	div.rn.f32 	%f2096, %f2098, %f2255;
	div.rn.f32 	%f2097, %f2100, %f2255;
	// begin inline asm
	{  cvt.rn.f16.f32 %rs29, %f2096;}

	// end inline asm
	shl.b32 	%r1749, %r1839, 3;
	add.s32 	%r1750, %r140, %r1749;
	shl.b32 	%r1751, %r1750, 1;
	mov.u32 	%r1752, smem_u4;
	add.s32 	%r1753, %r1752, %r1751;
	st.shared.u16 	[%r1753], %rs29;
	// begin inline asm
	{  cvt.rn.f16.f32 %rs30, %f2097;}

	// end inline asm
	add.s32 	%r1754, %r141, %r1749;
	shl.b32 	%r1755, %r1754, 1;
	add.s32 	%r1756, %r1752, %r1755;
	st.shared.u16 	[%r1756], %rs30;
$L__BB0_122:
	setp.ge.s32 	%p118, %r1842, %r6;
	bar.sync 	0;
	@%p118 bra 	$L__BB0_139;
	ld.param.u64 	%rd548, [flash_attention_v2_kernel_param_3];
	cvta.to.global.u64 	%rd16, %rd548;
	shl.b32 	%r156, %r3, 6;
	add.s32 	%r1757, %r1842, %r4;
	max.s32 	%r1758, %r6, %r1757;
	setp.lt.s32 	%p119, %r1757, %r6;
	selp.u32 	%r1759, 1, 0, %p119;
	add.s32 	%r1760, %r1757, %r1759;
	sub.s32 	%r1761, %r1758, %r1760;
	div.u32 	%r1762, %r1761, %r4;
	add.s32 	%r157, %r1762, %r1759;
	and.b32  	%r1763, %r157, 3;
	setp.eq.s32 	%p120, %r1763, 3;
	@%p120 bra 	$L__BB0_128;
	add.s32 	%r1764, %r157, 1;
	and.b32  	%r1765, %r1764, 3;
	neg.s32 	%r1840, %r1765;
$L__BB0_125:
	.pragma "nounroll";
	div.s32 	%r161, %r1842, %r32;
	add.s32 	%r1766, %r156, %r161;
	setp.ge.s32 	%p121, %r1766, %r174;
	@%p121 bra 	$L__BB0_127;
	rem.s32 	%r1767, %r1842, %r32;
	shl.b32 	%r1768, %r1767, 3;
	mad.lo.s32 	%r1769, %r161, %r175, %r1768;
	cvt.s64.s32 	%rd526, %r1769;
	add.s64 	%rd527, %rd6, %rd526;
	shl.b64 	%rd528, %rd527, 1;
	add.s64 	%rd529, %rd16, %rd528;
	shl.b32 	%r1770, %r1769, 1;
	mov.u32 	%r1771, smem_u4;
	add.s32 	%r1772, %r1771, %r1770;
	ld.shared.v4.f32 	{%f2102, %f2103, %f2104, %f2105}, [%r1772];
	st.global.v4.f32 	[%rd529], {%f2102, %f2103, %f2104, %f2105};
$L__BB0_127:
	add.s32 	%r1842, %r1842, %r4;
	add.s32 	%r1840, %r1840, 1;
	setp.ne.s32 	%p122, %r1840, 0;
	@%p122 bra 	$L__BB0_125;
$L__BB0_128:
	setp.lt.u32 	%p123, %r157, 3;
	@%p123 bra 	$L__BB0_139;
	mov.u32 	%r1778, smem_u4;
$L__BB0_130:
	div.s32 	%r166, %r1842, %r32;
	add.s32 	%r1773, %r156, %r166;
	setp.ge.s32 	%p124, %r1773, %r174;
	@%p124 bra 	$L__BB0_132;
	rem.s32 	%r1774, %r1842, %r32;
	shl.b32 	%r1775, %r1774, 3;
	mad.lo.s32 	%r1776, %r166, %r175, %r1775;
	cvt.s64.s32 	%rd530, %r1776;
	add.s64 	%rd531, %rd6, %rd530;
	shl.b64 	%rd532, %rd531, 1;
	add.s64 	%rd533, %rd16, %rd532;
	shl.b32 	%r1777, %r1776, 1;
	add.s32 	%r1779, %r1778, %r1777;
	ld.shared.v4.f32 	{%f2106, %f2107, %f2108, %f2109}, [%r1779];
	st.global.v4.f32 	[%rd533], {%f2106, %f2107, %f2108, %f2109};
$L__BB0_132:
	add.s32 	%r167, %r1842, %r4;
	div.s32 	%r168, %r167, %r32;
	add.s32 	%r1780, %r156, %r168;
	setp.ge.s32 	%p125, %r1780, %r174;
	@%p125 bra 	$L__BB0_134;
	rem.s32 	%r1781, %r167, %r32;
	shl.b32 	%r1782, %r1781, 3;
	mad.lo.s32 	%r1783, %r168, %r175, %r1782;
	cvt.s64.s32 	%rd534, %r1783;
	add.s64 	%rd535, %rd6, %rd534;
	shl.b64 	%rd536, %rd535, 1;
	add.s64 	%rd537, %rd16, %rd536;
	shl.b32 	%r1784, %r1783, 1;
	add.s32 	%r1786, %r1778, %r1784;
	ld.shared.v4.f32 	{%f2110, %f2111, %f2112, %f2113}, [%r1786];
	st.global.v4.f32 	[%rd537], {%f2110, %f2111, %f2112, %f2113};
$L__BB0_134:
	add.s32 	%r169, %r167, %r4;
	div.s32 	%r170, %r169, %r32;
	add.s32 	%r1787, %r156, %r170;
	setp.ge.s32 	%p126, %r1787, %r174;
	@%p126 bra 	$L__BB0_136;
	rem.s32 	%r1788, %r169, %r32;
	shl.b32 	%r1789, %r1788, 3;
	mad.lo.s32 	%r1790, %r170, %r175, %r1789;
	cvt.s64.s32 	%rd538, %r1790;
	add.s64 	%rd539, %rd6, %rd538;
	shl.b64 	%rd540, %rd539, 1;
	add.s64 	%rd541, %rd16, %rd540;
	shl.b32 	%r1791, %r1790, 1;
	add.s32 	%r1793, %r1778, %r1791;
	ld.shared.v4.f32 	{%f2114, %f2115, %f2116, %f2117}, [%r1793];
	st.global.v4.f32 	[%rd541], {%f2114, %f2115, %f2116, %f2117};
$L__BB0_136:
	add.s32 	%r171, %r169, %r4;
	div.s32 	%r172, %r171, %r32;
	add.s32 	%r1794, %r156, %r172;
	setp.ge.s32 	%p127, %r1794, %r174;
	@%p127 bra 	$L__BB0_138;
	rem.s32 	%r1795, %r171, %r32;
	shl.b32 	%r1796, %r1795, 3;
	mad.lo.s32 	%r1797, %r172, %r175, %r1796;
	cvt.s64.s32 	%rd542, %r1797;
	add.s64 	%rd543, %rd6, %rd542;
	shl.b64 	%rd544, %rd543, 1;
	add.s64 	%rd545, %rd16, %rd544;
	shl.b32 	%r1798, %r1797, 1;
	add.s32 	%r1800, %r1778, %r1798;
	ld.shared.v4.f32 	{%f2118, %f2119, %f2120, %f2121}, [%r1800];
	st.global.v4.f32 	[%rd545], {%f2118, %f2119, %f2120, %f2121};
$L__BB0_138:
	add.s32 	%r1842, %r171, %r4;
	setp.lt.s32 	%p128, %r1842, %r6;
	@%p128 bra 	$L__BB0_130;
$L__BB0_139:
	ret;

}


// ===== COMPILED SASS (sm_100) =====

	.target	sm_100

	.elftype	@"ET_EXEC"


//--------------------- .note.nv.tkinfo           --------------------------
	.section	.note.nv.tkinfo,"",@"SHT_NOTE"
	.sectionflags	@"SHF_NOTE_NV_TKINFO"
	.tkinfo
        /*0018*/ 	.word	0x00000002
        /*0030*/ 	.string	""
        /*0030*/ 	.string	"ptxas"
        /*0030*/ 	.string	"Cuda compilation tools, release 13.0, V13.0.88"
        /*0030*/ 	.string	"Build cuda_13.0.r13.0/compiler.36424714_0"
        /*0030*/ 	.string	"-arch sm_100 -m 64 "



//--------------------- .note.nv.cuinfo           --------------------------
	.section	.note.nv.cuinfo,"",@"SHT_NOTE"
	.sectionflags	@"SHF_NOTE_NV_CUINFO"
        /*0018*/ 	.short	0x0002
        /*001a*/ 	.short	0x0064
        /*001c*/ 	.short	0x0082
	.zero		2


//--------------------- .nv.info                  --------------------------
	.section	.nv.info,"",@"SHT_CUDA_INFO"
	.align	4


	//----- nvinfo : EIATTR_REGCOUNT
	.align		4
        /*0000*/ 	.byte	0x04, 0x2f
        /*0002*/ 	.short	(.L_1 - .L_0)
	.align		4
.L_0:
        /*0004*/ 	.word	index@(flash_attention_v2_kernel)
        /*0008*/ 	.word	0x00000048


	//----- nvinfo : EIATTR_FRAME_SIZE
	.align		4
.L_1:
        /*000c*/ 	.byte	0x04, 0x11
        /*000e*/ 	.short	(.L_3 - .L_2)
	.align		4
.L_2:
        /*0010*/ 	.word	index@($__internal_0_$__cuda_sm3x_div_rn_noftz_f32_slowpath)
        /*0014*/ 	.word	0x00000180


	//----- nvinfo : EIATTR_FRAME_SIZE
	.align		4
.L_3:
        /*0018*/ 	.byte	0x04, 0x11
        /*001a*/ 	.short	(.L_5 - .L_4)
	.align		4
.L_4:
        /*001c*/ 	.word	index@(flash_attention_v2_kernel)
        /*0020*/ 	.word	0x00000180


	//----- nvinfo : EIATTR_MIN_STACK_SIZE
	.align		4
.L_5:
        /*0024*/ 	.byte	0x04, 0x12
        /*0026*/ 	.short	(.L_7 - .L_6)
	.align		4
.L_6:
        /*0028*/ 	.word	index@(flash_attention_v2_kernel)
        /*002c*/ 	.word	0x00000180
.L_7:


//--------------------- .nv.compat                --------------------------
	.section	.nv.compat,"",@"SHT_CUDA_COMPAT_INFO"
	.align	4
        /*0000*/ 	.byte	0x02, 0x09, 0x00, 0x00, 0x02, 0x02, 0x01, 0x00, 0x02, 0x05, 0x05, 0x00, 0x03, 0x07, 0x01, 0x01
        /*0010*/ 	.byte	0x02, 0x03, 0x00, 0x00, 0x02, 0x06, 0x01, 0x00, 0x04, 0x0b, 0x08, 0x00, 0x01, 0x00, 0x00, 0x00
        /*0020*/ 	.byte	0x00, 0x00, 0x00, 0x00


//--------------------- .nv.info.flash_attention_v2_kernel --------------------------
	.section	.nv.info.flash_attention_v2_kernel,"",@"SHT_CUDA_INFO"
	.sectionflags	@""
	.align	4


	//----- nvinfo : EIATTR_CUDA_API_VERSION
	.align		4
        /*0000*/ 	.byte	0x04, 0x37
        /*0002*/ 	.short	(.L_9 - .L_8)
.L_8:
        /*0004*/ 	.word	0x00000082


	//----- nvinfo : EIATTR_KPARAM_INFO
	.align		4
.L_9:
        /*0008*/ 	.byte	0x04, 0x17
        /*000a*/ 	.short	(.L_11 - .L_10)
.L_10:
        /*000c*/ 	.word	0x00000000
        /*0010*/ 	.short	0x0008
        /*0012*/ 	.short	0x0030
        /*0014*/ 	.byte	0x00, 0xf0, 0x11, 0x00


	//----- nvinfo : EIATTR_KPARAM_INFO
	.align		4
.L_11:
        /*0018*/ 	.byte	0x04, 0x17
        /*001a*/ 	.short	(.L_13 - .L_12)
.L_12:
        /*001c*/ 	.word	0x00000000
        /*0020*/ 	.short	0x0007
        /*0022*/ 	.short	0x002c
        /*0024*/ 	.byte	0x00, 0xf0, 0x11, 0x00


	//----- nvinfo : EIATTR_KPARAM_INFO
	.align		4
.L_13:
        /*0028*/ 	.byte	0x04, 0x17
        /*002a*/ 	.short	(.L_15 - .L_14)
.L_14:
        /*002c*/ 	.word	0x00000000
        /*0030*/ 	.short	0x0006
        /*0032*/ 	.short	0x0028
        /*0034*/ 	.byte	0x00, 0xf0, 0x11, 0x00


	//----- nvinfo : EIATTR_KPARAM_INFO
	.align		4
.L_15:
        /*0038*/ 	.byte	0x04, 0x17
        /*003a*/ 	.short	(.L_17 - .L_16)
.L_16:
        /*003c*/ 	.word	0x00000000
        /*0040*/ 	.short	0x0005
        /*0042*/ 	.short	0x0024
        /*0044*/ 	.byte	0x00, 0xf0, 0x11, 0x00


	//----- nvinfo : EIATTR_KPARAM_INFO
	.align		4
.L_17:
        /*0048*/ 	.byte	0x04, 0x17
        /*004a*/ 	.short	(.L_19 - .L_18)
.L_18:
        /*004c*/ 	.word	0x00000000
        /*0050*/ 	.short	0x0004
        /*0052*/ 	.short	0x0020
        /*0054*/ 	.byte	0x00, 0xf0, 0x11, 0x00


	//----- nvinfo : EIATTR_KPARAM_INFO
	.align		4
.L_19:
        /*0058*/ 	.byte	0x04, 0x17
        /*005a*/ 	.short	(.L_21 - .L_20)
.L_20:
        /*005c*/ 	.word	0x00000000
        /*0060*/ 	.short	0x0003
        /*0062*/ 	.short	0x0018
        /*0064*/ 	.byte	0x00, 0xf5, 0x21, 0x00


	//----- nvinfo : EIATTR_KPARAM_INFO
	.align		4
.L_21:
        /*0068*/ 	.byte	0x04, 0x17
        /*006a*/ 	.short	(.L_23 - .L_22)
.L_22:
        /*006c*/ 	.word	0x00000000
        /*0070*/ 	.short	0x0002
        /*0072*/ 	.short	0x0010
        /*0074*/ 	.byte	0x00, 0xf5, 0x21, 0x00


	//----- nvinfo : EIATTR_KPARAM_INFO
	.align		4
.L_23:
        /*0078*/ 	.byte	0x04, 0x17
        /*007a*/ 	.short	(.L_25 - .L_24)
.L_24:
        /*007c*/ 	.word	0x00000000
        /*0080*/ 	.short	0x0001
        /*0082*/ 	.short	0x0008
        /*0084*/ 	.byte	0x00, 0xf5, 0x21, 0x00


	//----- nvinfo : EIATTR_KPARAM_INFO
	.align		4
.L_25:
        /*0088*/ 	.byte	0x04, 0x17
        /*008a*/ 	.short	(.L_27 - .L_26)
.L_26:
        /*008c*/ 	.word	0x00000000
        /*0090*/ 	.short	0x0000
        /*0092*/ 	.short	0x0000
        /*0094*/ 	.byte	0x00, 0xf5, 0x21, 0x00


	//----- nvinfo : EIATTR_SPARSE_MMA_MASK
	.align		4
.L_27:
        /*0098*/ 	.byte	0x03, 0x50
        /*009a*/ 	.short	0x0000


	//----- nvinfo : EIATTR_MAXREG_COUNT
	.align		4
        /*009c*/ 	.byte	0x03, 0x1b
        /*009e*/ 	.short	0x00ff


	//----- nvinfo : EIATTR_NUM_BARRIERS
	.align		4
        /*00a0*/ 	.byte	0x02, 0x4c
        /*00a2*/ 	.byte	0x01
	.zero		1


	//----- nvinfo : EIATTR_MERCURY_ISA_VERSION
	.align		4
        /*00a4*/ 	.byte	0x03, 0x5f
        /*00a6*/ 	.short	0x0101


	//----- nvinfo : EIATTR_COOP_GROUP_MASK_REGIDS
	.align		4
        /*00a8*/ 	.byte	0x04, 0x29
        /*00aa*/ 	.short	(.L_29 - .L_28)


	//   ....[0]....
.L_28:
        /*00ac*/ 	.word	0xffffffff


	//   ....[1]....
        /*00b0*/ 	.word	0xffffffff


	//   ....[2]....
        /*00b4*/ 	.word	0xffffffff


	//   ....[3]....
        /*00b8*/ 	.word	0xffffffff


	//   ....[4]....
        /*00bc*/ 	.word	0xffffffff


	//   ....[5]....
        /*00c0*/ 	.word	0x05000014


	//   ....[6]....
        /*00c4*/ 	.word	0x05000014


	//   ....[7]....
        /*00c8*/ 	.word	0x05000014


	//   ....[8]....
        /*00cc*/ 	.word	0x05000014


	//   ....[9]....
        /*00d0*/ 	.word	0x05000014


	//----- nvinfo : EIATTR_COOP_GROUP_INSTR_OFFSETS
	.align		4
.L_29:
        /*00d4*/ 	.byte	0x04, 0x28
        /*00d6*/ 	.short	(.L_31 - .L_30)


	//   ....[0]....
.L_30:
        /*00d8*/ 	.word	0x00004930


	//   ....[1]....
        /*00dc*/ 	.word	0x00004950


	//   ....[2]....
        /*00e0*/ 	.word	0x00004970


	//   ....[3]....
        /*00e4*/ 	.word	0x00004990


	//   ....[4]....
        /*00e8*/ 	.word	0x000049b0


	//   ....[5]....
        /*00ec*/ 	.word	0x0000bfd0


	//   ....[6]....
        /*00f0*/ 	.word	0x0000c040


	//   ....[7]....
        /*00f4*/ 	.word	0x0000c0b0


	//   ....[8]....
        /*00f8*/ 	.word	0x0000c120


	//   ....[9]....
        /*00fc*/ 	.word	0x0000c190


	//----- nvinfo : EIATTR_VRC_CTA_INIT_COUNT
	.align		4
.L_31:
        /*0100*/ 	.byte	0x02, 0x4a
	.zero		1
	.zero		1


	//----- nvinfo : EIATTR_EXIT_INSTR_OFFSETS
	.align		4
        /*0104*/ 	.byte	0x04, 0x1c
        /*0106*/ 	.short	(.L_33 - .L_32)


	//   ....[0]....
.L_32:
        /*0108*/ 	.word	0x0000aec0


	//   ....[1]....
        /*010c*/ 	.word	0x0000b500


	//   ....[2]....
        /*0110*/ 	.word	0x0000bf80


	//----- nvinfo : EIATTR_CRS_STACK_SIZE
	.align		4
.L_33:
        /*0114*/ 	.byte	0x04, 0x1e
        /*0116*/ 	.short	(.L_35 - .L_34)
.L_34:
        /*0118*/ 	.word	0x00000000


	//----- nvinfo : EIATTR_CBANK_PARAM_SIZE
	.align		4
.L_35:
        /*011c*/ 	.byte	0x03, 0x19
        /*011e*/ 	.short	0x0034


	//----- nvinfo : EIATTR_PARAM_CBANK
	.align		4
        /*0120*/ 	.byte	0x04, 0x0a
        /*0122*/ 	.short	(.L_37 - .L_36)
	.align		4
.L_36:
        /*0124*/ 	.word	index@(.nv.constant0.flash_attention_v2_kernel)
        /*0128*/ 	.short	0x0380
        /*012a*/ 	.short	0x0034


	//----- nvinfo : EIATTR_SW_WAR
	.align		4
.L_37:
        /*012c*/ 	.byte	0x04, 0x36
        /*012e*/ 	.short	(.L_39 - .L_38)
.L_38:
        /*0130*/ 	.word	0x00000008
.L_39:


//--------------------- .nv.callgraph             --------------------------
	.section	.nv.callgraph,"",@"SHT_CUDA_CALLGRAPH"
	.align	4
	.sectionentsize	8
	.align		4
        /*0000*/ 	.word	0x00000000
	.align		4
        /*0004*/ 	.word	0xffffffff
	.align		4
        /*0008*/ 	.word	0x00000000
	.align		4
        /*000c*/ 	.word	0xfffffffe
	.align		4
        /*0010*/ 	.word	0x00000000
	.align		4
        /*0014*/ 	.word	0xfffffffd
	.align		4
        /*0018*/ 	.word	0x00000000
	.align		4
        /*001c*/ 	.word	0xfffffffc


//--------------------- .text.flash_attention_v2_kernel --------------------------
	.section	.text.flash_attention_v2_kernel,"ax",@progbits
	.align	128
        .global         flash_attention_v2_kernel
        .type           flash_attention_v2_kernel,@function
        .size           flash_attention_v2_kernel,(.L_x_159 - flash_attention_v2_kernel)
        .other          flash_attention_v2_kernel,@"STO_CUDA_ENTRY STV_DEFAULT"
flash_attention_v2_kernel:
.text.flash_attention_v2_kernel:
[----:B------:R-:W0:Y:S01]  /*0000*/  LDC R1, c[0x0][0x37c] ;  /* 0x0000df00ff017b82 */ /* 0x000e220000000800 */
[----:B------:R-:W1:Y:S01]  /*0010*/  LDCU.64 UR8, c[0x0][0x3a8] ;  /* 0x00007500ff0877ac */ /* 0x000e620008000a00 */
[----:B------:R-:W2:Y:S06]  /*0020*/  S2R R63, SR_TID.X ;  /* 0x00000000003f7919 */ /* 0x000eac0000002100 */
[----:B------:R-:W-:Y:S01]  /*0030*/  S2UR UR4, SR_CTAID.Y ;  /* 0x00000000000479c3 */ /* 0x000fe20000002600 */
[----:B0-----:R-:W-:Y:S01]  /*0040*/  VIADD R1, R1, 0xfffffe80 ;  /* 0xfffffe8001017836 */ /* 0x001fe20000000000 */
[----:B------:R-:W0:Y:S01]  /*0050*/  LDCU UR10, c[0x0][0x3a4] ;  /* 0x00007480ff0a77ac */ /* 0x000e220008000800 */
[----:B------:R-:W-:Y:S01]  /*0060*/  BSSY.RECONVERGENT B0, `(.L_x_0) ;  /* 0x000011e000007945 */ /* 0x000fe20003800200 */
[----:B------:R-:W-:Y:S01]  /*0070*/  UMOV UR5, URZ ;  /* 0x000000ff00057c82 */ /* 0x000fe20008000000 */
[----:B------:R-:W3:Y:S03]  /*0080*/  LDCU.64 UR14, c[0x0][0x358] ;  /* 0x00006b00ff0e77ac */ /* 0x000ee60008000a00 */
[----:B------:R-:W4:Y:S01]  /*0090*/  S2UR UR6, SR_CTAID.Z ;  /* 0x00000000000679c3 */ /* 0x000f220000002700 */
[----:B------:R-:W2:Y:S01]  /*00a0*/  LDCU UR16, c[0x0][0x360] ;  /* 0x00006c00ff1077ac */ /* 0x000ea20008000800 */
[----:B------:R-:W2:Y:S01]  /*00b0*/  LDCU UR19, c[0x0][0x3ac] ;  /* 0x00007580ff1377ac */ /* 0x000ea20008000800 */
[----:B-1----:R-:W-:-:S05]  /*00c0*/  IMAD.U32 R5, RZ, RZ, UR9 ;  /* 0x00000009ff057e24 */ /* 0x002fca000f8e00ff */
[----:B------:R-:W1:Y:S01]  /*00d0*/  S2UR UR17, SR_CTAID.X ;  /* 0x00000000001179c3 */ /* 0x000e620000002500 */
[----:B------:R-:W-:Y:S01]  /*00e0*/  IMAD.U32 R2, RZ, RZ, UR8 ;  /* 0x00000008ff027e24 */ /* 0x000fe2000f8e00ff */
[----:B------:R-:W1:Y:S01]  /*00f0*/  LDCU UR21, c[0x0][0x3ac] ;  /* 0x00007580ff1577ac */ /* 0x000e620008000800 */
[C---:B------:R-:W-:Y:S02]  /*0100*/  R2UR UR13, R5.reuse ;  /* 0x00000000050d72ca */ /* 0x040fe400000e0000 */
[C---:B------:R-:W-:Y:S01]  /*0110*/  IMAD.WIDE R6, R5.reuse, R2, RZ ;  /* 0x0000000205067225 */ /* 0x040fe200078e02ff */
[----:B0-----:R-:W-:Y:S01]  /*0120*/  USHF.R.S32.HI UR7, URZ, 0x1f, UR10 ;  /* 0x0000001fff077899 */ /* 0x001fe2000801140a */
[----:B------:R-:W-:Y:S01]  /*0130*/  R2UR UR11, R5 ;  /* 0x00000000050b72ca */ /* 0x000fe200000e0000 */
[----:B------:R-:W0:Y:S02]  /*0140*/  LDCU UR20, c[0x0][0x3a8] ;  /* 0x00007500ff1477ac */ /* 0x000e240008000800 */
[----:B------:R-:W-:-:S02]  /*0150*/  R2UR UR9, R7 ;  /* 0x00000000070972ca */ /* 0x000fc400000e0000 */
[----:B------:R-:W-:Y:S01]  /*0160*/  R2UR UR8, R6 ;  /* 0x00000000060872ca */ /* 0x000fe200000e0000 */
[----:B------:R-:W0:Y:S01]  /*0170*/  LDCU UR18, c[0x0][0x3a8] ;  /* 0x00007500ff1277ac */ /* 0x000e220008000800 */
[----:B--2---:R-:W-:Y:S01]  /*0180*/  SHF.R.U32.HI R4, RZ, 0x5, R63 ;  /* 0x00000005ff047819 */ /* 0x004fe2000001163f */
[----:B----4-:R-:W-:Y:S02]  /*0190*/  UIMAD.WIDE.U32 UR4, UR6, UR10, UR4 ;  /* 0x0000000a060472a5 */ /* 0x010fe4000f8e0004 */
[----:B------:R-:W-:Y:S02]  /*01a0*/  UIMAD UR12, UR7, UR6, URZ ;  /* 0x00000006070c72a4 */ /* 0x000fe4000f8e02ff */
[----:B------:R-:W-:Y:S02]  /*01b0*/  USHF.L.U32 UR6, UR13, 0x3, URZ ;  /* 0x000000030d067899 */ /* 0x000fe400080006ff */
[----:B------:R-:W-:Y:S02]  /*01c0*/  UIADD3 UR12, UPT, UPT, UR5, UR12, URZ ;  /* 0x0000000c050c7290 */ /* 0x000fe4000fffe0ff */
[----:B------:R-:W-:-:S02]  /*01d0*/  UIMAD UR9, UR9, UR4, URZ ;  /* 0x00000004090972a4 */ /* 0x000fc4000f8e02ff */
[----:B------:R-:W-:Y:S01]  /*01e0*/  ISETP.GE.AND P0, PT, R63, UR6, PT ;  /* 0x000000063f007c0c */ /* 0x000fe2000bf06270 */
[----:B------:R-:W-:Y:S02]  /*01f0*/  USHF.R.S32.HI UR7, URZ, 0x1f, UR11 ;  /* 0x0000001fff077899 */ /* 0x000fe4000801140b */
[----:B-1----:R-:W-:Y:S01]  /*0200*/  UIMAD.WIDE.U32 UR10, UR17, UR13, URZ ;  /* 0x0000000d110a72a5 */ /* 0x002fe2000f8e00ff */
[C---:B------:R-:W-:Y:S01]  /*0210*/  R2UR UR13, R1.reuse ;  /* 0x00000000010d72ca */ /* 0x040fe200000e0000 */
[----:B------:R-:W-:Y:S02]  /*0220*/  UIMAD.WIDE.U32 UR4, UR8, UR4, URZ ;  /* 0x00000004080472a5 */ /* 0x000fe4000f8e00ff */
[----:B------:R-:W-:Y:S02]  /*0230*/  UIMAD UR9, UR8, UR12, UR9 ;  /* 0x0000000c080972a4 */ /* 0x000fe4000f8e0209 */
[----:B------:R-:W-:Y:S01]  /*0240*/  UIMAD UR7, UR17, UR7, UR11 ;  /* 0x00000007110772a4 */ /* 0x000fe2000f8e020b */
[----:B------:R-:W-:Y:S01]  /*0250*/  R2UR UR11, R1 ;  /* 0x00000000010b72ca */ /* 0x000fe200000e0000 */
[----:B------:R-:W-:-:S02]  /*0260*/  ULEA UR12, UP0, UR10, UR4, 0x6 ;  /* 0x000000040a0c7291 */ /* 0x000fc4000f8030ff */
[----:B------:R-:W-:-:S04]  /*0270*/  UIADD3 UR9, UPT, UPT, UR5, UR9, URZ ;  /* 0x0000000905097290 */ /* 0x000fc8000fffe0ff */
[----:B------:R-:W-:Y:S01]  /*0280*/  ULEA.HI.X UR10, UR10, UR9, UR7, 0x6, UP0 ;  /* 0x000000090a0a7291 */ /* 0x000fe200080f3407 */
[----:B0--3--:R-:W-:Y:S11]  /*0290*/  @P0 BRA `(.L_x_1) ;  /* 0x0000000c00e80947 */ /* 0x009ff60003800000 */
[----:B------:R-:W0:Y:S01]  /*02a0*/  I2F.U32.RP R9, UR16 ;  /* 0x0000001000097d06 */ /* 0x000e220008209000 */
[----:B------:R-:W-:Y:S01]  /*02b0*/  VIADD R0, R63, UR16 ;  /* 0x000000103f007c36 */ /* 0x000fe20008000000 */
[----:B------:R-:W-:Y:S01]  /*02c0*/  ISETP.NE.U32.AND P2, PT, RZ, UR16, PT ;  /* 0x00000010ff007c0c */ /* 0x000fe2000bf45070 */
[----:B------:R-:W-:Y:S03]  /*02d0*/  BSSY.RECONVERGENT B1, `(.L_x_2) ;  /* 0x0000058000017945 */ /* 0x000fe60003800200 */
[C---:B------:R-:W-:Y:S02]  /*02e0*/  ISETP.GE.U32.AND P0, PT, R0.reuse, UR6, PT ;  /* 0x0000000600007c0c */ /* 0x040fe4000bf06070 */
[----:B------:R-:W-:Y:S02]  /*02f0*/  VIMNMX.U32 R3, PT, PT, R0, UR6, !PT ;  /* 0x0000000600037c48 */ /* 0x000fe4000ffe0000 */
[----:B------:R-:W-:-:S04]  /*0300*/  SEL R8, RZ, 0x1, P0 ;  /* 0x00000001ff087807 */ /* 0x000fc80000000000 */
[----:B------:R-:W-:Y:S01]  /*0310*/  IADD3 R3, PT, PT, R3, -R0, -R8 ;  /* 0x8000000003037210 */ /* 0x000fe20007ffe808 */
[----:B0-----:R-:W0:Y:S02]  /*0320*/  MUFU.RCP R9, R9 ;  /* 0x0000000900097308 */ /* 0x001e240000001000 */
[----:B0-----:R-:W-:Y:S02]  /*0330*/  VIADD R6, R9, 0xffffffe ;  /* 0x0ffffffe09067836 */ /* 0x001fe40000000000 */
[----:B------:R-:W-:-:S04]  /*0340*/  IMAD.MOV.U32 R9, RZ, RZ, R63 ;  /* 0x000000ffff097224 */ /* 0x000fc800078e003f */
[----:B------:R0:W1:Y:S02]  /*0350*/  F2I.FTZ.U32.TRUNC.NTZ R7, R6 ;  /* 0x0000000600077305 */ /* 0x000064000021f000 */
[----:B0-----:R-:W-:Y:S02]  /*0360*/  IMAD.MOV.U32 R6, RZ, RZ, RZ ;  /* 0x000000ffff067224 */ /* 0x001fe400078e00ff */
[----:B-1----:R-:W-:-:S04]  /*0370*/  IMAD.MOV R11, RZ, RZ, -R7 ;  /* 0x000000ffff0b7224 */ /* 0x002fc800078e0a07 */
[----:B------:R-:W-:-:S04]  /*0380*/  IMAD R11, R11, UR16, RZ ;  /* 0x000000100b0b7c24 */ /* 0x000fc8000f8e02ff */
[----:B------:R-:W-:-:S06]  /*0390*/  IMAD.HI.U32 R10, R7, R11, R6 ;  /* 0x0000000b070a7227 */ /* 0x000fcc00078e0006 */
[----:B------:R-:W-:-:S04]  /*03a0*/  IMAD.HI.U32 R7, R10, R3, RZ ;  /* 0x000000030a077227 */ /* 0x000fc800078e00ff */
[----:B------:R-:W-:-:S04]  /*03b0*/  IMAD.MOV R0, RZ, RZ, -R7 ;  /* 0x000000ffff007224 */ /* 0x000fc800078e0a07 */
[----:B------:R-:W-:Y:S01]  /*03c0*/  IMAD R3, R0, UR16, R3 ;  /* 0x0000001000037c24 */ /* 0x000fe2000f8e0203 */
[----:B------:R-:W-:-:S04]  /*03d0*/  SHF.R.S32.HI R0, RZ, 0x1f, R5 ;  /* 0x0000001fff007819 */ /* 0x000fc80000011405 */
[----:B------:R-:W-:Y:S02]  /*03e0*/  ISETP.GE.U32.AND P0, PT, R3, UR16, PT ;  /* 0x0000001003007c0c */ /* 0x000fe4000bf06070 */
[----:B------:R-:W-:-:S04]  /*03f0*/  LEA.HI R0, R0, R5, RZ, 0x3 ;  /* 0x0000000500007211 */ /* 0x000fc800078f18ff */
[----:B------:R-:W-:-:S07]  /*0400*/  SHF.R.S32.HI R0, RZ, 0x3, R0 ;  /* 0x00000003ff007819 */ /* 0x000fce0000011400 */
[----:B------:R-:W-:Y:S02]  /*0410*/  @P0 VIADD R3, R3, -UR16 ;  /* 0x8000001003030c36 */ /* 0x000fe40008000000 */
[----:B------:R-:W-:-:S03]  /*0420*/  @P0 VIADD R7, R7, 0x1 ;  /* 0x0000000107070836 */ /* 0x000fc60000000000 */
[----:B------:R-:W-:-:S13]  /*0430*/  ISETP.GE.U32.AND P1, PT, R3, UR16, PT ;  /* 0x0000001003007c0c */ /* 0x000fda000bf26070 */
[----:B------:R-:W-:Y:S01]  /*0440*/  @P1 VIADD R7, R7, 0x1 ;  /* 0x0000000107071836 */ /* 0x000fe20000000000 */
[----:B------:R-:W-:-:S05]  /*0450*/  @!P2 LOP3.LUT R7, RZ, UR16, RZ, 0x33, !PT ;  /* 0x00000010ff07ac12 */ /* 0x000fca000f8e33ff */
[----:B------:R-:W-:-:S05]  /*0460*/  IMAD.IADD R8, R8, 0x1, R7 ;  /* 0x0000000108087824 */ /* 0x000fca00078e0207 */
[C---:B------:R-:W-:Y:S02]  /*0470*/  LOP3.LUT R3, R8.reuse, 0x3, RZ, 0xc0, !PT ;  /* 0x0000000308037812 */ /* 0x040fe400078ec0ff */
[----:B------:R-:W-:Y:S02]  /*0480*/  ISETP.GE.U32.AND P0, PT, R8, 0x3, PT ;  /* 0x000000030800780c */ /* 0x000fe40003f06070 */
[----:B------:R-:W-:-:S13]  /*0490*/  ISETP.NE.AND P1, PT, R3, 0x3, PT ;  /* 0x000000030300780c */ /* 0x000fda0003f25270 */
[----:B------:R-:W-:Y:S05]  /*04a0*/  @!P1 BRA `(.L_x_3) ;  /* 0x0000000000e89947 */ /* 0x000fea0003800000 */
[----:B------:R-:W-:Y:S01]  /*04b0*/  IABS R16, R0 ;  /* 0x0000000000107213 */ /* 0x000fe20000000000 */
[----:B------:R-:W-:Y:S02]  /*04c0*/  VIADD R5, R8, 0x1 ;  /* 0x0000000108057836 */ /* 0x000fe40000000000 */
[----:B------:R-:W-:Y:S01]  /*04d0*/  IMAD.MOV.U32 R8, RZ, RZ, RZ ;  /* 0x000000ffff087224 */ /* 0x000fe200078e00ff */
[----:B------:R-:W0:Y:S01]  /*04e0*/  I2F.RP R6, R16 ;  /* 0x0000001000067306 */ /* 0x000e220000209400 */
[----:B------:R-:W-:Y:S01]  /*04f0*/  IMAD.MOV.U32 R9, RZ, RZ, R63 ;  /* 0x000000ffff097224 */ /* 0x000fe200078e003f */
[----:B------:R-:W-:-:S06]  /*0500*/  LOP3.LUT R11, R5, 0x3, RZ, 0xc0, !PT ;  /* 0x00000003050b7812 */ /* 0x000fcc00078ec0ff */
[----:B0-----:R-:W0:Y:S02]  /*0510*/  MUFU.RCP R6, R6 ;  /* 0x0000000600067308 */ /* 0x001e240000001000 */
[----:B0-----:R-:W-:-:S06]  /*0520*/  VIADD R2, R6, 0xffffffe ;  /* 0x0ffffffe06027836 */ /* 0x001fcc0000000000 */
[----:B------:R0:W1:Y:S02]  /*0530*/  F2I.FTZ.U32.TRUNC.NTZ R3, R2 ;  /* 0x0000000200037305 */ /* 0x000064000021f000 */
[----:B0-----:R-:W-:Y:S02]  /*0540*/  IMAD.MOV.U32 R2, RZ, RZ, RZ ;  /* 0x000000ffff027224 */ /* 0x001fe400078e00ff */
[----:B-1----:R-:W-:-:S04]  /*0550*/  IMAD.MOV R7, RZ, RZ, -R3 ;  /* 0x000000ffff077224 */ /* 0x002fc800078e0a03 */
[----:B------:R-:W-:-:S04]  /*0560*/  IMAD R7, R7, R16, RZ ;  /* 0x0000001007077224 */ /* 0x000fc800078e02ff */
[----:B------:R-:W-:-:S07]  /*0570*/  IMAD.HI.U32 R3, R3, R7, R2 ;  /* 0x0000000703037227 */ /* 0x000fce00078e0002 */
.L_x_4:
[----:B------:R-:W-:Y:S02]  /*0580*/  IABS R2, R0 ;  /* 0x0000000000027213 */ /* 0x000fe40000000000 */
[----:B------:R-:W-:-:S03]  /*0590*/  IABS R5, R9 ;  /* 0x0000000900057213 */ /* 0x000fc60000000000 */
[----:B------:R-:W-:Y:S02]  /*05a0*/  IMAD.MOV R6, RZ, RZ, -R2 ;  /* 0x000000ffff067224 */ /* 0x000fe400078e0a02 */
[----:B------:R-:W-:-:S04]  /*05b0*/  IMAD.HI.U32 R2, R3, R5, RZ ;  /* 0x0000000503027227 */ /* 0x000fc800078e00ff */
[----:B------:R-:W-:Y:S01]  /*05c0*/  IMAD R5, R2, R6, R5 ;  /* 0x0000000602057224 */ /* 0x000fe200078e0205 */
[----:B------:R-:W-:-:S04]  /*05d0*/  IABS R6, R0 ;  /* 0x0000000000067213 */ /* 0x000fc80000000000 */
[----:B------:R-:W-:-:S13]  /*05e0*/  ISETP.GT.U32.AND P2, PT, R16, R5, PT ;  /* 0x000000051000720c */ /* 0x000fda0003f44070 */
[----:B------:R-:W-:Y:S02]  /*05f0*/  @!P2 IMAD.IADD R5, R5, 0x1, -R6 ;  /* 0x000000010505a824 */ /* 0x000fe400078e0a06 */
[----:B------:R-:W-:Y:S01]  /*0600*/  @!P2 VIADD R2, R2, 0x1 ;  /* 0x000000010202a836 */ /* 0x000fe20000000000 */
[----:B------:R-:W-:Y:S02]  /*0610*/  ISETP.NE.AND P2, PT, R0, RZ, PT ;  /* 0x000000ff0000720c */ /* 0x000fe40003f45270 */
[----:B------:R-:W-:Y:S02]  /*0620*/  ISETP.GE.U32.AND P1, PT, R5, R16, PT ;  /* 0x000000100500720c */ /* 0x000fe40003f26070 */
[----:B------:R-:W-:-:S04]  /*0630*/  LOP3.LUT R5, R9, R0, RZ, 0x3c, !PT ;  /* 0x0000000009057212 */ /* 0x000fc800078e3cff */
[----:B------:R-:W-:Y:S01]  /*0640*/  ISETP.GE.AND P3, PT, R5, RZ, PT ;  /* 0x000000ff0500720c */ /* 0x000fe20003f66270 */
[----:B------:R-:W-:-:S06]  /*0650*/  IMAD.U32 R5, RZ, RZ, UR17 ;  /* 0x00000011ff057e24 */ /* 0x000fcc000f8e00ff */
[----:B------:R-:W-:-:S04]  /*0660*/  @P1 VIADD R2, R2, 0x1 ;  /* 0x0000000102021836 */ /* 0x000fc80000000000 */
[----:B------:R-:W-:Y:S02]  /*0670*/  IMAD.MOV.U32 R6, RZ, RZ, R2 ;  /* 0x000000ffff067224 */ /* 0x000fe400078e0002 */
[----:B------:R-:W-:Y:S02]  /*0680*/  IMAD.U32 R2, RZ, RZ, UR18 ;  /* 0x00000012ff027e24 */ /* 0x000fe4000f8e00ff */
[----:B------:R-:W-:Y:S01]  /*0690*/  @!P3 IMAD.MOV R6, RZ, RZ, -R6 ;  /* 0x000000ffff06b224 */ /* 0x000fe200078e0a06 */
[----:B------:R-:W-:-:S05]  /*06a0*/  @!P2 LOP3.LUT R6, RZ, R0, RZ, 0x33, !PT ;  /* 0x00000000ff06a212 */ /* 0x000fca00078e33ff */
[----:B------:R-:W-:-:S05]  /*06b0*/  IMAD R5, R5, 0x40, R6 ;  /* 0x0000004005057824 */ /* 0x000fca00078e0206 */
[----:B------:R-:W-:Y:S01]  /*06c0*/  ISETP.GE.AND P1, PT, R5, R2, PT ;  /* 0x000000020500720c */ /* 0x000fe20003f26270 */
[----:B------:R-:W-:-:S04]  /*06d0*/  IMAD.MOV R5, RZ, RZ, -R6 ;  /* 0x000000ffff057224 */ /* 0x000fc800078e0a06 */
[----:B------:R-:W-:-:S04]  /*06e0*/  IMAD R5, R0, R5, R9 ;  /* 0x0000000500057224 */ /* 0x000fc800078e0209 */
[----:B------:R-:W-:-:S04]  /*06f0*/  IMAD.SHL.U32 R7, R5, 0x8, RZ ;  /* 0x0000000805077824 */ /* 0x000fc800078e00ff */
[----:B0-----:R-:W0:Y:S01]  /*0700*/  @!P1 LDC.64 R14, c[0x0][0x380] ;  /* 0x0000e000ff0e9b82 */ /* 0x001e220000000a00 */
[----:B------:R-:W-:-:S04]  /*0710*/  @P1 IMAD.U32 R5, RZ, RZ, UR19 ;  /* 0x00000013ff051e24 */ /* 0x000fc8000f8e00ff */
[----:B------:R-:W-:Y:S01]  /*0720*/  @P1 IMAD R10, R6, R5, R7 ;  /* 0x00000005060a1224 */ /* 0x000fe200078e0207 */
[----:B------:R-:W-:-:S05]  /*0730*/  @!P1 MOV R5, UR19 ;  /* 0x0000001300059c02 */ /* 0x000fca0008000f00 */
[----:B------:R-:W-:-:S05]  /*0740*/  @!P1 IMAD R17, R6, R5, R7 ;  /* 0x0000000506119224 */ /* 0x000fca00078e0207 */
[----:B------:R-:W-:-:S04]  /*0750*/  @!P1 IADD3 R7, P2, PT, R17, UR12, RZ ;  /* 0x0000000c11079c10 */ /* 0x000fc8000ff5e0ff */
[----:B------:R-:W-:Y:S02]  /*0760*/  @!P1 LEA.HI.X.SX32 R12, R17, UR10, 0x1, P2 ;  /* 0x0000000a110c9c11 */ /* 0x000fe400090f0eff */
[----:B0-----:R-:W-:-:S04]  /*0770*/  @!P1 LEA R6, P2, R7, R14, 0x1 ;  /* 0x0000000e07069211 */ /* 0x001fc800078408ff */
[----:B------:R-:W-:-:S05]  /*0780*/  @!P1 LEA.HI.X R7, R7, R15, R12, 0x1, P2 ;  /* 0x0000000f07079211 */ /* 0x000fca00010f0c0c */
[----:B------:R-:W2:Y:S01]  /*0790*/  @!P1 LDG.E.128.CONSTANT R12, desc[UR14][R6.64] ;  /* 0x0000000e060c9981 */ /* 0x000ea2000c1e9d00 */
[----:B------:R-:W0:Y:S01]  /*07a0*/  S2UR UR8, SR_CgaCtaId ;  /* 0x00000000000879c3 */ /* 0x000e220000008800 */
[----:B------:R-:W-:Y:S01]  /*07b0*/  UMOV UR7, 0x400 ;  /* 0x0000040000077882 */ /* 0x000fe20000000000 */
[----:B------:R-:W-:Y:S02]  /*07c0*/  VIADD R8, R8, 0x1 ;  /* 0x0000000108087836 */ /* 0x000fe40000000000 */
[----:B------:R-:W-:Y:S01]  /*07d0*/  VIADD R9, R9, UR16 ;  /* 0x0000001009097c36 */ /* 0x000fe20008000000 */
[----:B0-----:R-:W-:-:S06]  /*07e0*/  ULEA UR7, UR8, UR7, 0x18 ;  /* 0x0000000708077291 */ /* 0x001fcc000f8ec0ff */
[----:B------:R-:W-:Y:S02]  /*07f0*/  @P1 LEA R10, R10, UR7, 0x1 ;  /* 0x000000070a0a1c11 */ /* 0x000fe4000f8e08ff */
[----:B------:R-:W-:-:S03]  /*0800*/  @!P1 LEA R17, R17, UR7, 0x1 ;  /* 0x0000000711119c11 */ /* 0x000fc6000f8e08ff */
[----:B------:R0:W-:Y:S04]  /*0810*/  @P1 STS.128 [R10], RZ ;  /* 0x000000ff0a001388 */ /* 0x0001e80000000c00 */
[----:B--2---:R0:W-:Y:S01]  /*0820*/  @!P1 STS.128 [R17], R12 ;  /* 0x0000000c11009388 */ /* 0x0041e20000000c00 */
[----:B------:R-:W-:-:S13]  /*0830*/  ISETP.NE.AND P1, PT, R8, R11, PT ;  /* 0x0000000b0800720c */ /* 0x000fda0003f25270 */
[----:B------:R-:W-:Y:S05]  /*0840*/  @P1 BRA `(.L_x_4) ;  /* 0xfffffffc004c1947 */ /* 0x000fea000383ffff */
.L_x_3:
[----:B------:R-:W-:Y:S05]  /*0850*/  BSYNC.RECONVERGENT B1 ;  /* 0x0000000000017941 */ /* 0x000fea0003800200 */
.L_x_2:
[----:B------:R-:W-:Y:S05]  /*0860*/  @!P0 BRA `(.L_x_1) ;  /* 0x0000000800748947 */ /* 0x000fea0003800000 */
[----:B------:R-:W-:Y:S01]  /*0870*/  IABS R3, R0 ;  /* 0x0000000000037213 */ /* 0x000fe20000000000 */
[----:B------:R-:W1:Y:S01]  /*0880*/  S2R R5, SR_CgaCtaId ;  /* 0x0000000000057919 */ /* 0x000e620000008800 */
[----:B------:R-:W-:Y:S02]  /*0890*/  MOV R6, 0x400 ;  /* 0x0000040000067802 */ /* 0x000fe40000000f00 */
[----:B------:R-:W2:Y:S08]  /*08a0*/  I2F.RP R2, R3 ;  /* 0x0000000300027306 */ /* 0x000eb00000209400 */
[----:B--2---:R-:W0:Y:S01]  /*08b0*/  MUFU.RCP R2, R2 ;  /* 0x0000000200027308 */ /* 0x004e220000001000 */
[----:B-1----:R-:W-:Y:S01]  /*08c0*/  LEA R6, R5, R6, 0x18 ;  /* 0x0000000605067211 */ /* 0x002fe200078ec0ff */
[----:B0-----:R-:W-:-:S06]  /*08d0*/  VIADD R10, R2, 0xffffffe ;  /* 0x0ffffffe020a7836 */ /* 0x001fcc0000000000 */
[----:B------:R0:W1:Y:S02]  /*08e0*/  F2I.FTZ.U32.TRUNC.NTZ R11, R10 ;  /* 0x0000000a000b7305 */ /* 0x000064000021f000 */
[----:B0-----:R-:W-:Y:S02]  /*08f0*/  IMAD.MOV.U32 R10, RZ, RZ, RZ ;  /* 0x000000ffff0a7224 */ /* 0x001fe400078e00ff */
[----:B-1----:R-:W-:-:S04]  /*0900*/  IMAD.MOV R8, RZ, RZ, -R11 ;  /* 0x000000ffff087224 */ /* 0x002fc800078e0a0b */
[----:B------:R-:W-:-:S04]  /*0910*/  IMAD R7, R8, R3, RZ ;  /* 0x0000000308077224 */ /* 0x000fc800078e02ff */
[----:B------:R-:W-:-:S07]  /*0920*/  IMAD.HI.U32 R7, R11, R7, R10 ;  /* 0x000000070b077227 */ /* 0x000fce00078e000a */
.L_x_5:
[-C--:B-1----:R-:W-:Y:S01]  /*0930*/  IABS R21, R0.reuse ;  /* 0x0000000000157213 */ /* 0x082fe20000000000 */
[----:B------:R-:W-:Y:S01]  /*0940*/  VIADD R15, R9, UR16 ;  /* 0x00000010090f7c36 */ /* 0x000fe20008000000 */
[-C--:B------:R-:W-:Y:S02]  /*0950*/  IABS R2, R0.reuse ;  /* 0x0000000000027213 */ /* 0x080fe40000000000 */
[----:B------:R-:W0:Y:S01]  /*0960*/  I2F.RP R5, R21 ;  /* 0x0000001500057306 */ /* 0x000e220000209400 */
[----:B------:R-:W-:Y:S01]  /*0970*/  IABS R8, R9 ;  /* 0x0000000900087213 */ /* 0x000fe20000000000 */
[----:B------:R-:W-:Y:S01]  /*0980*/  VIADD R17, R15, UR16 ;  /* 0x000000100f117c36 */ /* 0x000fe20008000000 */
[----:B------:R-:W-:Y:S01]  /*0990*/  LOP3.LUT R30, RZ, R0, RZ, 0x33, !PT ;  /* 0x00000000ff1e7212 */ /* 0x000fe200078e33ff */
[----:B------:R-:W-:Y:S02]  /*09a0*/  IMAD.MOV R19, RZ, RZ, -R2 ;  /* 0x000000ffff137224 */ /* 0x000fe400078e0a02 */
[----:B------:R-:W-:-:S04]  /*09b0*/  IMAD.HI.U32 R2, R7, R8, RZ ;  /* 0x0000000807027227 */ /* 0x000fc800078e00ff */
[----:B------:R-:W-:Y:S02]  /*09c0*/  IMAD R8, R2, R19, R8 ;  /* 0x0000001302087224 */ /* 0x000fe400078e0208 */
[----:B------:R-:W-:Y:S01]  /*09d0*/  VIADD R25, R17, UR16 ;  /* 0x0000001011197c36 */ /* 0x000fe20008000000 */
[----:B0-----:R-:W0:Y:S02]  /*09e0*/  MUFU.RCP R5, R5 ;  /* 0x0000000500057308 */ /* 0x001e240000001000 */
[----:B------:R-:W-:Y:S02]  /*09f0*/  ISETP.GT.U32.AND P5, PT, R3, R8, PT ;  /* 0x000000080300720c */ /* 0x000fe40003fa4070 */
[----:B------:R-:W-:-:S11]  /*0a00*/  IABS R14, R25 ;  /* 0x00000019000e7213 */ /* 0x000fd60000000000 */
[--C-:B------:R-:W-:Y:S02]  /*0a10*/  @!P5 IMAD.IADD R8, R8, 0x1, -R21.reuse ;  /* 0x000000010808d824 */ /* 0x100fe400078e0a15 */
[----:B------:R-:W-:Y:S02]  /*0a20*/  @!P5 VIADD R2, R2, 0x1 ;  /* 0x000000010202d836 */ /* 0x000fe40000000000 */
[----:B0-----:R-:W-:Y:S01]  /*0a30*/  VIADD R10, R5, 0xffffffe ;  /* 0x0ffffffe050a7836 */ /* 0x001fe20000000000 */
[----:B------:R-:W-:Y:S02]  /*0a40*/  IABS R5, R15 ;  /* 0x0000000f00057213 */ /* 0x000fe40000000000 */
[----:B------:R-:W-:Y:S01]  /*0a50*/  ISETP.GE.U32.AND P0, PT, R8, R3, PT ;  /* 0x000000030800720c */ /* 0x000fe20003f06070 */
[----:B------:R0:W1:Y:S01]  /*0a60*/  F2I.FTZ.U32.TRUNC.NTZ R11, R10 ;  /* 0x0000000a000b7305 */ /* 0x000062000021f000 */
[----:B------:R-:W-:Y:S02]  /*0a70*/  IMAD.MOV.U32 R3, RZ, RZ, R21 ;  /* 0x000000ffff037224 */ /* 0x000fe400078e0015 */
[----:B0-----:R-:W-:-:S09]  /*0a80*/  IMAD.MOV.U32 R10, RZ, RZ, RZ ;  /* 0x000000ffff0a7224 */ /* 0x001fd200078e00ff */
[----:B------:R-:W-:Y:S02]  /*0a90*/  @P0 VIADD R2, R2, 0x1 ;  /* 0x0000000102020836 */ /* 0x000fe40000000000 */
[----:B-1----:R-:W-:Y:S02]  /*0aa0*/  IMAD.MOV R12, RZ, RZ, -R11 ;  /* 0x000000ffff0c7224 */ /* 0x002fe400078e0a0b */
[----:B------:R-:W-:Y:S01]  /*0ab0*/  IMAD.MOV.U32 R24, RZ, RZ, R2 ;  /* 0x000000ffff187224 */ /* 0x000fe200078e0002 */
[----:B------:R-:W-:Y:S01]  /*0ac0*/  LOP3.LUT R2, R25, R0, RZ, 0x3c, !PT ;  /* 0x0000000019027212 */ /* 0x000fe200078e3cff */
[----:B------:R-:W-:Y:S01]  /*0ad0*/  IMAD R7, R12, R21, RZ ;  /* 0x000000150c077224 */ /* 0x000fe200078e02ff */
[----:B------:R-:W-:-:S03]  /*0ae0*/  IABS R12, R17 ;  /* 0x00000011000c7213 */ /* 0x000fc60000000000 */
[----:B------:R-:W-:Y:S01]  /*0af0*/  IMAD.HI.U32 R7, R11, R7, R10 ;  /* 0x000000070b077227 */ /* 0x000fe200078e000a */
[----:B------:R-:W-:-:S03]  /*0b00*/  LOP3.LUT R11, R15, R0, RZ, 0x3c, !PT ;  /* 0x000000000f0b7212 */ /* 0x000fc600078e3cff */
[----:B------:R-:W-:Y:S01]  /*0b10*/  IMAD.MOV.U32 R10, RZ, RZ, R5 ;  /* 0x000000ffff0a7224 */ /* 0x000fe200078e0005 */
[----:B------:R-:W-:Y:S01]  /*0b20*/  ISETP.GE.AND P5, PT, R11, RZ, PT ;  /* 0x000000ff0b00720c */ /* 0x000fe20003fa6270 */
[----:B------:R-:W-:-:S04]  /*0b30*/  IMAD.HI.U32 R13, R7, R14, RZ ;  /* 0x0000000e070d7227 */ /* 0x000fc800078e00ff */
[----:B------:R-:W-:-:S04]  /*0b40*/  IMAD.HI.U32 R5, R7, R10, RZ ;  /* 0x0000000a07057227 */ /* 0x000fc800078e00ff */
[----:B------:R-:W-:Y:S02]  /*0b50*/  IMAD R8, R5, R19, R10 ;  /* 0x0000001305087224 */ /* 0x000fe400078e020a */
[----:B------:R-:W-:-:S03]  /*0b60*/  IMAD.HI.U32 R10, R7, R12, RZ ;  /* 0x0000000c070a7227 */ /* 0x000fc600078e00ff */
[----:B------:R-:W-:Y:S01]  /*0b70*/  ISETP.GT.U32.AND P3, PT, R3, R8, PT ;  /* 0x000000080300720c */ /* 0x000fe20003f64070 */
[-C--:B------:R-:W-:Y:S02]  /*0b80*/  IMAD R12, R10, R19.reuse, R12 ;  /* 0x000000130a0c7224 */ /* 0x080fe400078e020c */
[----:B------:R-:W-:Y:S02]  /*0b90*/  IMAD R14, R13, R19, R14 ;  /* 0x000000130d0e7224 */ /* 0x000fe400078e020e */
[----:B------:R-:W-:Y:S01]  /*0ba0*/  IMAD.U32 R11, RZ, RZ, UR17 ;  /* 0x00000011ff0b7e24 */ /* 0x000fe2000f8e00ff */
[C---:B------:R-:W-:Y:S01]  /*0bb0*/  ISETP.GT.U32.AND P1, PT, R3.reuse, R12, PT ;  /* 0x0000000c0300720c */ /* 0x040fe20003f24070 */
[----:B------:R-:W-:Y:S01]  /*0bc0*/  IMAD.U32 R19, RZ, RZ, UR17 ;  /* 0x00000011ff137e24 */ /* 0x000fe2000f8e00ff */
[----:B------:R-:W-:-:S05]  /*0bd0*/  ISETP.GT.U32.AND P4, PT, R3, R14, PT ;  /* 0x0000000e0300720c */ /* 0x000fca0003f84070 */
[----:B------:R-:W-:Y:S02]  /*0be0*/  @!P3 IMAD.IADD R8, R8, 0x1, -R21 ;  /* 0x000000010808b824 */ /* 0x000fe400078e0a15 */
[----:B------:R-:W-:-:S03]  /*0bf0*/  @!P3 VIADD R5, R5, 0x1 ;  /* 0x000000010505b836 */ /* 0x000fc60000000000 */
[-C--:B------:R-:W-:Y:S01]  /*0c00*/  ISETP.GE.U32.AND P2, PT, R8, R3.reuse, PT ;  /* 0x000000030800720c */ /* 0x080fe20003f46070 */
[--C-:B------:R-:W-:Y:S01]  /*0c10*/  @!P1 IMAD.IADD R12, R12, 0x1, -R21.reuse ;  /* 0x000000010c0c9824 */ /* 0x100fe200078e0a15 */
[-C--:B------:R-:W-:Y:S01]  /*0c20*/  LOP3.LUT R8, R9, R0.reuse, RZ, 0x3c, !PT ;  /* 0x0000000009087212 */ /* 0x080fe200078e3cff */
[----:B------:R-:W-:Y:S02]  /*0c30*/  @!P4 IMAD.IADD R14, R14, 0x1, -R21 ;  /* 0x000000010e0ec824 */ /* 0x000fe400078e0a15 */
[----:B------:R-:W-:Y:S01]  /*0c40*/  @!P1 VIADD R10, R10, 0x1 ;  /* 0x000000010a0a9836 */ /* 0x000fe20000000000 */
[----:B------:R-:W-:Y:S01]  /*0c50*/  ISETP.GE.AND P6, PT, R8, RZ, PT ;  /* 0x000000ff0800720c */ /* 0x000fe20003fc6270 */
[----:B------:R-:W-:Y:S01]  /*0c60*/  @!P4 VIADD R13, R13, 0x1 ;  /* 0x000000010d0dc836 */ /* 0x000fe20000000000 */
[----:B------:R-:W-:Y:S02]  /*0c70*/  ISETP.GE.U32.AND P3, PT, R12, R3, PT ;  /* 0x000000030c00720c */ /* 0x000fe40003f66070 */
[----:B------:R-:W-:-:S03]  /*0c80*/  LOP3.LUT R8, R17, R0, RZ, 0x3c, !PT ;  /* 0x0000000011087212 */ /* 0x000fc600078e3cff */
[----:B------:R-:W-:Y:S01]  /*0c90*/  @P2 VIADD R5, R5, 0x1 ;  /* 0x0000000105052836 */ /* 0x000fe20000000000 */
[----:B------:R-:W-:Y:S02]  /*0ca0*/  ISETP.GE.U32.AND P2, PT, R14, R3, PT ;  /* 0x000000030e00720c */ /* 0x000fe40003f46070 */
[----:B------:R-:W-:Y:S01]  /*0cb0*/  ISETP.GE.AND P0, PT, R8, RZ, PT ;  /* 0x000000ff0800720c */ /* 0x000fe20003f06270 */
[----:B------:R-:W-:Y:S01]  /*0cc0*/  @!P5 IMAD.MOV R5, RZ, RZ, -R5 ;  /* 0x000000ffff05d224 */ /* 0x000fe200078e0a05 */
[----:B------:R-:W-:Y:S01]  /*0cd0*/  ISETP.NE.AND P5, PT, R0, RZ, PT ;  /* 0x000000ff0000720c */ /* 0x000fe20003fa5270 */
[----:B------:R-:W-:Y:S01]  /*0ce0*/  @!P6 IMAD.MOV R24, RZ, RZ, -R24 ;  /* 0x000000ffff18e224 */ /* 0x000fe200078e0a18 */
[----:B------:R-:W-:Y:S01]  /*0cf0*/  ISETP.GE.AND P6, PT, R2, RZ, PT ;  /* 0x000000ff0200720c */ /* 0x000fe20003fc6270 */
[----:B------:R-:W-:Y:S01]  /*0d00*/  IMAD.U32 R2, RZ, RZ, UR20 ;  /* 0x00000014ff027e24 */ /* 0x000fe2000f8e00ff */
[C---:B------:R-:W-:Y:S02]  /*0d10*/  SEL R26, R30.reuse, R5, !P5 ;  /* 0x000000051e1a7207 */ /* 0x040fe40006800000 */
[----:B------:R-:W-:-:S02]  /*0d20*/  SEL R24, R30, R24, !P5 ;  /* 0x000000181e187207 */ /* 0x000fc40006800000 */
[----:B------:R-:W-:Y:S01]  /*0d30*/  @P3 IADD3 R10, PT, PT, R10, 0x1, RZ ;  /* 0x000000010a0a3810 */ /* 0x000fe20007ffe0ff */
[----:B------:R-:W-:Y:S02]  /*0d40*/  @P2 VIADD R13, R13, 0x1 ;  /* 0x000000010d0d2836 */ /* 0x000fe40000000000 */
[----:B------:R-:W-:Y:S02]  /*0d50*/  IMAD R5, R11, 0x40, R24 ;  /* 0x000000400b057824 */ /* 0x000fe400078e0218 */
[----:B------:R-:W-:Y:S02]  /*0d60*/  IMAD R11, R19, 0x40, R26 ;  /* 0x00000040130b7824 */ /* 0x000fe400078e021a */
[----:B------:R-:W-:Y:S01]  /*0d70*/  @!P0 IMAD.MOV R10, RZ, RZ, -R10 ;  /* 0x000000ffff0a8224 */ /* 0x000fe200078e0a0a */
[-C--:B------:R-:W-:Y:S01]  /*0d80*/  ISETP.GE.AND P2, PT, R5, R2.reuse, PT ;  /* 0x000000020500720c */ /* 0x080fe20003f46270 */
[----:B------:R-:W-:Y:S01]  /*0d90*/  @!P6 IMAD.MOV R13, RZ, RZ, -R13 ;  /* 0x000000ffff0de224 */ /* 0x000fe200078e0a0d */
[----:B------:R-:W-:Y:S01]  /*0da0*/  ISETP.GE.AND P1, PT, R11, R2, PT ;  /* 0x000000020b00720c */ /* 0x000fe20003f26270 */
[----:B------:R-:W-:Y:S01]  /*0db0*/  IMAD.U32 R11, RZ, RZ, UR17 ;  /* 0x00000011ff0b7e24 */ /* 0x000fe2000f8e00ff */
[C---:B------:R-:W-:Y:S01]  /*0dc0*/  SEL R28, R30.reuse, R10, !P5 ;  /* 0x0000000a1e1c7207 */ /* 0x040fe20006800000 */
[----:B------:R-:W-:Y:S01]  /*0dd0*/  IMAD.MOV R5, RZ, RZ, -R24 ;  /* 0x000000ffff057224 */ /* 0x000fe200078e0a18 */
[----:B------:R-:W-:Y:S01]  /*0de0*/  SEL R30, R30, R13, !P5 ;  /* 0x0000000d1e1e7207 */ /* 0x000fe20006800000 */
[----:B------:R-:W-:-:S02]  /*0df0*/  IMAD.U32 R13, RZ, RZ, UR17 ;  /* 0x00000011ff0d7e24 */ /* 0x000fc4000f8e00ff */
[----:B------:R-:W-:Y:S02]  /*0e00*/  IMAD R11, R11, 0x40, R28 ;  /* 0x000000400b0b7824 */ /* 0x000fe400078e021c */
[----:B------:R-:W-:Y:S02]  /*0e10*/  IMAD R13, R13, 0x40, R30 ;  /* 0x000000400d0d7824 */ /* 0x000fe400078e021e */
[----:B------:R-:W-:Y:S01]  /*0e20*/  IMAD R5, R0, R5, R9 ;  /* 0x0000000500057224 */ /* 0x000fe200078e0209 */
[-C--:B------:R-:W-:Y:S01]  /*0e30*/  ISETP.GE.AND P3, PT, R11, R2.reuse, PT ;  /* 0x000000020b00720c */ /* 0x080fe20003f66270 */
[----:B------:R-:W0:Y:S01]  /*0e40*/  @!P2 LDC.64 R8, c[0x0][0x380] ;  /* 0x0000e000ff08ab82 */ /* 0x000e220000000a00 */
[----:B------:R-:W-:Y:S01]  /*0e50*/  ISETP.GE.AND P0, PT, R13, R2, PT ;  /* 0x000000020d00720c */ /* 0x000fe20003f06270 */
[----:B------:R-:W-:Y:S02]  /*0e60*/  IMAD.MOV R11, RZ, RZ, -R26 ;  /* 0x000000ffff0b7224 */ /* 0x000fe400078e0a1a */
[----:B------:R-:W-:-:S02]  /*0e70*/  IMAD.MOV R13, RZ, RZ, -R28 ;  /* 0x000000ffff0d7224 */ /* 0x000fc400078e0a1c */
[----:B------:R-:W-:Y:S02]  /*0e80*/  IMAD.SHL.U32 R31, R5, 0x8, RZ ;  /* 0x00000008051f7824 */ /* 0x000fe400078e00ff */
[----:B------:R-:W1:Y:S01]  /*0e90*/  @!P1 LDC.64 R32, c[0x0][0x380] ;  /* 0x0000e000ff209b82 */ /* 0x000e620000000a00 */
[----:B------:R-:W-:Y:S02]  /*0ea0*/  @!P2 IMAD.U32 R5, RZ, RZ, UR21 ;  /* 0x00000015ff05ae24 */ /* 0x000fe4000f8e00ff */
[C---:B------:R-:W-:Y:S02]  /*0eb0*/  IMAD R10, R0.reuse, R11, R15 ;  /* 0x0000000b000a7224 */ /* 0x040fe400078e020f */
[----:B------:R-:W-:Y:S02]  /*0ec0*/  IMAD R11, R0, R13, R17 ;  /* 0x0000000d000b7224 */ /* 0x000fe400078e0211 */
[----:B------:R-:W-:Y:S01]  /*0ed0*/  @!P2 IMAD R29, R24, R5, R31 ;  /* 0x00000005181da224 */ /* 0x000fe200078e021f */
[----:B------:R-:W2:Y:S01]  /*0ee0*/  @!P3 LDC.64 R12, c[0x0][0x380] ;  /* 0x0000e000ff0cbb82 */ /* 0x000ea20000000a00 */
[----:B------:R-:W-:-:S02]  /*0ef0*/  @P2 IMAD.U32 R5, RZ, RZ, UR21 ;  /* 0x00000015ff052e24 */ /* 0x000fc4000f8e00ff */
[----:B------:R-:W-:Y:S01]  /*0f00*/  IMAD.SHL.U32 R34, R10, 0x8, RZ ;  /* 0x000000080a227824 */ /* 0x000fe200078e00ff */
[C---:B------:R-:W-:Y:S01]  /*0f10*/  @!P2 IADD3 R16, P4, PT, R29.reuse, UR12, RZ ;  /* 0x0000000c1d10ac10 */ /* 0x040fe2000ff9e0ff */
[----:B------:R-:W-:Y:S02]  /*0f20*/  IMAD.MOV R10, RZ, RZ, -R30 ;  /* 0x000000ffff0a7224 */ /* 0x000fe400078e0a1e */
[-C--:B------:R-:W-:Y:S01]  /*0f30*/  @!P1 IMAD R27, R26, R5.reuse, R34 ;  /* 0x000000051a1b9224 */ /* 0x080fe200078e0222 */
[----:B------:R-:W3:Y:S01]  /*0f40*/  @!P0 LDC.64 R14, c[0x0][0x380] ;  /* 0x0000e000ff0e8b82 */ /* 0x000ee20000000a00 */
[----:B------:R-:W-:Y:S01]  /*0f50*/  IMAD R10, R0, R10, R25 ;  /* 0x0000000a000a7224 */ /* 0x000fe200078e0219 */
[----:B------:R-:W-:Y:S01]  /*0f60*/  @!P2 LEA.HI.X.SX32 R17, R29, UR10, 0x1, P4 ;  /* 0x0000000a1d11ac11 */ /* 0x000fe2000a0f0eff */
[----:B------:R-:W-:Y:S01]  /*0f70*/  IMAD.SHL.U32 R35, R11, 0x8, RZ ;  /* 0x000000080b237824 */ /* 0x000fe200078e00ff */
[C---:B------:R-:W-:Y:S01]  /*0f80*/  @!P1 IADD3 R11, P5, PT, R27.reuse, UR12, RZ ;  /* 0x0000000c1b0b9c10 */ /* 0x040fe2000ffbe0ff */
[----:B------:R-:W-:Y:S01]  /*0f90*/  IMAD.SHL.U32 R37, R10, 0x8, RZ ;  /* 0x000000080a257824 */ /* 0x000fe200078e00ff */
[----:B0-----:R-:W-:Y:S01]  /*0fa0*/  @!P2 LEA R8, P4, R16, R8, 0x1 ;  /* 0x000000081008a211 */ /* 0x001fe200078808ff */
[-C--:B------:R-:W-:Y:S01]  /*0fb0*/  @!P3 IMAD R41, R28, R5.reuse, R35 ;  /* 0x000000051c29b224 */ /* 0x080fe200078e0223 */
[----:B------:R-:W-:Y:S01]  /*0fc0*/  @!P1 LEA.HI.X.SX32 R10, R27, UR10, 0x1, P5 ;  /* 0x0000000a1b0a9c11 */ /* 0x000fe2000a8f0eff */
[----:B------:R-:W-:Y:S01]  /*0fd0*/  @!P0 IMAD R43, R30, R5, R37 ;  /* 0x000000051e2b8224 */ /* 0x000fe200078e0225 */
[----:B-1----:R-:W-:-:S02]  /*0fe0*/  @!P1 LEA R32, P5, R11, R32, 0x1 ;  /* 0x000000200b209211 */ /* 0x002fc400078a08ff */
[----:B------:R-:W-:Y:S02]  /*0ff0*/  @!P2 LEA.HI.X R9, R16, R9, R17, 0x1, P4 ;  /* 0x000000091009a211 */ /* 0x000fe400020f0c11 */
[----:B------:R-:W-:Y:S02]  /*1000*/  @!P3 IADD3 R17, P4, PT, R41, UR12, RZ ;  /* 0x0000000c2911bc10 */ /* 0x000fe4000ff9e0ff */
[----:B------:R-:W-:Y:S02]  /*1010*/  @!P1 LEA.HI.X R33, R11, R33, R10, 0x1, P5 ;  /* 0x000000210b219211 */ /* 0x000fe400028f0c0a */
[----:B------:R-:W-:Y:S01]  /*1020*/  @!P0 IADD3 R18, P5, PT, R43, UR12, RZ ;  /* 0x0000000c2b128c10 */ /* 0x000fe2000ffbe0ff */
[----:B------:R-:W4:Y:S01]  /*1030*/  @!P2 LDG.E.128.CONSTANT R8, desc[UR14][R8.64] ;  /* 0x0000000e0808a981 */ /* 0x000f22000c1e9d00 */
[----:B------:R-:W-:Y:S02]  /*1040*/  @!P3 LEA.HI.X.SX32 R22, R41, UR10, 0x1, P4 ;  /* 0x0000000a2916bc11 */ /* 0x000fe4000a0f0eff */
[----:B--2---:R-:W-:-:S02]  /*1050*/  @!P3 LEA R16, P4, R17, R12, 0x1 ;  /* 0x0000000c1110b211 */ /* 0x004fc400078808ff */
[----:B------:R-:W-:Y:S02]  /*1060*/  @!P0 LEA.HI.X.SX32 R12, R43, UR10, 0x1, P5 ;  /* 0x0000000a2b0c8c11 */ /* 0x000fe4000a8f0eff */
[C---:B---3--:R-:W-:Y:S02]  /*1070*/  @!P0 LEA R20, P5, R18.reuse, R14, 0x1 ;  /* 0x0000000e12148211 */ /* 0x048fe400078a08ff */
[----:B------:R-:W-:Y:S02]  /*1080*/  @!P3 LEA.HI.X R17, R17, R13, R22, 0x1, P4 ;  /* 0x0000000d1111b211 */ /* 0x000fe400020f0c16 */
[----:B------:R-:W-:Y:S02]  /*1090*/  @!P0 LEA.HI.X R21, R18, R15, R12, 0x1, P5 ;  /* 0x0000000f12158211 */ /* 0x000fe400028f0c0c */
[----:B------:R-:W2:Y:S04]  /*10a0*/  @!P1 LDG.E.128.CONSTANT R12, desc[UR14][R32.64] ;  /* 0x0000000e200c9981 */ /* 0x000ea8000c1e9d00 */
[----:B------:R-:W3:Y:S04]  /*10b0*/  @!P3 LDG.E.128.CONSTANT R16, desc[UR14][R16.64] ;  /* 0x0000000e1010b981 */ /* 0x000ee8000c1e9d00 */
[----:B------:R-:W5:Y:S01]  /*10c0*/  @!P0 LDG.E.128.CONSTANT R20, desc[UR14][R20.64] ;  /* 0x0000000e14148981 */ /* 0x000f62000c1e9d00 */
[----:B------:R-:W-:-:S02]  /*10d0*/  @P2 IMAD R39, R24, R5, R31 ;  /* 0x0000000518272224 */ /* 0x000fc400078e021f */
[-C--:B------:R-:W-:Y:S02]  /*10e0*/  @P1 IMAD R31, R26, R5.reuse, R34 ;  /* 0x000000051a1f1224 */ /* 0x080fe400078e0222 */
[--C-:B------:R-:W-:Y:S02]  /*10f0*/  @!P2 IMAD R29, R29, 0x2, R6.reuse ;  /* 0x000000021d1da824 */ /* 0x100fe400078e0206 */
[-C--:B------:R-:W-:Y:S02]  /*1100*/  @P3 IMAD R35, R28, R5.reuse, R35 ;  /* 0x000000051c233224 */ /* 0x080fe400078e0223 */
[--C-:B------:R-:W-:Y:S02]  /*1110*/  @P2 IMAD R39, R39, 0x2, R6.reuse ;  /* 0x0000000227272824 */ /* 0x100fe400078e0206 */
[----:B------:R-:W-:Y:S02]  /*1120*/  @P1 IMAD R31, R31, 0x2, R6 ;  /* 0x000000021f1f1824 */ /* 0x000fe400078e0206 */
[----:B------:R-:W-:-:S02]  /*1130*/  @P0 IMAD R37, R30, R5, R37 ;  /* 0x000000051e250224 */ /* 0x000fc400078e0225 */
[--C-:B------:R-:W-:Y:S02]  /*1140*/  @!P1 IMAD R27, R27, 0x2, R6.reuse ;  /* 0x000000021b1b9824 */ /* 0x100fe400078e0206 */
[--C-:B------:R-:W-:Y:S02]  /*1150*/  @P3 IMAD R35, R35, 0x2, R6.reuse ;  /* 0x0000000223233824 */ /* 0x100fe400078e0206 */
[--C-:B------:R-:W-:Y:S02]  /*1160*/  @!P3 IMAD R41, R41, 0x2, R6.reuse ;  /* 0x000000022929b824 */ /* 0x100fe400078e0206 */
[--C-:B------:R-:W-:Y:S02]  /*1170*/  @P0 IMAD R37, R37, 0x2, R6.reuse ;  /* 0x0000000225250824 */ /* 0x100fe400078e0206 */
[----:B------:R-:W-:Y:S01]  /*1180*/  @!P0 IMAD R43, R43, 0x2, R6 ;  /* 0x000000022b2b8824 */ /* 0x000fe200078e0206 */
[----:B----4-:R0:W-:Y:S04]  /*1190*/  @!P2 STS.128 [R29], R8 ;  /* 0x000000081d00a388 */ /* 0x0101e80000000c00 */
[----:B------:R1:W-:Y:S04]  /*11a0*/  @P2 STS.128 [R39], RZ ;  /* 0x000000ff27002388 */ /* 0x0003e80000000c00 */
[----:B------:R1:W-:Y:S04]  /*11b0*/  @P1 STS.128 [R31], RZ ;  /* 0x000000ff1f001388 */ /* 0x0003e80000000c00 */
[----:B--2---:R1:W-:Y:S01]  /*11c0*/  @!P1 STS.128 [R27], R12 ;  /* 0x0000000c1b009388 */ /* 0x0043e20000000c00 */
[----:B0-----:R-:W-:-:S03]  /*11d0*/  VIADD R9, R25, UR16 ;  /* 0x0000001019097c36 */ /* 0x001fc60008000000 */
[----:B------:R1:W-:Y:S04]  /*11e0*/  @P3 STS.128 [R35], RZ ;  /* 0x000000ff23003388 */ /* 0x0003e80000000c00 */
[----:B---3--:R1:W-:Y:S04]  /*11f0*/  @!P3 STS.128 [R41], R16 ;  /* 0x000000102900b388 */ /* 0x0083e80000000c00 */
[----:B------:R1:W-:Y:S04]  /*1200*/  @P0 STS.128 [R37], RZ ;  /* 0x000000ff25000388 */ /* 0x0003e80000000c00 */
[----:B-----5:R1:W-:Y:S01]  /*1210*/  @!P0 STS.128 [R43], R20 ;  /* 0x000000142b008388 */ /* 0x0203e20000000c00 */
[----:B------:R-:W-:-:S13]  /*1220*/  ISETP.GE.AND P0, PT, R9, UR6, PT ;  /* 0x0000000609007c0c */ /* 0x000fda000bf06270 */
[----:B------:R-:W-:Y:S05]  /*1230*/  @!P0 BRA `(.L_x_5) ;  /* 0xfffffff400bc8947 */ /* 0x000fea000383ffff */
.L_x_1:
[----:B------:R-:W-:Y:S05]  /*1240*/  BSYNC.RECONVERGENT B0 ;  /* 0x0000000000007941 */ /* 0x000fea0003800200 */
.L_x_0:
[----:B------:R2:W-:Y:S01]  /*1250*/  STL.128 [R1], RZ ;  /* 0x000000ff01007387 */ /* 0x0005e20000100c00 */
[----:B------:R-:W-:Y:S01]  /*1260*/  ISETP.GE.AND P0, PT, R5, 0x10, PT ;  /* 0x000000100500780c */ /* 0x000fe20003f06270 */
[----:B------:R-:W-:Y:S01]  /*1270*/  UIADD3 UR7, UPT, UPT, UR11, 0x100, URZ ;  /* 0x000001000b077890 */ /* 0x000fe2000fffe0ff */
[----:B------:R-:W-:Y:S01]  /*1280*/  SHF.R.S32.HI R0, RZ, 0x1f, R5 ;  /* 0x0000001fff007819 */ /* 0x000fe20000011405 */
[----:B------:R2:W-:Y:S01]  /*1290*/  STL.128 [R1+0x10], RZ ;  /* 0x000010ff01007387 */ /* 0x0005e20000100c00 */
[----:B------:R-:W-:Y:S01]  /*12a0*/  ISETP.GT.U32.OR P0, PT, R63, 0x7f, !P0 ;  /* 0x0000007f3f00780c */ /* 0x000fe20004704470 */
[----:B------:R-:W-:Y:S01]  /*12b0*/  BSSY.RECONVERGENT B0, `(.L_x_6) ;  /* 0x0000098000007945 */ /* 0x000fe20003800200 */
[----:B------:R-:W-:Y:S01]  /*12c0*/  LEA.HI R62, R0, R5, RZ, 0x4 ;  /* 0x00000005003e7211 */ /* 0x000fe200078f20ff */
[----:B------:R2:W-:Y:S03]  /*12d0*/  STL.128 [R1+0x20], RZ ;  /* 0x000020ff01007387 */ /* 0x0005e60000100c00 */
[----:B------:R-:W-:Y:S01]  /*12e0*/  SHF.R.S32.HI R62, RZ, 0x4, R62 ;  /* 0x00000004ff3e7819 */ /* 0x000fe2000001143e */
[----:B------:R2:W-:Y:S04]  /*12f0*/  STL.128 [R1+0x30], RZ ;  /* 0x000030ff01007387 */ /* 0x0005e80000100c00 */
        /* <DEDUP_REMOVED lines=11> */
[----:B------:R2:W-:Y:S01]  /*13b0*/  STL.128 [R1+0xf0], RZ ;  /* 0x0000f0ff01007387 */ /* 0x0005e20000100c00 */
[----:B------:R-:W-:Y:S06]  /*13c0*/  BAR.SYNC.DEFER_BLOCKING 0x0 ;  /* 0x0000000000007b1d */ /* 0x000fec0000010000 */
[----:B------:R-:W-:Y:S05]  /*13d0*/  @P0 BRA `(.L_x_7) ;  /* 0x0000000800140947 */ /* 0x000fea0003800000 */
[C---:B------:R-:W-:Y:S01]  /*13e0*/  VIADD R3, R62.reuse, 0xffffffff ;  /* 0xffffffff3e037836 */ /* 0x040fe20000000000 */
[----:B------:R-:W-:Y:S01]  /*13f0*/  LOP3.LUT R42, R62, 0x7, RZ, 0xc0, !PT ;  /* 0x000000073e2a7812 */ /* 0x000fe200078ec0ff */
[----:B------:R-:W-:-:S03]  /*1400*/  IMAD R4, R4, R5, RZ ;  /* 0x0000000504047224 */ /* 0x000fc600078e02ff */
[----:B------:R-:W-:Y:S01]  /*1410*/  ISETP.GE.U32.AND P0, PT, R3, 0x7, PT ;  /* 0x000000070300780c */ /* 0x000fe20003f06070 */
[----:B------:R-:W-:Y:S01]  /*1420*/  IMAD.MOV.U32 R3, RZ, RZ, RZ ;  /* 0x000000ffff037224 */ /* 0x000fe200078e00ff */
[----:B------:R-:W-:Y:S02]  /*1430*/  ISETP.NE.AND P1, PT, R42, RZ, PT ;  /* 0x000000ff2a00720c */ /* 0x000fe40003f25270 */
[----:B------:R-:W-:-:S09]  /*1440*/  SHF.L.U32 R4, R4, 0x4, RZ ;  /* 0x0000000404047819 */ /* 0x000fd200000006ff */
[----:B------:R-:W-:Y:S05]  /*1450*/  @!P0 BRA `(.L_x_8) ;  /* 0x0000000000d48947 */ /* 0x000fea0003800000 */
[----:B------:R-:W3:Y:S01]  /*1460*/  S2R R6, SR_CgaCtaId ;  /* 0x0000000000067919 */ /* 0x000ee20000008800 */
[----:B------:R-:W-:Y:S01]  /*1470*/  MOV R3, 0x400 ;  /* 0x0000040000037802 */ /* 0x000fe20000000f00 */
[----:B------:R-:W-:Y:S01]  /*1480*/  IMAD.MOV.U32 R40, RZ, RZ, RZ ;  /* 0x000000ffff287224 */ /* 0x000fe200078e00ff */
[----:B------:R-:W4:Y:S02]  /*1490*/  S2R R8, SR_SWINHI ;  /* 0x0000000000087919 */ /* 0x000f240000002f00 */
[----:B---3--:R-:W-:Y:S02]  /*14a0*/  LEA R7, R6, R3, 0x18 ;  /* 0x0000000306077211 */ /* 0x008fe400078ec0ff */
[----:B------:R-:W-:Y:S02]  /*14b0*/  LOP3.LUT R3, R62, 0x7fffff8, RZ, 0xc0, !PT ;  /* 0x07fffff83e037812 */ /* 0x000fe400078ec0ff */
[----:B------:R-:W-:Y:S02]  /*14c0*/  MOV R6, R7 ;  /* 0x0000000700067202 */ /* 0x000fe40000000f00 */
[----:B----4-:R-:W-:-:S07]  /*14d0*/  MOV R7, R8 ;  /* 0x0000000800077202 */ /* 0x010fce0000000f00 */
.L_x_9:
[C---:B01----:R-:W-:Y:S01]  /*14e0*/  IMAD R15, R40.reuse, 0x10, R4 ;  /* 0x00000010280f7824 */ /* 0x043fe200078e0204 */
[----:B------:R-:W-:Y:S05]  /*14f0*/  WARPSYNC.ALL ;  /* 0x0000000000007948 */ /* 0x000fea0003800000 */
[C---:B------:R-:W-:Y:S01]  /*1500*/  VIADD R11, R15.reuse, 0x10 ;  /* 0x000000100f0b7836 */ /* 0x040fe20000000000 */
[----:B------:R-:W-:Y:S01]  /*1510*/  LEA R41, R40, UR7, 0x4 ;  /* 0x0000000728297c11 */ /* 0x000fe2000f8e20ff */
[C---:B------:R-:W-:Y:S02]  /*1520*/  VIADD R13, R15.reuse, 0x20 ;  /* 0x000000200f0d7836 */ /* 0x040fe40000000000 */
[----:B------:R-:W-:-:S04]  /*1530*/  IMAD.WIDE.U32 R8, R15, 0x2, R6 ;  /* 0x000000020f087825 */ /* 0x000fc800078e0006 */
[----:B------:R-:W-:Y:S01]  /*1540*/  IMAD.WIDE.U32 R10, R11, 0x2, R6 ;  /* 0x000000020b0a7825 */ /* 0x000fe200078e0006 */
[----:B------:R-:W-:-:S03]  /*1550*/  MOV R43, R8 ;  /* 0x00000008002b7202 */ /* 0x000fc60000000f00 */
[----:B------:R-:W-:Y:S01]  /*1560*/  IMAD.WIDE.U32 R12, R13, 0x2, R6 ;  /* 0x000000020d0c7825 */ /* 0x000fe200078e0006 */
[----:B------:R-:W-:-:S03]  /*1570*/  MOV R44, R10 ;  /* 0x0000000a002c7202 */ /* 0x000fc60000000f00 */
[C---:B------:R-:W-:Y:S01]  /*1580*/  VIADD R17, R15.reuse, 0x60 ;  /* 0x000000600f117836 */ /* 0x040fe20000000000 */
[----:B------:R-:W-:Y:S01]  /*1590*/  MOV R18, R12 ;  /* 0x0000000c00127202 */ /* 0x000fe20000000f00 */
[C---:B------:R-:W-:Y:S02]  /*15a0*/  VIADD R9, R15.reuse, 0x30 ;  /* 0x000000300f097836 */ /* 0x040fe40000000000 */
[C---:B------:R-:W-:Y:S02]  /*15b0*/  VIADD R11, R15.reuse, 0x40 ;  /* 0x000000400f0b7836 */ /* 0x040fe40000000000 */
[C---:B------:R-:W-:Y:S02]  /*15c0*/  VIADD R13, R15.reuse, 0x50 ;  /* 0x000000500f0d7836 */ /* 0x040fe40000000000 */
[----:B------:R-:W-:Y:S02]  /*15d0*/  VIADD R19, R15, 0x70 ;  /* 0x000000700f137836 */ /* 0x000fe40000000000 */
[----:B------:R-:W-:-:S04]  /*15e0*/  IMAD.WIDE.U32 R14, R17, 0x2, R6 ;  /* 0x00000002110e7825 */ /* 0x000fc800078e0006 */
[----:B------:R-:W-:Y:S01]  /*15f0*/  IMAD.WIDE.U32 R8, R9, 0x2, R6 ;  /* 0x0000000209087825 */ /* 0x000fe200078e0006 */
[----:B------:R-:W-:-:S03]  /*1600*/  MOV R32, R14 ;  /* 0x0000000e00207202 */ /* 0x000fc60000000f00 */
[--C-:B------:R-:W-:Y:S01]  /*1610*/  IMAD.WIDE.U32 R10, R11, 0x2, R6.reuse ;  /* 0x000000020b0a7825 */ /* 0x100fe200078e0006 */
[----:B------:R-:W-:Y:S02]  /*1620*/  MOV R20, R8 ;  /* 0x0000000800147202 */ /* 0x000fe40000000f00 */
[----:B------:R-:W0:Y:S01]  /*1630*/  LDSM.16.M88.4 R32, [R32] ;  /* 0x000000002020783b */ /* 0x000e220000000200 */
[--C-:B------:R-:W-:Y:S01]  /*1640*/  IMAD.WIDE.U32 R12, R13, 0x2, R6.reuse ;  /* 0x000000020d0c7825 */ /* 0x100fe200078e0006 */
[----:B------:R-:W-:Y:S02]  /*1650*/  MOV R24, R10 ;  /* 0x0000000a00187202 */ /* 0x000fe40000000f00 */
[----:B------:R-:W1:Y:S01]  /*1660*/  LDSM.16.M88.4 R8, [R43] ;  /* 0x000000002b08783b */ /* 0x000e620000000200 */
[----:B------:R-:W-:Y:S01]  /*1670*/  IMAD.WIDE.U32 R16, R19, 0x2, R6 ;  /* 0x0000000213107825 */ /* 0x000fe200078e0006 */
[----:B------:R-:W-:Y:S02]  /*1680*/  MOV R28, R12 ;  /* 0x0000000c001c7202 */ /* 0x000fe40000000f00 */
[----:B------:R-:W3:Y:S01]  /*1690*/  LDSM.16.M88.4 R12, [R44] ;  /* 0x000000002c0c783b */ /* 0x000ee20000000200 */
[----:B------:R-:W-:Y:S01]  /*16a0*/  VIADD R40, R40, 0x8 ;  /* 0x0000000828287836 */ /* 0x000fe20000000000 */
[----:B------:R-:W-:-:S02]  /*16b0*/  MOV R36, R16 ;  /* 0x0000001000247202 */ /* 0x000fc40000000f00 */
[----:B------:R-:W4:Y:S02]  /*16c0*/  LDSM.16.M88.4 R16, [R18] ;  /* 0x000000001210783b */ /* 0x000f240000000200 */
[----:B------:R-:W-:Y:S02]  /*16d0*/  ISETP.NE.AND P0, PT, R40, R3, PT ;  /* 0x000000032800720c */ /* 0x000fe40003f05270 */
[----:B------:R-:W5:Y:S04]  /*16e0*/  LDSM.16.M88.4 R20, [R20] ;  /* 0x000000001414783b */ /* 0x000f680000000200 */
[----:B------:R-:W2:Y:S04]  /*16f0*/  LDSM.16.M88.4 R24, [R24] ;  /* 0x000000001818783b */ /* 0x000ea80000000200 */
[----:B------:R-:W2:Y:S04]  /*1700*/  LDSM.16.M88.4 R28, [R28] ;  /* 0x000000001c1c783b */ /* 0x000ea80000000200 */
[----:B------:R-:W2:Y:S04]  /*1710*/  LDSM.16.M88.4 R36, [R36] ;  /* 0x000000002424783b */ /* 0x000ea80000000200 */
[----:B0-----:R0:W-:Y:S04]  /*1720*/  STL.128 [R41+0x60], R32 ;  /* 0x0000602029007387 */ /* 0x0011e80000100c00 */
[----:B-1----:R0:W-:Y:S04]  /*1730*/  STL.128 [R41], R8 ;  /* 0x0000000829007387 */ /* 0x0021e80000100c00 */
[----:B---3--:R0:W-:Y:S04]  /*1740*/  STL.128 [R41+0x10], R12 ;  /* 0x0000100c29007387 */ /* 0x0081e80000100c00 */
[----:B----4-:R0:W-:Y:S04]  /*1750*/  STL.128 [R41+0x20], R16 ;  /* 0x0000201029007387 */ /* 0x0101e80000100c00 */
[----:B-----5:R0:W-:Y:S04]  /*1760*/  STL.128 [R41+0x30], R20 ;  /* 0x0000301429007387 */ /* 0x0201e80000100c00 */
[----:B--2---:R0:W-:Y:S04]  /*1770*/  STL.128 [R41+0x40], R24 ;  /* 0x0000401829007387 */ /* 0x0041e80000100c00 */
[----:B------:R0:W-:Y:S04]  /*1780*/  STL.128 [R41+0x50], R28 ;  /* 0x0000501c29007387 */ /* 0x0001e80000100c00 */
[----:B------:R0:W-:Y:S01]  /*1790*/  STL.128 [R41+0x70], R36 ;  /* 0x0000702429007387 */ /* 0x0001e20000100c00 */
[----:B------:R-:W-:Y:S05]  /*17a0*/  @P0 BRA `(.L_x_9) ;  /* 0xfffffffc004c0947 */ /* 0x000fea000383ffff */
.L_x_8:
[----:B------:R-:W-:Y:S05]  /*17b0*/  @!P1 BRA `(.L_x_7) ;  /* 0x00000004001c9947 */ /* 0x000fea0003800000 */
[----:B------:R-:W-:Y:S02]  /*17c0*/  ISETP.GE.U32.AND P0, PT, R42, 0x4, PT ;  /* 0x000000042a00780c */ /* 0x000fe40003f06070 */
[----:B0-----:R-:W-:-:S04]  /*17d0*/  LOP3.LUT R24, R62, 0x3, RZ, 0xc0, !PT ;  /* 0x000000033e187812 */ /* 0x001fc800078ec0ff */
[----:B------:R-:W-:-:S07]  /*17e0*/  ISETP.NE.AND P1, PT, R24, RZ, PT ;  /* 0x000000ff1800720c */ /* 0x000fce0003f25270 */
[----:B------:R-:W-:Y:S06]  /*17f0*/  @!P0 BRA `(.L_x_10) ;  /* 0x0000000000748947 */ /* 0x000fec0003800000 */
[----:B------:R-:W0:Y:S01]  /*1800*/  S2R R7, SR_CgaCtaId ;  /* 0x0000000000077919 */ /* 0x000e220000008800 */
[----:B------:R-:W-:Y:S01]  /*1810*/  MOV R6, 0x400 ;  /* 0x0000040000067802 */ /* 0x000fe20000000f00 */
[----:B------:R-:W-:Y:S05]  /*1820*/  WARPSYNC.ALL ;  /* 0x0000000000007948 */ /* 0x000fea0003800000 */
[----:B------:R-:W3:Y:S01]  /*1830*/  S2R R9, SR_SWINHI ;  /* 0x0000000000097919 */ /* 0x000ee20000002f00 */
[----:B0-----:R-:W-:Y:S01]  /*1840*/  LEA R6, R7, R6, 0x18 ;  /* 0x0000000607067211 */ /* 0x001fe200078ec0ff */
[----:B------:R-:W-:-:S04]  /*1850*/  IMAD R7, R3, 0x10, R4 ;  /* 0x0000001003077824 */ /* 0x000fc800078e0204 */
[C---:B------:R-:W-:Y:S01]  /*1860*/  VIADD R11, R7.reuse, 0x20 ;  /* 0x00000020070b7836 */ /* 0x040fe20000000000 */
[----:B-1----:R-:W-:Y:S02]  /*1870*/  MOV R12, R6 ;  /* 0x00000006000c7202 */ /* 0x002fe40000000f00 */
[----:B---3--:R-:W-:Y:S01]  /*1880*/  MOV R13, R9 ;  /* 0x00000009000d7202 */ /* 0x008fe20000000f00 */
[C---:B------:R-:W-:Y:S02]  /*1890*/  VIADD R9, R7.reuse, 0x10 ;  /* 0x0000001007097836 */ /* 0x040fe40000000000 */
[C---:B------:R-:W-:Y:S02]  /*18a0*/  VIADD R15, R7.reuse, 0x30 ;  /* 0x00000030070f7836 */ /* 0x040fe40000000000 */
[----:B------:R-:W-:-:S04]  /*18b0*/  IMAD.WIDE.U32 R6, R7, 0x2, R12 ;  /* 0x0000000207067825 */ /* 0x000fc800078e000c */
[--C-:B------:R-:W-:Y:S01]  /*18c0*/  IMAD.WIDE.U32 R8, R9, 0x2, R12.reuse ;  /* 0x0000000209087825 */ /* 0x100fe200078e000c */
[----:B------:R-:W-:Y:S02]  /*18d0*/  MOV R7, R6 ;  /* 0x0000000600077202 */ /* 0x000fe40000000f00 */
[----:B------:R-:W-:Y:S01]  /*18e0*/  LEA R6, R3, UR7, 0x4 ;  /* 0x0000000703067c11 */ /* 0x000fe2000f8e20ff */
[----:B------:R-:W-:Y:S01]  /*18f0*/  IMAD.WIDE.U32 R10, R11, 0x2, R12 ;  /* 0x000000020b0a7825 */ /* 0x000fe200078e000c */
[----:B------:R-:W-:-:S03]  /*1900*/  MOV R14, R8 ;  /* 0x00000008000e7202 */ /* 0x000fc60000000f00 */
[----:B------:R-:W-:Y:S01]  /*1910*/  IMAD.WIDE.U32 R12, R15, 0x2, R12 ;  /* 0x000000020f0c7825 */ /* 0x000fe200078e000c */
[----:B------:R-:W-:Y:S02]  /*1920*/  MOV R16, R10 ;  /* 0x0000000a00107202 */ /* 0x000fe40000000f00 */
[----:B------:R-:W0:Y:S01]  /*1930*/  LDSM.16.M88.4 R8, [R7] ;  /* 0x000000000708783b */ /* 0x000e220000000200 */
[----:B------:R-:W-:Y:S01]  /*1940*/  VIADD R3, R3, 0x4 ;  /* 0x0000000403037836 */ /* 0x000fe20000000000 */
[----:B------:R-:W-:Y:S02]  /*1950*/  MOV R20, R12 ;  /* 0x0000000c00147202 */ /* 0x000fe40000000f00 */
[----:B------:R-:W1:Y:S04]  /*1960*/  LDSM.16.M88.4 R12, [R14] ;  /* 0x000000000e0c783b */ /* 0x000e680000000200 */
[----:B------:R-:W3:Y:S04]  /*1970*/  LDSM.16.M88.4 R16, [R16] ;  /* 0x000000001010783b */ /* 0x000ee80000000200 */
[----:B------:R-:W4:Y:S04]  /*1980*/  LDSM.16.M88.4 R20, [R20] ;  /* 0x000000001414783b */ /* 0x000f280000000200 */
[----:B0-----:R0:W-:Y:S04]  /*1990*/  STL.128 [R6], R8 ;  /* 0x0000000806007387 */ /* 0x0011e80000100c00 */
[----:B-1----:R0:W-:Y:S04]  /*19a0*/  STL.128 [R6+0x10], R12 ;  /* 0x0000100c06007387 */ /* 0x0021e80000100c00 */
[----:B---3--:R0:W-:Y:S04]  /*19b0*/  STL.128 [R6+0x20], R16 ;  /* 0x0000201006007387 */ /* 0x0081e80000100c00 */
[----:B----4-:R0:W-:Y:S02]  /*19c0*/  STL.128 [R6+0x30], R20 ;  /* 0x0000301406007387 */ /* 0x0101e40000100c00 */
.L_x_10:
[----:B------:R-:W-:Y:S05]  /*19d0*/  @!P1 BRA `(.L_x_7) ;  /* 0x0000000000949947 */ /* 0x000fea0003800000 */
[----:B------:R-:W-:Y:S02]  /*19e0*/  ISETP.NE.AND P0, PT, R24, 0x1, PT ;  /* 0x000000011800780c */ /* 0x000fe40003f05270 */
[----:B0-----:R-:W-:-:S04]  /*19f0*/  LOP3.LUT R6, R62, 0x1, RZ, 0xc0, !PT ;  /* 0x000000013e067812 */ /* 0x001fc800078ec0ff */
[----:B------:R-:W-:-:S07]  /*1a00*/  ISETP.NE.U32.AND P1, PT, R6, 0x1, PT ;  /* 0x000000010600780c */ /* 0x000fce0003f25070 */
[----:B------:R-:W-:Y:S06]  /*1a10*/  @!P0 BRA `(.L_x_11) ;  /* 0x00000000004c8947 */ /* 0x000fec0003800000 */
[----:B------:R-:W0:Y:S01]  /*1a20*/  S2R R7, SR_CgaCtaId ;  /* 0x0000000000077919 */ /* 0x000e220000008800 */
[----:B------:R-:W-:Y:S01]  /*1a30*/  MOV R6, 0x400 ;  /* 0x0000040000067802 */ /* 0x000fe20000000f00 */
[----:B------:R-:W-:Y:S01]  /*1a40*/  IMAD R9, R3, 0x10, R4 ;  /* 0x0000001003097824 */ /* 0x000fe200078e0204 */
[----:B------:R-:W-:Y:S05]  /*1a50*/  WARPSYNC.ALL ;  /* 0x0000000000007948 */ /* 0x000fea0003800000 */
[----:B------:R-:W3:Y:S01]  /*1a60*/  S2R R11, SR_SWINHI ;  /* 0x00000000000b7919 */ /* 0x000ee20000002f00 */
[----:B0-----:R-:W-:-:S04]  /*1a70*/  LEA R6, R7, R6, 0x18 ;  /* 0x0000000607067211 */ /* 0x001fc800078ec0ff */
[----:B------:R-:W-:Y:S02]  /*1a80*/  MOV R6, R6 ;  /* 0x0000000600067202 */ /* 0x000fe40000000f00 */
[----:B---3--:R-:W-:Y:S01]  /*1a90*/  MOV R7, R11 ;  /* 0x0000000b00077202 */ /* 0x008fe20000000f00 */
[C---:B------:R-:W-:Y:S02]  /*1aa0*/  VIADD R11, R9.reuse, 0x10 ;  /* 0x00000010090b7836 */ /* 0x040fe40000000000 */
[----:B------:R-:W-:-:S04]  /*1ab0*/  IMAD.WIDE.U32 R8, R9, 0x2, R6 ;  /* 0x0000000209087825 */ /* 0x000fc800078e0006 */
[----:B------:R-:W-:Y:S01]  /*1ac0*/  IMAD.WIDE.U32 R6, R11, 0x2, R6 ;  /* 0x000000020b067825 */ /* 0x000fe200078e0006 */
[----:B------:R-:W-:-:S04]  /*1ad0*/  MOV R8, R8 ;  /* 0x0000000800087202 */ /* 0x000fc80000000f00 */
[----:B------:R-:W-:Y:S02]  /*1ae0*/  MOV R7, R6 ;  /* 0x0000000600077202 */ /* 0x000fe40000000f00 */
[----:B------:R-:W0:Y:S01]  /*1af0*/  LDSM.16.M88.4 R8, [R8] ;  /* 0x000000000808783b */ /* 0x000e220000000200 */
[C---:B------:R-:W-:Y:S01]  /*1b00*/  LEA R6, R3.reuse, UR7, 0x4 ;  /* 0x0000000703067c11 */ /* 0x040fe2000f8e20ff */
[----:B------:R-:W-:Y:S02]  /*1b10*/  VIADD R3, R3, 0x2 ;  /* 0x0000000203037836 */ /* 0x000fe40000000000 */
[----:B-1----:R-:W1:Y:S04]  /*1b20*/  LDSM.16.M88.4 R12, [R7] ;  /* 0x00000000070c783b */ /* 0x002e680000000200 */
[----:B0-----:R0:W-:Y:S04]  /*1b30*/  STL.128 [R6], R8 ;  /* 0x0000000806007387 */ /* 0x0011e80000100c00 */
[----:B-1----:R0:W-:Y:S02]  /*1b40*/  STL.128 [R6+0x10], R12 ;  /* 0x0000100c06007387 */ /* 0x0021e40000100c00 */
.L_x_11:
[----:B------:R-:W-:Y:S05]  /*1b50*/  @P1 BRA `(.L_x_7) ;  /* 0x0000000000341947 */ /* 0x000fea0003800000 */
[----:B------:R-:W3:Y:S01]  /*1b60*/  S2R R7, SR_CgaCtaId ;  /* 0x0000000000077919 */ /* 0x000ee20000008800 */
[----:B0-----:R-:W-:Y:S01]  /*1b70*/  MOV R6, 0x400 ;  /* 0x0000040000067802 */ /* 0x001fe20000000f00 */
[C---:B------:R-:W-:Y:S01]  /*1b80*/  IMAD R9, R3.reuse, 0x10, R4 ;  /* 0x0000001003097824 */ /* 0x040fe200078e0204 */
[----:B------:R-:W-:Y:S05]  /*1b90*/  WARPSYNC.ALL ;  /* 0x0000000000007948 */ /* 0x000fea0003800000 */
[----:B------:R-:W0:Y:S01]  /*1ba0*/  S2R R11, SR_SWINHI ;  /* 0x00000000000b7919 */ /* 0x000e220000002f00 */
[----:B------:R-:W-:Y:S02]  /*1bb0*/  LEA R3, R3, UR7, 0x4 ;  /* 0x0000000703037c11 */ /* 0x000fe4000f8e20ff */
[----:B---3--:R-:W-:-:S04]  /*1bc0*/  LEA R6, R7, R6, 0x18 ;  /* 0x0000000607067211 */ /* 0x008fc800078ec0ff */
[----:B------:R-:W-:Y:S02]  /*1bd0*/  MOV R6, R6 ;  /* 0x0000000600067202 */ /* 0x000fe40000000f00 */
[----:B0-----:R-:W-:-:S03]  /*1be0*/  MOV R7, R11 ;  /* 0x0000000b00077202 */ /* 0x001fc60000000f00 */
[----:B------:R-:W-:-:S05]  /*1bf0*/  IMAD.WIDE.U32 R6, R9, 0x2, R6 ;  /* 0x0000000209067825 */ /* 0x000fca00078e0006 */
[----:B------:R-:W-:-:S05]  /*1c00*/  MOV R6, R6 ;  /* 0x0000000600067202 */ /* 0x000fca0000000f00 */
[----:B------:R-:W0:Y:S04]  /*1c10*/  LDSM.16.M88.4 R8, [R6] ;  /* 0x000000000608783b */ /* 0x000e280000000200 */
[----:B0-----:R3:W-:Y:S02]  /*1c20*/  STL.128 [R3], R8 ;  /* 0x0000000803007387 */ /* 0x0017e40000100c00 */
.L_x_7:
[----:B------:R-:W-:Y:S05]  /*1c30*/  BSYNC.RECONVERGENT B0 ;  /* 0x0000000000007941 */ /* 0x000fea0003800200 */
.L_x_6:
[----:B------:R-:W-:Y:S01]  /*1c40*/  ISETP.GE.AND P0, PT, R2, 0x1, PT ;  /* 0x000000010200780c */ /* 0x000fe20003f06270 */
[----:B------:R-:W-:Y:S01]  /*1c50*/  IMAD.MOV.U32 R61, RZ, RZ, RZ ;  /* 0x000000ffff3d7224 */ /* 0x000fe200078e00ff */
[----:B------:R-:W-:-:S04]  /*1c60*/  LEA.HI R0, R0, R5, RZ, 0x3 ;  /* 0x0000000500007211 */ /* 0x000fc800078f18ff */
[----:B------:R-:W-:-:S07]  /*1c70*/  SHF.R.S32.HI R0, RZ, 0x3, R0 ;  /* 0x00000003ff007819 */ /* 0x000fce0000011400 */
[----:B------:R-:W-:Y:S05]  /*1c80*/  @!P0 BRA `(.L_x_12) ;  /* 0x00000074003c8947 */ /* 0x000fea0003800000 */
[----:B0--3--:R-:W0:Y:S01]  /*1c90*/  I2F.U32.RP R8, UR16 ;  /* 0x0000001000087d06 */ /* 0x009e220008209000 */
[----:B------:R-:W-:Y:S01]  /*1ca0*/  VIADD R6, R63, UR16 ;  /* 0x000000103f067c36 */ /* 0x000fe20008000000 */
[----:B------:R-:W3:Y:S01]  /*1cb0*/  S2UR UR11, SR_CgaCtaId ;  /* 0x00000000000b79c3 */ /* 0x000ee20000008800 */
[----:B------:R-:W-:Y:S01]  /*1cc0*/  VIADD R2, R2, 0x3f ;  /* 0x0000003f02027836 */ /* 0x000fe20000000000 */
[----:B------:R-:W-:Y:S01]  /*1cd0*/  ISETP.NE.U32.AND P2, PT, RZ, UR16, PT ;  /* 0x00000010ff007c0c */ /* 0x000fe2000bf45070 */
[C---:B------:R-:W-:Y:S01]  /*1ce0*/  VIADD R4, R6.reuse, 0x1 ;  /* 0x0000000106047836 */ /* 0x040fe20000000000 */
[C---:B------:R-:W-:Y:S01]  /*1cf0*/  ISETP.GE.AND P0, PT, R6.reuse, UR6, PT ;  /* 0x0000000606007c0c */ /* 0x040fe2000bf06270 */
[----:B------:R-:W-:Y:S01]  /*1d00*/  UMOV UR8, 0x400 ;  /* 0x0000040000087882 */ /* 0x000fe20000000000 */
[----:B------:R-:W-:Y:S01]  /*1d10*/  VIMNMX R3, PT, PT, R6, UR6, !PT ;  /* 0x0000000606037c48 */ /* 0x000fe2000ffe0100 */
[C---:B------:R-:W-:Y:S01]  /*1d20*/  IMAD.SHL.U32 R44, R5.reuse, 0x80, RZ ;  /* 0x00000080052c7824 */ /* 0x040fe200078e00ff */
[C---:B------:R-:W-:Y:S01]  /*1d30*/  SHF.L.U32 R59, R5.reuse, 0x4, RZ ;  /* 0x00000004053b7819 */ /* 0x040fe200000006ff */
[----:B------:R-:W-:-:S02]  /*1d40*/  IMAD.SHL.U32 R56, R5, 0x20, RZ ;  /* 0x0000002005387824 */ /* 0x000fc400078e00ff */
[----:B------:R-:W-:Y:S01]  /*1d50*/  IMAD.MOV.U32 R64, RZ, RZ, -0x319194d8 ;  /* 0xce6e6b28ff407424 */ /* 0x000fe200078e00ff */
[----:B0-----:R-:W0:Y:S01]  /*1d60*/  MUFU.RCP R8, R8 ;  /* 0x0000000800087308 */ /* 0x001e220000001000 */
[----:B------:R-:W-:-:S04]  /*1d70*/  IMAD.MOV.U32 R61, RZ, RZ, RZ ;  /* 0x000000ffff3d7224 */ /* 0x000fc800078e00ff */
[----:B------:R-:W-:Y:S02]  /*1d80*/  @P0 IMAD.MOV R4, RZ, RZ, R6 ;  /* 0x000000ffff040224 */ /* 0x000fe400078e0206 */
[----:B------:R-:W-:Y:S02]  /*1d90*/  IMAD.MOV.U32 R6, RZ, RZ, RZ ;  /* 0x000000ffff067224 */ /* 0x000fe400078e00ff */
[----:B------:R-:W-:Y:S01]  /*1da0*/  IMAD.IADD R3, R3, 0x1, -R4 ;  /* 0x0000000103037824 */ /* 0x000fe200078e0a04 */
[----:B---3--:R-:W-:Y:S01]  /*1db0*/  ULEA UR8, UR11, UR8, 0x18 ;  /* 0x000000080b087291 */ /* 0x008fe2000f8ec0ff */
[----:B0-----:R-:W-:-:S05]  /*1dc0*/  VIADD R7, R8, 0xffffffe ;  /* 0x0ffffffe08077836 */ /* 0x001fca0000000000 */
[----:B------:R-:W-:Y:S01]  /*1dd0*/  LEA R60, R5, UR8, 0x7 ;  /* 0x00000008053c7c11 */ /* 0x000fe2000f8e38ff */
[----:B------:R-:W0:Y:S02]  /*1de0*/  F2I.FTZ.U32.TRUNC.NTZ R7, R7 ;  /* 0x0000000700077305 */ /* 0x000e24000021f000 */
[----:B0-----:R-:W-:-:S04]  /*1df0*/  IMAD.MOV R9, RZ, RZ, -R7 ;  /* 0x000000ffff097224 */ /* 0x001fc800078e0a07 */
[----:B------:R-:W-:-:S04]  /*1e00*/  IMAD R9, R9, UR16, RZ ;  /* 0x0000001009097c24 */ /* 0x000fc8000f8e02ff */
[----:B------:R-:W-:-:S06]  /*1e10*/  IMAD.HI.U32 R6, R7, R9, R6 ;  /* 0x0000000907067227 */ /* 0x000fcc00078e0006 */
[----:B------:R-:W-:-:S04]  /*1e20*/  IMAD.HI.U32 R57, R6, R3, RZ ;  /* 0x0000000306397227 */ /* 0x000fc800078e00ff */
[----:B------:R-:W-:-:S04]  /*1e30*/  IMAD.MOV R4, RZ, RZ, -R57 ;  /* 0x000000ffff047224 */ /* 0x000fc800078e0a39 */
[----:B------:R-:W-:Y:S01]  /*1e40*/  IMAD R4, R4, UR16, R3 ;  /* 0x0000001004047c24 */ /* 0x000fe2000f8e0203 */
[----:B------:R-:W-:-:S04]  /*1e50*/  SHF.R.S32.HI R3, RZ, 0x1f, R2 ;  /* 0x0000001fff037819 */ /* 0x000fc80000011402 */
[----:B------:R-:W-:Y:S02]  /*1e60*/  ISETP.GE.U32.AND P0, PT, R4, UR16, PT ;  /* 0x0000001004007c0c */ /* 0x000fe4000bf06070 */
[----:B------:R-:W-:Y:S01]  /*1e70*/  LEA.HI R2, R3, R2, RZ, 0x6 ;  /* 0x0000000203027211 */ /* 0x000fe200078f30ff */
[----:B------:R-:W-:-:S03]  /*1e80*/  IMAD.MOV.U32 R3, RZ, RZ, RZ ;  /* 0x000000ffff037224 */ /* 0x000fc600078e00ff */
[----:B------:R-:W-:Y:S02]  /*1e90*/  SHF.R.S32.HI R58, RZ, 0x6, R2 ;  /* 0x00000006ff3a7819 */ /* 0x000fe40000011402 */
[----:B------:R-:W-:Y:S02]  /*1ea0*/  SHF.R.S32.HI R2, RZ, 0x1f, R44 ;  /* 0x0000001fff027819 */ /* 0x000fe4000001142c */
[----:B------:R-:W-:-:S03]  /*1eb0*/  VIMNMX R58, PT, PT, R58, 0x1, !PT ;  /* 0x000000013a3a7848 */ /* 0x000fc60007fe0100 */
[----:B------:R-:W-:Y:S02]  /*1ec0*/  @P0 VIADD R4, R4, -UR16 ;  /* 0x8000001004040c36 */ /* 0x000fe40008000000 */
[----:B------:R-:W-:-:S03]  /*1ed0*/  @P0 VIADD R57, R57, 0x1 ;  /* 0x0000000139390836 */ /* 0x000fc60000000000 */
[----:B------:R-:W-:-:S13]  /*1ee0*/  ISETP.GE.U32.AND P1, PT, R4, UR16, PT ;  /* 0x0000001004007c0c */ /* 0x000fda000bf26070 */
[----:B------:R-:W-:Y:S01]  /*1ef0*/  @P1 VIADD R57, R57, 0x1 ;  /* 0x0000000139391836 */ /* 0x000fe20000000000 */
[----:B------:R-:W-:-:S07]  /*1f00*/  @!P2 LOP3.LUT R57, RZ, UR16, RZ, 0x33, !PT ;  /* 0x00000010ff39ac12 */ /* 0x000fce000f8e33ff */
.L_x_68:
[----:B------:R-:W-:-:S13]  /*1f10*/  ISETP.GE.AND P0, PT, R63, UR6, PT ;  /* 0x000000063f007c0c */ /* 0x000fda000bf06270 */
[----:B01-34-:R-:W-:Y:S05]  /*1f20*/  @P0 BRA `(.L_x_13) ;  /* 0x0000000c00240947 */ /* 0x01bfea0003800000 */
[----:B-1----:R-:W-:Y:S01]  /*1f30*/  VIADD R14, R63, UR16 ;  /* 0x000000103f0e7c36 */ /* 0x002fe20008000000 */
[----:B------:R-:W-:Y:S01]  /*1f40*/  BSSY.RECONVERGENT B0, `(.L_x_14) ;  /* 0x0000047000007945 */ /* 0x000fe20003800200 */
[----:B------:R-:W-:Y:S02]  /*1f50*/  VIADD R4, R57, 0xffffffff ;  /* 0xffffffff39047836 */ /* 0x000fe40000000000 */
[----:B------:R-:W-:Y:S01]  /*1f60*/  IMAD.SHL.U32 R12, R3, 0x40, RZ ;  /* 0x00000040030c7824 */ /* 0x000fe200078e00ff */
[----:B------:R-:W-:Y:S01]  /*1f70*/  ISETP.GE.AND P0, PT, R14, UR6, PT ;  /* 0x000000060e007c0c */ /* 0x000fe2000bf06270 */
[----:B------:R-:W-:-:S12]  /*1f80*/  IMAD.MOV.U32 R13, RZ, RZ, R63 ;  /* 0x000000ffff0d7224 */ /* 0x000fd800078e003f */
[----:B------:R-:W-:-:S05]  /*1f90*/  @P0 IMAD.MOV R4, RZ, RZ, R57 ;  /* 0x000000ffff040224 */ /* 0x000fca00078e0239 */
[----:B------:R-:W-:-:S04]  /*1fa0*/  LOP3.LUT R4, R4, 0x1, RZ, 0xc0, !PT ;  /* 0x0000000104047812 */ /* 0x000fc800078ec0ff */
[----:B------:R-:W-:-:S13]  /*1fb0*/  ISETP.NE.U32.AND P1, PT, R4, 0x1, PT ;  /* 0x000000010400780c */ /* 0x000fda0003f25070 */
[----:B------:R-:W-:Y:S05]  /*1fc0*/  @!P1 BRA `(.L_x_15) ;  /* 0x0000000000f89947 */ /* 0x000fea0003800000 */
[-C--:B------:R-:W-:Y:S01]  /*1fd0*/  IABS R6, R0.reuse ;  /* 0x0000000000067213 */ /* 0x080fe20000000000 */
[----:B------:R-:W-:Y:S01]  /*1fe0*/  IMAD.MOV.U32 R13, RZ, RZ, R14 ;  /* 0x000000ffff0d7224 */ /* 0x000fe200078e000e */
[----:B------:R-:W-:Y:S02]  /*1ff0*/  IABS R7, R63 ;  /* 0x0000003f00077213 */ /* 0x000fe40000000000 */
[----:B------:R-:W0:Y:S01]  /*2000*/  I2F.RP R8, R6 ;  /* 0x0000000600087306 */ /* 0x000e220000209400 */
[----:B------:R-:W-:-:S07]  /*2010*/  IABS R11, R0 ;  /* 0x00000000000b7213 */ /* 0x000fce0000000000 */
[----:B0-----:R-:W0:Y:S02]  /*2020*/  MUFU.RCP R8, R8 ;  /* 0x0000000800087308 */ /* 0x001e240000001000 */
[----:B0-----:R-:W-:-:S06]  /*2030*/  VIADD R4, R8, 0xffffffe ;  /* 0x0ffffffe08047836 */ /* 0x001fcc0000000000 */
[----:B------:R0:W1:Y:S02]  /*2040*/  F2I.FTZ.U32.TRUNC.NTZ R5, R4 ;  /* 0x0000000400057305 */ /* 0x000064000021f000 */
[----:B0-----:R-:W-:Y:S02]  /*2050*/  IMAD.MOV.U32 R4, RZ, RZ, RZ ;  /* 0x000000ffff047224 */ /* 0x001fe400078e00ff */
[----:B-1----:R-:W-:-:S04]  /*2060*/  IMAD.MOV R9, RZ, RZ, -R5 ;  /* 0x000000ffff097224 */ /* 0x002fc800078e0a05 */
[----:B------:R-:W-:-:S04]  /*2070*/  IMAD R9, R9, R6, RZ ;  /* 0x0000000609097224 */ /* 0x000fc800078e02ff */
[----:B------:R-:W-:-:S04]  /*2080*/  IMAD.HI.U32 R10, R5, R9, R4 ;  /* 0x00000009050a7227 */ /* 0x000fc800078e0004 */
[----:B------:R-:W-:Y:S02]  /*2090*/  IMAD.MOV R5, RZ, RZ, -R11 ;  /* 0x000000ffff057224 */ /* 0x000fe400078e0a0b */
[----:B------:R-:W-:-:S04]  /*20a0*/  IMAD.HI.U32 R4, R10, R7, RZ ;  /* 0x000000070a047227 */ /* 0x000fc800078e00ff */
[----:B------:R-:W-:-:S05]  /*20b0*/  IMAD R5, R4, R5, R7 ;  /* 0x0000000504057224 */ /* 0x000fca00078e0207 */
[----:B------:R-:W-:-:S13]  /*20c0*/  ISETP.GT.U32.AND P2, PT, R6, R5, PT ;  /* 0x000000050600720c */ /* 0x000fda0003f44070 */
[----:B------:R-:W-:Y:S02]  /*20d0*/  @!P2 IMAD.IADD R5, R5, 0x1, -R6 ;  /* 0x000000010505a824 */ /* 0x000fe400078e0a06 */
[----:B------:R-:W-:Y:S01]  /*20e0*/  @!P2 VIADD R4, R4, 0x1 ;  /* 0x000000010404a836 */ /* 0x000fe20000000000 */
[----:B------:R-:W-:Y:S02]  /*20f0*/  ISETP.NE.AND P2, PT, R0, RZ, PT ;  /* 0x000000ff0000720c */ /* 0x000fe40003f45270 */
[----:B------:R-:W-:Y:S02]  /*2100*/  ISETP.GE.U32.AND P1, PT, R5, R6, PT ;  /* 0x000000060500720c */ /* 0x000fe40003f26070 */
[----:B------:R-:W-:-:S04]  /*2110*/  LOP3.LUT R5, R63, R0, RZ, 0x3c, !PT ;  /* 0x000000003f057212 */ /* 0x000fc800078e3cff */
[----:B------:R-:W-:-:S07]  /*2120*/  ISETP.GE.AND P3, PT, R5, RZ, PT ;  /* 0x000000ff0500720c */ /* 0x000fce0003f66270 */
[----:B------:R-:W-:-:S04]  /*2130*/  @P1 VIADD R4, R4, 0x1 ;  /* 0x0000000104041836 */ /* 0x000fc80000000000 */
[----:B------:R-:W-:-:S04]  /*2140*/  IMAD.MOV.U32 R7, RZ, RZ, R4 ;  /* 0x000000ffff077224 */ /* 0x000fc800078e0004 */
[----:B------:R-:W-:Y:S01]  /*2150*/  @!P3 IMAD.MOV R7, RZ, RZ, -R7 ;  /* 0x000000ffff07b224 */ /* 0x000fe200078e0a07 */
[----:B------:R-:W-:-:S04]  /*2160*/  @!P2 LOP3.LUT R7, RZ, R0, RZ, 0x33, !PT ;  /* 0x00000000ff07a212 */ /* 0x000fc800078e33ff */
[----:B------:R-:W-:-:S13]  /*2170*/  ISETP.GT.AND P1, PT, R7, 0x3f, PT ;  /* 0x0000003f0700780c */ /* 0x000fda0003f24270 */
[----:B------:R-:W-:Y:S05]  /*2180*/  @P1 BRA `(.L_x_15) ;  /* 0x0000000000881947 */ /* 0x000fea0003800000 */
[----:B------:R-:W0:Y:S01]  /*2190*/  LDCU UR8, c[0x0][0x3a8] ;  /* 0x00007500ff0877ac */ /* 0x000e220008000800 */
[----:B------:R-:W-:-:S05]  /*21a0*/  IMAD.IADD R4, R12, 0x1, R7 ;  /* 0x000000010c047824 */ /* 0x000fca00078e0207 */
[----:B0-----:R-:W-:Y:S01]  /*21b0*/  ISETP.GE.AND P1, PT, R4, UR8, PT ;  /* 0x0000000804007c0c */ /* 0x001fe2000bf26270 */
[----:B------:R-:W-:-:S04]  /*21c0*/  IMAD.MOV R4, RZ, RZ, -R7 ;  /* 0x000000ffff047224 */ /* 0x000fc800078e0a07 */
[----:B------:R-:W-:-:S04]  /*21d0*/  IMAD R4, R0, R4, R63 ;  /* 0x0000000400047224 */ /* 0x000fc800078e023f */
[----:B------:R-:W-:-:S04]  /*21e0*/  IMAD.SHL.U32 R6, R4, 0x8, RZ ;  /* 0x0000000804067824 */ /* 0x000fc800078e00ff */
[----:B------:R-:W0:Y:S01]  /*21f0*/  @P1 LDC R5, c[0x0][0x3ac] ;  /* 0x0000eb00ff051b82 */ /* 0x000e220000000800 */
[----:B------:R-:W-:Y:S02]  /*2200*/  @P1 IMAD.MOV.U32 R13, RZ, RZ, R14 ;  /* 0x000000ffff0d1224 */ /* 0x000fe400078e000e */
[----:B0-----:R-:W-:-:S04]  /*2210*/  @P1 IMAD R5, R7, R5, R6 ;  /* 0x0000000507051224 */ /* 0x001fc800078e0206 */
[----:B------:R-:W-:-:S04]  /*2220*/  @P1 IMAD R5, R5, 0x2, R60 ;  /* 0x0000000205051824 */ /* 0x000fc800078e023c */
[----:B------:R-:W-:Y:S01]  /*2230*/  @P1 IMAD.IADD R4, R5, 0x1, R44 ;  /* 0x0000000105041824 */ /* 0x000fe200078e022c */
[----:B------:R0:W-:Y:S04]  /*2240*/  @P1 STS.128 [R5], RZ ;  /* 0x000000ff05001388 */ /* 0x0001e80000000c00 */
[----:B------:R0:W-:Y:S01]  /*2250*/  @P1 STS.128 [R4], RZ ;  /* 0x000000ff04001388 */ /* 0x0001e20000000c00 */
[----:B------:R-:W-:Y:S05]  /*2260*/  @P1 BRA `(.L_x_15) ;  /* 0x0000000000501947 */ /* 0x000fea0003800000 */
[----:B------:R-:W1:Y:S01]  /*2270*/  LDCU UR8, c[0x0][0x3ac] ;  /* 0x00007580ff0877ac */ /* 0x000e620008000800 */
[----:B------:R-:W3:Y:S01]  /*2280*/  LDCU.64 UR18, c[0x0][0x388] ;  /* 0x00007100ff1277ac */ /* 0x000ee20008000a00 */
[----:B------:R-:W4:Y:S01]  /*2290*/  LDCU.64 UR20, c[0x0][0x390] ;  /* 0x00007200ff1477ac */ /* 0x000f220008000a00 */
[----:B-1----:R-:W-:-:S04]  /*22a0*/  IMAD R13, R7, UR8, R6 ;  /* 0x00000008070d7c24 */ /* 0x002fc8000f8e0206 */
[----:B0-----:R-:W-:-:S05]  /*22b0*/  IMAD R4, R12, UR8, R13 ;  /* 0x000000080c047c24 */ /* 0x001fca000f8e020d */
[----:B------:R-:W-:-:S04]  /*22c0*/  IADD3 R6, P1, PT, R4, UR4, RZ ;  /* 0x0000000404067c10 */ /* 0x000fc8000ff3e0ff */
[----:B------:R-:W-:Y:S01]  /*22d0*/  LEA.HI.X.SX32 R5, R4, UR9, 0x1, P1 ;  /* 0x0000000904057c11 */ /* 0x000fe200088f0eff */
[----:B------:R-:W-:-:S03]  /*22e0*/  IMAD.SHL.U32 R8, R6, 0x2, RZ ;  /* 0x0000000206087824 */ /* 0x000fc600078e00ff */
[----:B------:R-:W-:Y:S02]  /*22f0*/  SHF.L.U64.HI R6, R6, 0x1, R5 ;  /* 0x0000000106067819 */ /* 0x000fe40000010205 */
[C---:B---3--:R-:W-:Y:S02]  /*2300*/  IADD3 R4, P1, PT, R8.reuse, UR18, RZ ;  /* 0x0000001208047c10 */ /* 0x048fe4000ff3e0ff */
[----:B----4-:R-:W-:Y:S02]  /*2310*/  IADD3 R8, P2, PT, R8, UR20, RZ ;  /* 0x0000001408087c10 */ /* 0x010fe4000ff5e0ff */
[C---:B------:R-:W-:Y:S02]  /*2320*/  IADD3.X R5, PT, PT, R6.reuse, UR19, RZ, P1, !PT ;  /* 0x0000001306057c10 */ /* 0x040fe40008ffe4ff */
[----:B------:R-:W-:-:S04]  /*2330*/  IADD3.X R9, PT, PT, R6, UR21, RZ, P2, !PT ;  /* 0x0000001506097c10 */ /* 0x000fc800097fe4ff */
[----:B------:R-:W3:Y:S04]  /*2340*/  LDG.E.128.CONSTANT R4, desc[UR14][R4.64] ;  /* 0x0000000e04047981 */ /* 0x000ee8000c1e9d00 */
[----:B------:R-:W4:Y:S01]  /*2350*/  LDG.E.128.CONSTANT R8, desc[UR14][R8.64] ;  /* 0x0000000e08087981 */ /* 0x000f22000c1e9d00 */
[----:B------:R-:W-:Y:S01]  /*2360*/  LEA R15, R13, R60, 0x1 ;  /* 0x0000003c0d0f7211 */ /* 0x000fe200078e08ff */
[----:B------:R-:W-:-:S04]  /*2370*/  IMAD.MOV.U32 R13, RZ, RZ, R14 ;  /* 0x000000ffff0d7224 */ /* 0x000fc800078e000e */
[----:B------:R-:W-:Y:S01]  /*2380*/  IMAD.IADD R16, R15, 0x1, R44 ;  /* 0x000000010f107824 */ /* 0x000fe200078e022c */
[----:B---3--:R1:W-:Y:S04]  /*2390*/  STS.128 [R15], R4 ;  /* 0x000000040f007388 */ /* 0x0083e80000000c00 */
[----:B----4-:R1:W-:Y:S02]  /*23a0*/  STS.128 [R16], R8 ;  /* 0x0000000810007388 */ /* 0x0103e40000000c00 */
.L_x_15:
[----:B------:R-:W-:Y:S05]  /*23b0*/  BSYNC.RECONVERGENT B0 ;  /* 0x0000000000007941 */ /* 0x000fea0003800200 */
.L_x_14:
[----:B01----:R-:W-:-:S04]  /*23c0*/  SEL R4, RZ, 0xffffffff, P0 ;  /* 0xffffffffff047807 */ /* 0x003fc80000000000 */
[----:B------:R-:W-:-:S13]  /*23d0*/  ISETP.NE.AND P0, PT, R57, R4, PT ;  /* 0x000000043900720c */ /* 0x000fda0003f05270 */
[----:B------:R-:W-:Y:S05]  /*23e0*/  @!P0 BRA `(.L_x_13) ;  /* 0x0000000400f48947 */ /* 0x000fea0003800000 */
[----:B------:R-:W-:-:S04]  /*23f0*/  IABS R14, R0 ;  /* 0x00000000000e7213 */ /* 0x000fc80000000000 */
[----:B------:R-:W0:Y:S08]  /*2400*/  I2F.RP R6, R14 ;  /* 0x0000000e00067306 */ /* 0x000e300000209400 */
[----:B0-----:R-:W0:Y:S02]  /*2410*/  MUFU.RCP R6, R6 ;  /* 0x0000000600067308 */ /* 0x001e240000001000 */
[----:B0-----:R-:W-:-:S06]  /*2420*/  VIADD R4, R6, 0xffffffe ;  /* 0x0ffffffe06047836 */ /* 0x001fcc0000000000 */
[----:B------:R0:W1:Y:S02]  /*2430*/  F2I.FTZ.U32.TRUNC.NTZ R5, R4 ;  /* 0x0000000400057305 */ /* 0x000064000021f000 */
[----:B0-----:R-:W-:Y:S02]  /*2440*/  IMAD.MOV.U32 R4, RZ, RZ, RZ ;  /* 0x000000ffff047224 */ /* 0x001fe400078e00ff */
[----:B-1----:R-:W-:-:S04]  /*2450*/  IMAD.MOV R7, RZ, RZ, -R5 ;  /* 0x000000ffff077224 */ /* 0x002fc800078e0a05 */
[----:B------:R-:W-:-:S04]  /*2460*/  IMAD R7, R7, R14, RZ ;  /* 0x0000000e07077224 */ /* 0x000fc800078e02ff */
[----:B------:R-:W-:-:S07]  /*2470*/  IMAD.HI.U32 R16, R5, R7, R4 ;  /* 0x0000000705107227 */ /* 0x000fce00078e0004 */
.L_x_21:
[-C--:B-1----:R-:W-:Y:S01]  /*2480*/  IABS R4, R0.reuse ;  /* 0x0000000000047213 */ /* 0x082fe20000000000 */
[----:B------:R-:W-:Y:S01]  /*2490*/  BSSY.RECONVERGENT B0, `(.L_x_16) ;  /* 0x0000034000007945 */ /* 0x000fe20003800200 */
[----:B0-----:R-:W-:Y:S02]  /*24a0*/  IABS R5, R13 ;  /* 0x0000000d00057213 */ /* 0x001fe40000000000 */
[-C--:B------:R-:W-:Y:S01]  /*24b0*/  IABS R18, R0.reuse ;  /* 0x0000000000127213 */ /* 0x080fe20000000000 */
[----:B------:R-:W-:Y:S01]  /*24c0*/  IMAD.MOV R17, RZ, RZ, -R4 ;  /* 0x000000ffff117224 */ /* 0x000fe200078e0a04 */
[----:B------:R-:W-:Y:S01]  /*24d0*/  LOP3.LUT R19, RZ, R0, RZ, 0x33, !PT ;  /* 0x00000000ff137212 */ /* 0x000fe200078e33ff */
[----:B------:R-:W-:-:S04]  /*24e0*/  IMAD.HI.U32 R4, R16, R5, RZ ;  /* 0x0000000510047227 */ /* 0x000fc800078e00ff */
[----:B------:R-:W-:-:S05]  /*24f0*/  IMAD R5, R4, R17, R5 ;  /* 0x0000001104057224 */ /* 0x000fca00078e0205 */
[----:B------:R-:W-:-:S13]  /*2500*/  ISETP.GT.U32.AND P1, PT, R14, R5, PT ;  /* 0x000000050e00720c */ /* 0x000fda0003f24070 */
[----:B------:R-:W-:Y:S02]  /*2510*/  @!P1 IMAD.IADD R5, R5, 0x1, -R18 ;  /* 0x0000000105059824 */ /* 0x000fe400078e0a12 */
[----:B------:R-:W-:-:S03]  /*2520*/  @!P1 VIADD R4, R4, 0x1 ;  /* 0x0000000104049836 */ /* 0x000fc60000000000 */
[----:B------:R-:W-:Y:S02]  /*2530*/  ISETP.GE.U32.AND P0, PT, R5, R14, PT ;  /* 0x0000000e0500720c */ /* 0x000fe40003f06070 */
[----:B------:R-:W-:-:S04]  /*2540*/  LOP3.LUT R5, R13, R0, RZ, 0x3c, !PT ;  /* 0x000000000d057212 */ /* 0x000fc800078e3cff */
[----:B------:R-:W-:-:S07]  /*2550*/  ISETP.GE.AND P2, PT, R5, RZ, PT ;  /* 0x000000ff0500720c */ /* 0x000fce0003f46270 */
[----:B------:R-:W-:Y:S01]  /*2560*/  @P0 VIADD R4, R4, 0x1 ;  /* 0x0000000104040836 */ /* 0x000fe20000000000 */
[----:B------:R-:W-:-:S05]  /*2570*/  ISETP.NE.AND P0, PT, R0, RZ, PT ;  /* 0x000000ff0000720c */ /* 0x000fca0003f05270 */
[----:B------:R-:W-:-:S05]  /*2580*/  @!P2 IMAD.MOV R4, RZ, RZ, -R4 ;  /* 0x000000ffff04a224 */ /* 0x000fca00078e0a04 */
[----:B------:R-:W-:-:S04]  /*2590*/  SEL R15, R19, R4, !P0 ;  /* 0x00000004130f7207 */ /* 0x000fc80004000000 */
[----:B------:R-:W-:-:S13]  /*25a0*/  ISETP.GT.AND P1, PT, R15, 0x3f, PT ;  /* 0x0000003f0f00780c */ /* 0x000fda0003f24270 */
[----:B------:R-:W-:Y:S05]  /*25b0*/  @P1 BRA `(.L_x_17) ;  /* 0x0000000000841947 */ /* 0x000fea0003800000 */
[----:B------:R-:W0:Y:S01]  /*25c0*/  LDCU UR8, c[0x0][0x3a8] ;  /* 0x00007500ff0877ac */ /* 0x000e220008000800 */
[--C-:B------:R-:W-:Y:S02]  /*25d0*/  IMAD.IADD R5, R12, 0x1, R15.reuse ;  /* 0x000000010c057824 */ /* 0x100fe400078e020f */
[----:B------:R-:W-:-:S04]  /*25e0*/  IMAD.MOV R4, RZ, RZ, -R15 ;  /* 0x000000ffff047224 */ /* 0x000fc800078e0a0f */
[----:B------:R-:W-:-:S04]  /*25f0*/  IMAD R4, R0, R4, R13 ;  /* 0x0000000400047224 */ /* 0x000fc800078e020d */
[----:B------:R-:W-:Y:S01]  /*2600*/  IMAD.SHL.U32 R4, R4, 0x8, RZ ;  /* 0x0000000804047824 */ /* 0x000fe200078e00ff */
[----:B0-----:R-:W-:-:S13]  /*2610*/  ISETP.GE.AND P1, PT, R5, UR8, PT ;  /* 0x0000000805007c0c */ /* 0x001fda000bf26270 */
[----:B------:R-:W-:Y:S05]  /*2620*/  @P1 BRA `(.L_x_18) ;  /* 0x0000000000501947 */ /* 0x000fea0003800000 */
[----:B------:R-:W0:Y:S01]  /*2630*/  LDCU UR8, c[0x0][0x3ac] ;  /* 0x00007580ff0877ac */ /* 0x000e220008000800 */
[----:B------:R-:W1:Y:S01]  /*2640*/  LDCU.64 UR18, c[0x0][0x388] ;  /* 0x00007100ff1277ac */ /* 0x000e620008000a00 */
[----:B------:R-:W3:Y:S01]  /*2650*/  LDCU.64 UR20, c[0x0][0x390] ;  /* 0x00007200ff1477ac */ /* 0x000ee20008000a00 */
[----:B0-----:R-:W-:-:S04]  /*2660*/  IMAD R15, R15, UR8, R4 ;  /* 0x000000080f0f7c24 */ /* 0x001fc8000f8e0204 */
[----:B------:R-:W-:-:S05]  /*2670*/  IMAD R4, R12, UR8, R15 ;  /* 0x000000080c047c24 */ /* 0x000fca000f8e020f */
[----:B------:R-:W-:-:S04]  /*2680*/  IADD3 R6, P1, PT, R4, UR4, RZ ;  /* 0x0000000404067c10 */ /* 0x000fc8000ff3e0ff */
[----:B------:R-:W-:Y:S01]  /*2690*/  LEA.HI.X.SX32 R5, R4, UR9, 0x1, P1 ;  /* 0x0000000904057c11 */ /* 0x000fe200088f0eff */
[----:B------:R-:W-:-:S03]  /*26a0*/  IMAD.SHL.U32 R8, R6, 0x2, RZ ;  /* 0x0000000206087824 */ /* 0x000fc600078e00ff */
[----:B------:R-:W-:Y:S02]  /*26b0*/  SHF.L.U64.HI R6, R6, 0x1, R5 ;  /* 0x0000000106067819 */ /* 0x000fe40000010205 */
[C---:B-1----:R-:W-:Y:S02]  /*26c0*/  IADD3 R4, P1, PT, R8.reuse, UR18, RZ ;  /* 0x0000001208047c10 */ /* 0x042fe4000ff3e0ff */
[----:B---3--:R-:W-:Y:S02]  /*26d0*/  IADD3 R8, P2, PT, R8, UR20, RZ ;  /* 0x0000001408087c10 */ /* 0x008fe4000ff5e0ff */
[C---:B------:R-:W-:Y:S02]  /*26e0*/  IADD3.X R5, PT, PT, R6.reuse, UR19, RZ, P1, !PT ;  /* 0x0000001306057c10 */ /* 0x040fe40008ffe4ff */
[----:B------:R-:W-:-:S04]  /*26f0*/  IADD3.X R9, PT, PT, R6, UR21, RZ, P2, !PT ;  /* 0x0000001506097c10 */ /* 0x000fc800097fe4ff */
[----:B------:R-:W3:Y:S04]  /*2700*/  LDG.E.128.CONSTANT R4, desc[UR14][R4.64] ;  /* 0x0000000e04047981 */ /* 0x000ee8000c1e9d00 */
[----:B------:R-:W4:Y:S01]  /*2710*/  LDG.E.128.CONSTANT R8, desc[UR14][R8.64] ;  /* 0x0000000e08087981 */ /* 0x000f22000c1e9d00 */
[----:B------:R-:W-:-:S04]  /*2720*/  IMAD R15, R15, 0x2, R60 ;  /* 0x000000020f0f7824 */ /* 0x000fc800078e023c */
[----:B------:R-:W-:Y:S01]  /*2730*/  IMAD.IADD R14, R15, 0x1, R44 ;  /* 0x000000010f0e7824 */ /* 0x000fe200078e022c */
[----:B---3--:R0:W-:Y:S04]  /*2740*/  STS.128 [R15], R4 ;  /* 0x000000040f007388 */ /* 0x0081e80000000c00 */
[----:B----4-:R0:W-:Y:S01]  /*2750*/  STS.128 [R14], R8 ;  /* 0x000000080e007388 */ /* 0x0101e20000000c00 */
[----:B------:R-:W-:Y:S05]  /*2760*/  BRA `(.L_x_17) ;  /* 0x0000000000187947 */ /* 0x000fea0003800000 */
.L_x_18:
[----:B------:R-:W0:Y:S02]  /*2770*/  LDCU UR8, c[0x0][0x3ac] ;  /* 0x00007580ff0877ac */ /* 0x000e240008000800 */
[----:B0-----:R-:W-:-:S04]  /*2780*/  IMAD R15, R15, UR8, R4 ;  /* 0x000000080f0f7c24 */ /* 0x001fc8000f8e0204 */
[----:B------:R-:W-:-:S04]  /*2790*/  IMAD R15, R15, 0x2, R60 ;  /* 0x000000020f0f7824 */ /* 0x000fc800078e023c */
[----:B------:R-:W-:Y:S01]  /*27a0*/  IMAD.IADD R4, R15, 0x1, R44 ;  /* 0x000000010f047824 */ /* 0x000fe200078e022c */
[----:B------:R1:W-:Y:S04]  /*27b0*/  STS.128 [R15], RZ ;  /* 0x000000ff0f007388 */ /* 0x0003e80000000c00 */
[----:B------:R1:W-:Y:S02]  /*27c0*/  STS.128 [R4], RZ ;  /* 0x000000ff04007388 */ /* 0x0003e40000000c00 */
.L_x_17:
[----:B------:R-:W-:Y:S05]  /*27d0*/  BSYNC.RECONVERGENT B0 ;  /* 0x0000000000007941 */ /* 0x000fea0003800200 */
.L_x_16:
[----:B0-----:R-:W0:Y:S01]  /*27e0*/  I2F.RP R6, R18 ;  /* 0x0000001200067306 */ /* 0x001e220000209400 */
[----:B------:R-:W-:Y:S01]  /*27f0*/  VIADD R13, R13, UR16 ;  /* 0x000000100d0d7c36 */ /* 0x000fe20008000000 */
[----:B------:R-:W-:Y:S01]  /*2800*/  BSSY.RECONVERGENT B0, `(.L_x_19) ;  /* 0x0000038000007945 */ /* 0x000fe20003800200 */
[----:B-1----:R-:W-:Y:S02]  /*2810*/  IMAD.MOV.U32 R4, RZ, RZ, RZ ;  /* 0x000000ffff047224 */ /* 0x002fe400078e00ff */
[----:B------:R-:W-:Y:S01]  /*2820*/  IMAD.MOV.U32 R14, RZ, RZ, R18 ;  /* 0x000000ffff0e7224 */ /* 0x000fe200078e0012 */
[----:B------:R-:W-:Y:S02]  /*2830*/  IABS R8, R13 ;  /* 0x0000000d00087213 */ /* 0x000fe40000000000 */
[----:B0-----:R-:W0:Y:S02]  /*2840*/  MUFU.RCP R6, R6 ;  /* 0x0000000600067308 */ /* 0x001e240000001000 */
[----:B0-----:R-:W-:-:S06]  /*2850*/  VIADD R7, R6, 0xffffffe ;  /* 0x0ffffffe06077836 */ /* 0x001fcc0000000000 */
[----:B------:R-:W0:Y:S02]  /*2860*/  F2I.FTZ.U32.TRUNC.NTZ R5, R7 ;  /* 0x0000000700057305 */ /* 0x000e24000021f000 */
[----:B0-----:R-:W-:-:S04]  /*2870*/  IMAD.MOV R9, RZ, RZ, -R5 ;  /* 0x000000ffff097224 */ /* 0x001fc800078e0a05 */
[----:B------:R-:W-:-:S04]  /*2880*/  IMAD R9, R9, R18, RZ ;  /* 0x0000001209097224 */ /* 0x000fc800078e02ff */
[----:B------:R-:W-:-:S04]  /*2890*/  IMAD.HI.U32 R16, R5, R9, R4 ;  /* 0x0000000905107227 */ /* 0x000fc800078e0004 */
[----:B------:R-:W-:-:S04]  /*28a0*/  IMAD.MOV.U32 R5, RZ, RZ, R8 ;  /* 0x000000ffff057224 */ /* 0x000fc800078e0008 */
        /* <DEDUP_REMOVED lines=8> */
[----:B------:R-:W-:-:S06]  /*2930*/  @P1 VIADD R4, R4, 0x1 ;  /* 0x0000000104041836 */ /* 0x000fcc0000000000 */
[----:B------:R-:W-:-:S05]  /*2940*/  @!P3 IMAD.MOV R4, RZ, RZ, -R4 ;  /* 0x000000ffff04b224 */ /* 0x000fca00078e0a04 */
[----:B------:R-:W-:-:S04]  /*2950*/  SEL R7, R19, R4, !P0 ;  /* 0x0000000413077207 */ /* 0x000fc80004000000 */
[----:B------:R-:W-:-:S13]  /*2960*/  ISETP.GT.AND P0, PT, R7, 0x3f, PT ;  /* 0x0000003f0700780c */ /* 0x000fda0003f04270 */
[----:B------:R-:W-:Y:S05]  /*2970*/  @P0 BRA `(.L_x_20) ;  /* 0x0000000000800947 */ /* 0x000fea0003800000 */
[----:B------:R-:W0:Y:S01]  /*2980*/  LDCU UR8, c[0x0][0x3a8] ;  /* 0x00007500ff0877ac */ /* 0x000e220008000800 */
[----:B------:R-:W-:Y:S01]  /*2990*/  IMAD.IADD R4, R12, 0x1, R7 ;  /* 0x000000010c047824 */ /* 0x000fe200078e0207 */
[----:B------:R-:W-:-:S04]  /*29a0*/  IADD3 R5, PT, PT, -R7, RZ, RZ ;  /* 0x000000ff07057210 */ /* 0x000fc80007ffe1ff */
[----:B0-----:R-:W-:Y:S01]  /*29b0*/  ISETP.GE.AND P0, PT, R4, UR8, PT ;  /* 0x0000000804007c0c */ /* 0x001fe2000bf06270 */
[----:B------:R-:W-:-:S04]  /*29c0*/  IMAD R4, R0, R5, R13 ;  /* 0x0000000500047224 */ /* 0x000fc800078e020d */
[----:B------:R-:W-:-:S08]  /*29d0*/  IMAD.SHL.U32 R4, R4, 0x8, RZ ;  /* 0x0000000804047824 */ /* 0x000fd000078e00ff */
[----:B------:R-:W0:Y:S02]  /*29e0*/  @P0 LDC R6, c[0x0][0x3ac] ;  /* 0x0000eb00ff060b82 */ /* 0x000e240000000800 */
        /* <DEDUP_REMOVED lines=10> */
[----:B------:R-:W-:-:S05]  /*2a90*/  IMAD R4, R12, UR8, R15 ;  /* 0x000000080c047c24 */ /* 0x000fca000f8e020f */
[----:B0-----:R-:W-:-:S04]  /*2aa0*/  IADD3 R6, P0, PT, R4, UR4, RZ ;  /* 0x0000000404067c10 */ /* 0x001fc8000ff1e0ff */
        /* <DEDUP_REMOVED lines=9> */
[----:B------:R-:W-:-:S04]  /*2b40*/  IMAD R15, R15, 0x2, R60 ;  /* 0x000000020f0f7824 */ /* 0x000fc800078e023c */
[----:B------:R-:W-:Y:S01]  /*2b50*/  IMAD.IADD R17, R15, 0x1, R44 ;  /* 0x000000010f117824 */ /* 0x000fe200078e022c */
[----:B---3--:R1:W-:Y:S04]  /*2b60*/  STS.128 [R15], R4 ;  /* 0x000000040f007388 */ /* 0x0083e80000000c00 */
[----:B----4-:R1:W-:Y:S02]  /*2b70*/  STS.128 [R17], R8 ;  /* 0x0000000811007388 */ /* 0x0103e40000000c00 */
.L_x_20:
[----:B------:R-:W-:Y:S05]  /*2b80*/  BSYNC.RECONVERGENT B0 ;  /* 0x0000000000007941 */ /* 0x000fea0003800200 */
.L_x_19:
[----:B------:R-:W-:-:S05]  /*2b90*/  VIADD R13, R13, UR16 ;  /* 0x000000100d0d7c36 */ /* 0x000fca0008000000 */
[----:B------:R-:W-:-:S13]  /*2ba0*/  ISETP.GE.AND P0, PT, R13, UR6, PT ;  /* 0x000000060d007c0c */ /* 0x000fda000bf06270 */
[----:B------:R-:W-:Y:S05]  /*2bb0*/  @!P0 BRA `(.L_x_21) ;  /* 0xfffffff800308947 */ /* 0x000fea000383ffff */
.L_x_13:
[----:B------:R-:W-:Y:S01]  /*2bc0*/  ISETP.GE.U32.AND P0, PT, R63, 0x80, PT ;  /* 0x000000803f00780c */ /* 0x000fe20003f06070 */
[----:B------:R-:W-:Y:S05]  /*2bd0*/  WARPSYNC.ALL ;  /* 0x0000000000007948 */ /* 0x000fea0003800000 */
[----:B------:R-:W-:Y:S07]  /*2be0*/  BAR.SYNC.DEFER_BLOCKING 0x0 ;  /* 0x0000000000007b1d */ /* 0x000fee0000010000 */
[----:B------:R-:W-:Y:S05]  /*2bf0*/  @P0 BRA `(.L_x_22) ;  /* 0x00000034005c0947 */ /* 0x000fea0003800000 */
[----:B------:R-:W3:Y:S01]  /*2c00*/  LDC R65, c[0x0][0x3ac] ;  /* 0x0000eb00ff417b82 */ /* 0x000ee20000000800 */
[----:B01----:R-:W-:Y:S02]  /*2c10*/  CS2R R6, SRZ ;  /* 0x0000000000067805 */ /* 0x003fe4000001ff00 */
[----:B------:R-:W-:Y:S02]  /*2c20*/  CS2R R4, SRZ ;  /* 0x0000000000047805 */ /* 0x000fe4000001ff00 */
[----:B------:R-:W-:Y:S02]  /*2c30*/  CS2R R18, SRZ ;  /* 0x0000000000127805 */ /* 0x000fe4000001ff00 */
[----:B------:R-:W-:Y:S02]  /*2c40*/  CS2R R16, SRZ ;  /* 0x0000000000107805 */ /* 0x000fe4000001ff00 */
[----:B------:R-:W-:Y:S02]  /*2c50*/  CS2R R22, SRZ ;  /* 0x0000000000167805 */ /* 0x000fe4000001ff00 */
[----:B------:R-:W-:-:S02]  /*2c60*/  CS2R R20, SRZ ;  /* 0x0000000000147805 */ /* 0x000fc4000001ff00 */
[----:B------:R-:W-:Y:S02]  /*2c70*/  CS2R R26, SRZ ;  /* 0x00000000001a7805 */ /* 0x000fe4000001ff00 */
        /* <DEDUP_REMOVED lines=9> */
[----:B---3--:R-:W-:-:S13]  /*2d10*/  ISETP.GT.AND P0, PT, R65, 0xf, PT ;  /* 0x0000000f4100780c */ /* 0x008fda0003f04270 */
[----:B------:R-:W-:Y:S05]  /*2d20*/  @!P0 BRA `(.L_x_23) ;  /* 0x00000014001c8947 */ /* 0x000fea0003800000 */
[----:B------:R-:W-:Y:S01]  /*2d30*/  VIADD R4, R62, 0xffffffff ;  /* 0xffffffff3e047836 */ /* 0x000fe20000000000 */
[----:B------:R-:W-:Y:S01]  /*2d40*/  CS2R R6, SRZ ;  /* 0x0000000000067805 */ /* 0x000fe2000001ff00 */
[----:B------:R-:W-:Y:S01]  /*2d50*/  IMAD.MOV.U32 R53, RZ, RZ, RZ ;  /* 0x000000ffff357224 */ /* 0x000fe200078e00ff */
[----:B------:R-:W-:Y:S02]  /*2d60*/  CS2R R18, SRZ ;  /* 0x0000000000127805 */ /* 0x000fe4000001ff00 */
[----:B------:R-:W-:Y:S02]  /*2d70*/  CS2R R16, SRZ ;  /* 0x0000000000107805 */ /* 0x000fe4000001ff00 */
[----:B------:R-:W-:Y:S02]  /*2d80*/  ISETP.GE.U32.AND P0, PT, R4, 0x3, PT ;  /* 0x000000030400780c */ /* 0x000fe40003f06070 */
        /* <DEDUP_REMOVED lines=12> */
[----:B------:R-:W-:Y:S01]  /*2e50*/  CS2R R40, SRZ ;  /* 0x0000000000287805 */ /* 0x000fe2000001ff00 */
[----:B------:R-:W-:Y:S06]  /*2e60*/  @!P0 BRA `(.L_x_24) ;  /* 0x0000000800948947 */ /* 0x000fec0003800000 */
[----:B------:R-:W-:Y:S01]  /*2e70*/  LOP3.LUT R49, R62, 0x7fffffc, RZ, 0xc0, !PT ;  /* 0x07fffffc3e317812 */ /* 0x000fe200078ec0ff */
[----:B------:R-:W-:Y:S02]  /*2e80*/  IMAD R53, R65, 0x30, RZ ;  /* 0x0000003041357824 */ /* 0x000fe400078e02ff */
[----:B------:R-:W-:Y:S02]  /*2e90*/  VIADD R48, R1, 0x120 ;  /* 0x0000012001307836 */ /* 0x000fe40000000000 */
[----:B------:R-:W-:Y:S02]  /*2ea0*/  IMAD.MOV.U32 R52, RZ, RZ, 0x20 ;  /* 0x00000020ff347424 */ /* 0x000fe400078e00ff */
[----:B------:R-:W-:Y:S02]  /*2eb0*/  IMAD.MOV.U32 R51, RZ, RZ, R59 ;  /* 0x000000ffff337224 */ /* 0x000fe400078e003b */
[----:B------:R-:W-:Y:S02]  /*2ec0*/  IMAD.MOV.U32 R50, RZ, RZ, R56 ;  /* 0x000000ffff327224 */ /* 0x000fe400078e0038 */
[----:B------:R-:W-:-:S02]  /*2ed0*/  IMAD.MOV.U32 R7, RZ, RZ, RZ ;  /* 0x000000ffff077224 */ /* 0x000fc400078e00ff */
[----:B------:R-:W-:-:S07]  /*2ee0*/  IMAD.MOV R49, RZ, RZ, -R49 ;  /* 0x000000ffff317224 */ /* 0x000fce00078e0a31 */
.L_x_25:
[----:B------:R-:W3:Y:S01]  /*2ef0*/  LDL.128 R8, [R48+-0x20] ;  /* 0xffffe00030087983 */ /* 0x000ee20000100c00 */
[----:B------:R-:W-:Y:S01]  /*2f00*/  MOV R12, 0x400 ;  /* 0x00000400000c7802 */ /* 0x000fe20000000f00 */
[----:B------:R-:W-:Y:S01]  /*2f10*/  IMAD.SHL.U32 R55, R65, 0x40, RZ ;  /* 0x0000004041377824 */ /* 0x000fe200078e00ff */
[----:B------:R-:W-:Y:S05]  /*2f20*/  WARPSYNC.ALL ;  /* 0x0000000000007948 */ /* 0x000fea0003800000 */
[----:B------:R-:W0:Y:S01]  /*2f30*/  S2R R13, SR_CgaCtaId ;  /* 0x00000000000d7919 */ /* 0x000e220000008800 */
[----:B------:R-:W-:Y:S01]  /*2f40*/  SHF.R.S32.HI R54, RZ, 0x1f, R55 ;  /* 0x0000001fff367819 */ /* 0x000fe20000011437 */
[----:B------:R-:W1:Y:S01]  /*2f50*/  S2R R15, SR_SWINHI ;  /* 0x00000000000f7919 */ /* 0x000e620000002f00 */
[----:B0-----:R-:W-:-:S02]  /*2f60*/  LEA R12, R13, R12, 0x18 ;  /* 0x0000000c0d0c7211 */ /* 0x001fc400078ec0ff */
[----:B------:R-:W-:Y:S02]  /*2f70*/  IADD3 R13, P0, PT, R55, R51, RZ ;  /* 0x00000033370d7210 */ /* 0x000fe40007f1e0ff */
[----:B------:R-:W-:Y:S02]  /*2f80*/  MOV R66, R12 ;  /* 0x0000000c00427202 */ /* 0x000fe40000000f00 */
[----:B-1----:R-:W-:Y:S02]  /*2f90*/  MOV R67, R15 ;  /* 0x0000000f00437202 */ /* 0x002fe40000000f00 */
[----:B------:R-:W-:Y:S02]  /*2fa0*/  LEA.HI.X.SX32 R14, R51, R54, 0x1, P0 ;  /* 0x00000036330e7211 */ /* 0x000fe400000f0eff */
[----:B------:R-:W-:-:S04]  /*2fb0*/  LEA R12, P0, R13, R66, 0x1 ;  /* 0x000000420d0c7211 */ /* 0x000fc800078008ff */
[----:B------:R-:W-:-:S04]  /*2fc0*/  LEA.HI.X R13, R13, R67, R14, 0x1, P0 ;  /* 0x000000430d0d7211 */ /* 0x000fc800000f0c0e */
[----:B------:R-:W-:Y:S02]  /*2fd0*/  MOV R44, R12 ;  /* 0x0000000c002c7202 */ /* 0x000fe40000000f00 */
[----:B------:R-:W-:-:S04]  /*2fe0*/  IADD3 R13, P0, PT, R55, R50, RZ ;  /* 0x00000032370d7210 */ /* 0x000fc80007f1e0ff */
[----:B------:R-:W-:Y:S01]  /*2ff0*/  LEA.HI.X.SX32 R14, R50, R54, 0x1, P0 ;  /* 0x00000036320e7211 */ /* 0x000fe200000f0eff */
[----:B------:R-:W-:Y:S01]  /*3000*/  LDSM.16.M88.4 R44, [R44] ;  /* 0x000000002c2c783b */ /* 0x000fe20000000200 */
[----:B------:R-:W-:-:S04]  /*3010*/  LEA R12, P0, R13, R66, 0x1 ;  /* 0x000000420d0c7211 */ /* 0x000fc800078008ff */
[----:B------:R-:W-:-:S04]  /*3020*/  LEA.HI.X R13, R13, R67, R14, 0x1, P0 ;  /* 0x000000430d0d7211 */ /* 0x000fc800000f0c0e */
[----:B------:R-:W-:-:S06]  /*3030*/  MOV R14, R12 ;  /* 0x0000000c000e7202 */ /* 0x000fcc0000000f00 */
[----:B------:R-:W3:Y:S02]  /*3040*/  LDSM.16.M88.4 R12, [R14] ;  /* 0x000000000e0c783b */ /* 0x000ee40000000200 */
[----:B---3--:R-:W-:Y:S01]  /*3050*/  HMMA.16816.F32 R24, R8, R12, R24 ;  /* 0x0000000c0818723c */ /* 0x008fe20000001818 */
[----:B------:R-:W-:Y:S02]  /*3060*/  VIADD R12, R52, 0xffffffe0 ;  /* 0xffffffe0340c7836 */ /* 0x000fe40000000000 */
[----:B------:R-:W-:-:S05]  /*3070*/  IMAD.SHL.U32 R13, R65, 0x40, RZ ;  /* 0x00000040410d7824 */ /* 0x000fca00078e00ff */
[----:B------:R-:W-:Y:S01]  /*3080*/  HMMA.16816.F32 R32, R8, R44, R32 ;  /* 0x0000002c0820723c */ /* 0x000fe20000001820 */
[----:B------:R-:W-:Y:S02]  /*3090*/  IADD3 R45, P0, PT, R12, R13, RZ ;  /* 0x0000000d0c2d7210 */ /* 0x000fe40007f1e0ff */
[----:B------:R-:W-:-:S05]  /*30a0*/  SHF.R.S32.HI R13, RZ, 0x1f, R13 ;  /* 0x0000001fff0d7819 */ /* 0x000fca000001140d */
[----:B------:R-:W-:Y:S01]  /*30b0*/  IMAD.X R13, RZ, RZ, R13, P0 ;  /* 0x000000ffff0d7224 */ /* 0x000fe200000e060d */
[C---:B------:R-:W-:Y:S01]  /*30c0*/  LEA R68, P0, R45.reuse, R66, 0x1 ;  /* 0x000000422d447211 */ /* 0x040fe200078008ff */
[----:B------:R-:W-:Y:S03]  /*30d0*/  HMMA.16816.F32 R20, R8, R14, R20 ;  /* 0x0000000e0814723c */ /* 0x000fe60000001814 */
[----:B------:R-:W-:-:S04]  /*30e0*/  LEA.HI.X R69, R45, R67, R13, 0x1, P0 ;  /* 0x000000432d457211 */ /* 0x000fc800000f0c0d */
[----:B------:R-:W-:Y:S01]  /*30f0*/  MOV R44, R68 ;  /* 0x00000044002c7202 */ /* 0x000fe20000000f00 */
[C---:B------:R-:W-:Y:S04]  /*3100*/  HMMA.16816.F32 R28, R8.reuse, R46, R28 ;  /* 0x0000002e081c723c */ /* 0x040fe8000000181c */
[----:B------:R-:W0:Y:S04]  /*3110*/  LDSM.16.M88.4 R12, [R44] ;  /* 0x000000002c0c783b */ /* 0x000e280000000200 */
[----:B0-----:R-:W-:Y:S01]  /*3120*/  HMMA.16816.F32 R40, R8, R12, R40 ;  /* 0x0000000c0828723c */ /* 0x001fe20000001828 */
[----:B------:R-:W-:-:S07]  /*3130*/  IADD3 R13, P0, PT, R55, R53, RZ ;  /* 0x00000035370d7210 */ /* 0x000fce0007f1e0ff */
[----:B------:R-:W-:Y:S01]  /*3140*/  HMMA.16816.F32 R36, R8, R14, R36 ;  /* 0x0000000e0824723c */ /* 0x000fe20000001824 */
[----:B------:R-:W-:Y:S02]  /*3150*/  LEA.HI.X.SX32 R14, R53, R54, 0x1, P0 ;  /* 0x00000036350e7211 */ /* 0x000fe400000f0eff */
[----:B------:R-:W-:-:S04]  /*3160*/  LEA R12, P0, R13, R66, 0x1 ;  /* 0x000000420d0c7211 */ /* 0x000fc800078008ff */
[----:B------:R-:W-:-:S04]  /*3170*/  LEA.HI.X R13, R13, R67, R14, 0x1, P0 ;  /* 0x000000430d0d7211 */ /* 0x000fc800000f0c0e */
[----:B------:R-:W-:Y:S02]  /*3180*/  MOV R45, R12 ;  /* 0x0000000c002d7202 */ /* 0x000fe40000000f00 */
[----:B------:R-:W3:Y:S04]  /*3190*/  LDL.128 R12, [R48+-0x10] ;  /* 0xfffff000300c7983 */ /* 0x000ee80000100c00 */
[----:B------:R-:W0:Y:S02]  /*31a0*/  LDSM.16.M88.4 R44, [R45] ;  /* 0x000000002d2c783b */ /* 0x000e240000000200 */
[C---:B0-----:R-:W-:Y:S08]  /*31b0*/  HMMA.16816.F32 R16, R8.reuse, R44, R16 ;  /* 0x0000002c0810723c */ /* 0x041ff00000001810 */
[----:B------:R-:W-:Y:S01]  /*31c0*/  HMMA.16816.F32 R4, R8, R46, R4 ;  /* 0x0000002e0804723c */ /* 0x000fe20000001804 */
[----:B------:R-:W-:-:S05]  /*31d0*/  VIADD R8, R51, 0x10 ;  /* 0x0000001033087836 */ /* 0x000fca0000000000 */
[----:B------:R-:W-:-:S04]  /*31e0*/  IADD3 R9, P0, PT, R55, R8, RZ ;  /* 0x0000000837097210 */ /* 0x000fc80007f1e0ff */
[----:B------:R-:W-:Y:S02]  /*31f0*/  LEA.HI.X.SX32 R10, R8, R54, 0x1, P0 ;  /* 0x00000036080a7211 */ /* 0x000fe400000f0eff */
[----:B------:R-:W-:-:S04]  /*3200*/  LEA R8, P0, R9, R66, 0x1 ;  /* 0x0000004209087211 */ /* 0x000fc800078008ff */
[----:B------:R-:W-:-:S04]  /*3210*/  LEA.HI.X R9, R9, R67, R10, 0x1, P0 ;  /* 0x0000004309097211 */ /* 0x000fc800000f0c0a */
[----:B------:R-:W-:-:S05]  /*3220*/  MOV R44, R8 ;  /* 0x00000008002c7202 */ /* 0x000fca0000000f00 */
[----:B------:R-:W3:Y:S02]  /*3230*/  LDSM.16.M88.4 R8, [R44] ;  /* 0x000000002c08783b */ /* 0x000ee40000000200 */
[----:B---3--:R-:W-:Y:S01]  /*3240*/  HMMA.16816.F32 R32, R12, R8, R32 ;  /* 0x000000080c20723c */ /* 0x008fe20000001820 */
[----:B------:R-:W-:-:S05]  /*3250*/  VIADD R8, R50, 0x10 ;  /* 0x0000001032087836 */ /* 0x000fca0000000000 */
[----:B------:R-:W-:Y:S02]  /*3260*/  IADD3 R9, P0, PT, R55, R8, RZ ;  /* 0x0000000837097210 */ /* 0x000fe40007f1e0ff */
[----:B------:R-:W-:Y:S02]  /*3270*/  HMMA.16816.F32 R28, R12, R10, R28 ;  /* 0x0000000a0c1c723c */ /* 0x000fe4000000181c */
[----:B------:R-:W-:Y:S02]  /*3280*/  LEA.HI.X.SX32 R10, R8, R54, 0x1, P0 ;  /* 0x00000036080a7211 */ /* 0x000fe400000f0eff */
[----:B------:R-:W-:-:S04]  /*3290*/  LEA R8, P0, R9, R66, 0x1 ;  /* 0x0000004209087211 */ /* 0x000fc800078008ff */
[----:B------:R-:W-:-:S04]  /*32a0*/  LEA.HI.X R9, R9, R67, R10, 0x1, P0 ;  /* 0x0000004309097211 */ /* 0x000fc800000f0c0a */
[----:B------:R-:W-:-:S05]  /*32b0*/  MOV R45, R8 ;  /* 0x00000008002d7202 */ /* 0x000fca0000000f00 */
[----:B------:R-:W0:Y:S02]  /*32c0*/  LDSM.16.M88.4 R8, [R45] ;  /* 0x000000002d08783b */ /* 0x000e240000000200 */
[----:B0-----:R-:W-:Y:S01]  /*32d0*/  HMMA.16816.F32 R24, R12, R8, R24 ;  /* 0x000000080c18723c */ /* 0x001fe20000001818 */
[----:B------:R-:W-:-:S05]  /*32e0*/  IADD3 R8, P0, PT, R68, 0x20, RZ ;  /* 0x0000002044087810 */ /* 0x000fca0007f1e0ff */
[----:B------:R-:W-:-:S05]  /*32f0*/  IMAD.X R9, RZ, RZ, R69, P0 ;  /* 0x000000ffff097224 */ /* 0x000fca00000e0645 */
[----:B------:R-:W-:Y:S01]  /*3300*/  MOV R44, R8 ;  /* 0x00000008002c7202 */ /* 0x000fe20000000f00 */
[C---:B------:R-:W-:Y:S04]  /*3310*/  HMMA.16816.F32 R20, R12.reuse, R10, R20 ;  /* 0x0000000a0c14723c */ /* 0x040fe80000001814 */
[----:B------:R-:W0:Y:S04]  /*3320*/  LDSM.16.M88.4 R8, [R44] ;  /* 0x000000002c08783b */ /* 0x000e280000000200 */
[----:B0-----:R-:W-:Y:S01]  /*3330*/  HMMA.16816.F32 R40, R12, R8, R40 ;  /* 0x000000080c28723c */ /* 0x001fe20000001828 */
[----:B------:R-:W-:-:S05]  /*3340*/  VIADD R8, R53, 0x10 ;  /* 0x0000001035087836 */ /* 0x000fca0000000000 */
[----:B------:R-:W-:Y:S02]  /*3350*/  IADD3 R9, P0, PT, R55, R8, RZ ;  /* 0x0000000837097210 */ /* 0x000fe40007f1e0ff */
[----:B------:R-:W-:Y:S02]  /*3360*/  HMMA.16816.F32 R36, R12, R10, R36 ;  /* 0x0000000a0c24723c */ /* 0x000fe40000001824 */
[----:B------:R-:W-:Y:S02]  /*3370*/  LEA.HI.X.SX32 R10, R8, R54, 0x1, P0 ;  /* 0x00000036080a7211 */ /* 0x000fe400000f0eff */
[----:B------:R-:W-:-:S04]  /*3380*/  LEA R8, P0, R9, R66, 0x1 ;  /* 0x0000004209087211 */ /* 0x000fc800078008ff */
[----:B------:R-:W-:-:S04]  /*3390*/  LEA.HI.X R9, R9, R67, R10, 0x1, P0 ;  /* 0x0000004309097211 */ /* 0x000fc800000f0c0a */
[----:B------:R-:W-:Y:S02]  /*33a0*/  MOV R45, R8 ;  /* 0x00000008002d7202 */ /* 0x000fe40000000f00 */
[----:B------:R-:W3:Y:S04]  /*33b0*/  LDL.128 R8, [R48] ;  /* 0x0000000030087983 */ /* 0x000ee80000100c00 */
        /* <DEDUP_REMOVED lines=32> */
[----:B------:R-:W-:-:S05]  /*35c0*/  MOV R12, R12 ;  /* 0x0000000c000c7202 */ /* 0x000fca0000000f00 */
[----:B------:R0:W1:Y:S04]  /*35d0*/  LDSM.16.M88.4 R44, [R12] ;  /* 0x000000000c2c783b */ /* 0x0000680000000200 */
[----:B0-----:R0:W3:Y:S01]  /*35e0*/  LDL.128 R12, [R48+0x10] ;  /* 0x00001000300c7983 */ /* 0x0010e20000100c00 */
[C---:B-1----:R-:W-:Y:S08]  /*35f0*/  HMMA.16816.F32 R16, R8.reuse, R44, R16 ;  /* 0x0000002c0810723c */ /* 0x042ff00000001810 */
[----:B------:R-:W-:Y:S01]  /*3600*/  HMMA.16816.F32 R4, R8, R46, R4 ;  /* 0x0000002e0804723c */ /* 0x000fe20000001804 */
[----:B------:R-:W-:-:S05]  /*3610*/  IADD3 R8, P0, PT, R68, 0x60, RZ ;  /* 0x0000006044087810 */ /* 0x000fca0007f1e0ff */
[----:B------:R-:W-:-:S05]  /*3620*/  IMAD.X R9, RZ, RZ, R69, P0 ;  /* 0x000000ffff097224 */ /* 0x000fca00000e0645 */
[----:B------:R-:W-:Y:S01]  /*3630*/  MOV R44, R8 ;  /* 0x00000008002c7202 */ /* 0x000fe20000000f00 */
[----:B------:R-:W-:-:S05]  /*3640*/  VIADD R8, R51, 0x30 ;  /* 0x0000003033087836 */ /* 0x000fca0000000000 */
[----:B------:R-:W-:Y:S01]  /*3650*/  IADD3 R9, P0, PT, R55, R8, RZ ;  /* 0x0000000837097210 */ /* 0x000fe20007f1e0ff */
[----:B------:R-:W-:Y:S03]  /*3660*/  LDSM.16.M88.4 R44, [R44] ;  /* 0x000000002c2c783b */ /* 0x000fe60000000200 */
[----:B------:R-:W-:Y:S02]  /*3670*/  LEA.HI.X.SX32 R10, R8, R54, 0x1, P0 ;  /* 0x00000036080a7211 */ /* 0x000fe400000f0eff */
[----:B------:R-:W-:-:S04]  /*3680*/  LEA R8, P0, R9, R66, 0x1 ;  /* 0x0000004209087211 */ /* 0x000fc800078008ff */
[----:B------:R-:W-:-:S04]  /*3690*/  LEA.HI.X R9, R9, R67, R10, 0x1, P0 ;  /* 0x0000004309097211 */ /* 0x000fc800000f0c0a */
[----:B------:R-:W-:-:S06]  /*36a0*/  MOV R10, R8 ;  /* 0x00000008000a7202 */ /* 0x000fcc0000000f00 */
[----:B------:R-:W3:Y:S01]  /*36b0*/  LDSM.16.M88.4 R8, [R10] ;  /* 0x000000000a08783b */ /* 0x000ee20000000200 */
[----:B------:R-:W-:Y:S02]  /*36c0*/  VIADD R49, R49, 0x4 ;  /* 0x0000000431317836 */ /* 0x000fe40000000000 */
[----:B------:R-:W-:Y:S02]  /*36d0*/  VIADD R52, R52, 0x40 ;  /* 0x0000004034347836 */ /* 0x000fe40000000000 */
[----:B0-----:R-:W-:Y:S02]  /*36e0*/  VIADD R48, R48, 0x40 ;  /* 0x0000004030307836 */ /* 0x001fe40000000000 */
[----:B------:R-:W-:Y:S01]  /*36f0*/  VIADD R51, R51, 0x40 ;  /* 0x0000004033337836 */ /* 0x000fe20000000000 */
[----:B---3--:R-:W-:Y:S01]  /*3700*/  HMMA.16816.F32 R32, R12, R8, R32 ;  /* 0x000000080c20723c */ /* 0x008fe20000001820 */
[----:B------:R-:W-:Y:S01]  /*3710*/  IADD3 R8, PT, PT, R50, 0x30, RZ ;  /* 0x0000003032087810 */ /* 0x000fe20007ffe0ff */
[----:B------:R-:W-:-:S06]  /*3720*/  VIADD R9, R53, 0x30 ;  /* 0x0000003035097836 */ /* 0x000fcc0000000000 */
[----:B------:R-:W-:Y:S01]  /*3730*/  HMMA.16816.F32 R40, R12, R44, R40 ;  /* 0x0000002c0c28723c */ /* 0x000fe20000001828 */
[C---:B------:R-:W-:Y:S02]  /*3740*/  IADD3 R45, P0, PT, R55.reuse, R8, RZ ;  /* 0x00000008372d7210 */ /* 0x040fe40007f1e0ff */
[----:B------:R-:W-:Y:S02]  /*3750*/  IADD3 R55, P1, PT, R55, R9, RZ ;  /* 0x0000000937377210 */ /* 0x000fe40007f3e0ff */
[----:B------:R-:W-:Y:S02]  /*3760*/  LEA.HI.X.SX32 R44, R8, R54, 0x1, P0 ;  /* 0x00000036082c7211 */ /* 0x000fe400000f0eff */
[----:B------:R-:W-:Y:S02]  /*3770*/  LEA R8, P0, R45, R66, 0x1 ;  /* 0x000000422d087211 */ /* 0x000fe400078008ff */
[----:B------:R-:W-:Y:S02]  /*3780*/  LEA.HI.X.SX32 R54, R9, R54, 0x1, P1 ;  /* 0x0000003609367211 */ /* 0x000fe400008f0eff */
[----:B------:R-:W-:-:S02]  /*3790*/  LEA.HI.X R9, R45, R67, R44, 0x1, P0 ;  /* 0x000000432d097211 */ /* 0x000fc400000f0c2c */
[C---:B------:R-:W-:Y:S01]  /*37a0*/  LEA R44, P0, R55.reuse, R66, 0x1 ;  /* 0x00000042372c7211 */ /* 0x040fe200078008ff */
[C---:B------:R-:W-:Y:S03]  /*37b0*/  HMMA.16816.F32 R36, R12.reuse, R46, R36 ;  /* 0x0000002e0c24723c */ /* 0x040fe60000001824 */
[----:B------:R-:W-:Y:S02]  /*37c0*/  LEA.HI.X R45, R55, R67, R54, 0x1, P0 ;  /* 0x00000043372d7211 */ /* 0x000fe400000f0c36 */
[----:B------:R-:W-:Y:S02]  /*37d0*/  MOV R46, R8 ;  /* 0x00000008002e7202 */ /* 0x000fe40000000f00 */
[----:B------:R-:W-:Y:S01]  /*37e0*/  MOV R8, R44 ;  /* 0x0000002c00087202 */ /* 0x000fe20000000f00 */
[----:B------:R-:W-:Y:S03]  /*37f0*/  HMMA.16816.F32 R28, R12, R10, R28 ;  /* 0x0000000a0c1c723c */ /* 0x000fe6000000181c */
[----:B------:R-:W0:Y:S04]  /*3800*/  LDSM.16.M88.4 R44, [R46] ;  /* 0x000000002e2c783b */ /* 0x000e280000000200 */
[----:B------:R-:W1:Y:S01]  /*3810*/  LDSM.16.M88.4 R8, [R8] ;  /* 0x000000000808783b */ /* 0x000e620000000200 */
[----:B------:R-:W-:Y:S01]  /*3820*/  ISETP.NE.AND P0, PT, R49, RZ, PT ;  /* 0x000000ff3100720c */ /* 0x000fe20003f05270 */
[----:B------:R-:W-:-:S02]  /*3830*/  VIADD R53, R53, 0x40 ;  /* 0x0000004035357836 */ /* 0x000fc40000000000 */
[----:B------:R-:W-:Y:S01]  /*3840*/  VIADD R50, R50, 0x40 ;  /* 0x0000004032327836 */ /* 0x000fe20000000000 */
[C---:B0-----:R-:W-:Y:S08]  /*3850*/  HMMA.16816.F32 R24, R12.reuse, R44, R24 ;  /* 0x0000002c0c18723c */ /* 0x041ff00000001818 */
[C---:B------:R-:W-:Y:S08]  /*3860*/  HMMA.16816.F32 R20, R12.reuse, R46, R20 ;  /* 0x0000002e0c14723c */ /* 0x040ff00000001814 */
[C---:B-1----:R-:W-:Y:S08]  /*3870*/  HMMA.16816.F32 R16, R12.reuse, R8, R16 ;  /* 0x000000080c10723c */ /* 0x042ff00000001810 */
[----:B------:R-:W-:Y:S01]  /*3880*/  HMMA.16816.F32 R4, R12, R10, R4 ;  /* 0x0000000a0c04723c */ /* 0x000fe20000001804 */
[----:B------:R-:W-:-:S04]  /*3890*/  NOP ;  /* 0x0000000000007918 */ /* 0x000fc80000000000 */
[----:B------:R-:W-:-:S15]  /*38a0*/  @P0 BRA `(.L_x_25) ;  /* 0xfffffff400900947 */ /* 0x000fde000383ffff */
[----:B------:R-:W-:-:S07]  /*38b0*/  LOP3.LUT R53, R62, 0x7fffffc, RZ, 0xc0, !PT ;  /* 0x07fffffc3e357812 */ /* 0x000fce00078ec0ff */
.L_x_24:
[----:B------:R-:W-:Y:S01]  /*38c0*/  LOP3.LUT R8, R62, 0x3, RZ, 0xc0, !PT ;  /* 0x000000033e087812 */ /* 0x000fe200078ec0ff */
[----:B------:R-:W-:Y:S03]  /*38d0*/  BSSY.RECONVERGENT B0, `(.L_x_23) ;  /* 0x000008c000007945 */ /* 0x000fe60003800200 */
[----:B------:R-:W-:-:S13]  /*38e0*/  ISETP.NE.AND P0, PT, R8, RZ, PT ;  /* 0x000000ff0800720c */ /* 0x000fda0003f05270 */
[----:B------:R-:W-:Y:S05]  /*38f0*/  @!P0 BRA `(.L_x_26) ;  /* 0x0000000800248947 */ /* 0x000fea0003800000 */
[----:B------:R-:W-:Y:S01]  /*3900*/  ISETP.NE.AND P1, PT, R8, 0x1, PT ;  /* 0x000000010800780c */ /* 0x000fe20003f25270 */
[----:B------:R-:W-:Y:S01]  /*3910*/  IMAD.SHL.U32 R52, R65, 0x40, RZ ;  /* 0x0000004041347824 */ /* 0x000fe200078e00ff */
[----:B------:R-:W-:-:S11]  /*3920*/  LOP3.LUT P0, RZ, R62, 0x1, RZ, 0xc0, !PT ;  /* 0x000000013eff7812 */ /* 0x000fd6000780c0ff */
[----:B------:R-:W-:Y:S05]  /*3930*/  @!P1 BRA `(.L_x_27) ;  /* 0x0000000400549947 */ /* 0x000fea0003800000 */
[----:B------:R-:W-:-:S05]  /*3940*/  LEA R8, R53, UR7, 0x4 ;  /* 0x0000000735087c11 */ /* 0x000fca000f8e20ff */
[----:B------:R-:W3:Y:S01]  /*3950*/  LDL.128 R12, [R8] ;  /* 0x00000000080c7983 */ /* 0x000ee20000100c00 */
[----:B------:R-:W-:Y:S01]  /*3960*/  MOV R9, 0x400 ;  /* 0x0000040000097802 */ /* 0x000fe20000000f00 */
[----:B------:R-:W-:Y:S01]  /*3970*/  IMAD.SHL.U32 R50, R53, 0x10, RZ ;  /* 0x0000001035327824 */ /* 0x000fe200078e00ff */
[----:B------:R-:W-:Y:S01]  /*3980*/  SHF.R.S32.HI R48, RZ, 0x1f, R52 ;  /* 0x0000001fff307819 */ /* 0x000fe20000011434 */
[----:B------:R-:W0:Y:S01]  /*3990*/  S2R R10, SR_CgaCtaId ;  /* 0x00000000000a7919 */ /* 0x000e220000008800 */
[----:B------:R-:W1:Y:S01]  /*39a0*/  S2R R11, SR_SWINHI ;  /* 0x00000000000b7919 */ /* 0x000e620000002f00 */
[----:B0-----:R-:W-:Y:S02]  /*39b0*/  LEA R10, R10, R9, 0x18 ;  /* 0x000000090a0a7211 */ /* 0x001fe400078ec0ff */
[----:B------:R-:W-:Y:S02]  /*39c0*/  IADD3 R9, P1, PT, R52, R50, RZ ;  /* 0x0000003234097210 */ /* 0x000fe40007f3e0ff */
[----:B------:R-:W-:-:S02]  /*39d0*/  MOV R54, R10 ;  /* 0x0000000a00367202 */ /* 0x000fc40000000f00 */
[----:B-1----:R-:W-:Y:S01]  /*39e0*/  MOV R55, R11 ;  /* 0x0000000b00377202 */ /* 0x002fe20000000f00 */
[----:B------:R-:W-:Y:S01]  /*39f0*/  IMAD.X R10, RZ, RZ, R48, P1 ;  /* 0x000000ffff0a7224 */ /* 0x000fe200008e0630 */
[----:B------:R-:W-:-:S04]  /*3a00*/  LEA R44, P1, R9, R54, 0x1 ;  /* 0x00000036092c7211 */ /* 0x000fc800078208ff */
[----:B------:R-:W-:Y:S02]  /*3a10*/  LEA.HI.X R45, R9, R55, R10, 0x1, P1 ;  /* 0x00000037092d7211 */ /* 0x000fe400008f0c0a */
[----:B------:R-:W4:Y:S01]  /*3a20*/  LDL.128 R8, [R8+0x10] ;  /* 0x0000100008087983 */ /* 0x000f220000100c00 */
[----:B------:R-:W-:Y:S05]  /*3a30*/  WARPSYNC.ALL ;  /* 0x0000000000007948 */ /* 0x000fea0003800000 */
[----:B------:R-:W-:Y:S01]  /*3a40*/  MOV R51, R44 ;  /* 0x0000002c00337202 */ /* 0x000fe20000000f00 */
[----:B------:R-:W-:Y:S02]  /*3a50*/  IMAD.IADD R49, R59, 0x1, R50 ;  /* 0x000000013b317824 */ /* 0x000fe400078e0232 */
[----:B------:R-:W-:-:S02]  /*3a60*/  VIADD R53, R53, 0x2 ;  /* 0x0000000235357836 */ /* 0x000fc40000000000 */
[----:B------:R-:W3:Y:S02]  /*3a70*/  LDSM.16.M88.4 R44, [R51] ;  /* 0x00000000332c783b */ /* 0x000ee40000000200 */
[----:B---3--:R-:W-:Y:S01]  /*3a80*/  HMMA.16816.F32 R40, R12, R44, R40 ;  /* 0x0000002c0c28723c */ /* 0x008fe20000001828 */
[----:B------:R-:W-:-:S04]  /*3a90*/  IADD3 R45, P1, PT, R52, R49, RZ ;  /* 0x00000031342d7210 */ /* 0x000fc80007f3e0ff */
[----:B------:R-:W-:Y:S02]  /*3aa0*/  LEA.HI.X.SX32 R66, R49, R48, 0x1, P1 ;  /* 0x0000003031427211 */ /* 0x000fe400008f0eff */
[C---:B------:R-:W-:Y:S01]  /*3ab0*/  LEA R44, P1, R45.reuse, R54, 0x1 ;  /* 0x000000362d2c7211 */ /* 0x040fe200078208ff */
[----:B------:R-:W-:Y:S03]  /*3ac0*/  HMMA.16816.F32 R36, R12, R46, R36 ;  /* 0x0000002e0c24723c */ /* 0x000fe60000001824 */
[----:B------:R-:W-:-:S04]  /*3ad0*/  LEA.HI.X R45, R45, R55, R66, 0x1, P1 ;  /* 0x000000372d2d7211 */ /* 0x000fc800008f0c42 */
[----:B------:R-:W-:-:S05]  /*3ae0*/  MOV R66, R44 ;  /* 0x0000002c00427202 */ /* 0x000fca0000000f00 */
[----:B------:R-:W0:Y:S02]  /*3af0*/  LDSM.16.M88.4 R44, [R66] ;  /* 0x00000000422c783b */ /* 0x000e240000000200 */
[----:B0-----:R-:W-:Y:S01]  /*3b00*/  HMMA.16816.F32 R32, R12, R44, R32 ;  /* 0x0000002c0c20723c */ /* 0x001fe20000001820 */
[----:B------:R-:W-:-:S05]  /*3b10*/  IMAD.IADD R45, R59, 0x1, R49 ;  /* 0x000000013b2d7824 */ /* 0x000fca00078e0231 */
        /* <DEDUP_REMOVED lines=8> */
[----:B------:R-:W-:Y:S02]  /*3ba0*/  IMAD.IADD R45, R56, 0x1, R49 ;  /* 0x00000001382d7824 */ /* 0x000fe400078e0231 */
[----:B------:R-:W-:-:S05]  /*3bb0*/  VIADD R49, R49, 0x10 ;  /* 0x0000001031317836 */ /* 0x000fca0000000000 */
[----:B------:R-:W-:Y:S01]  /*3bc0*/  HMMA.16816.F32 R20, R12, R46, R20 ;  /* 0x0000002e0c14723c */ /* 0x000fe20000001814 */
[----:B------:R-:W-:-:S04]  /*3bd0*/  IADD3 R47, P1, PT, R52, R45, RZ ;  /* 0x0000002d342f7210 */ /* 0x000fc80007f3e0ff */
[----:B------:R-:W-:Y:S02]  /*3be0*/  LEA.HI.X.SX32 R45, R45, R48, 0x1, P1 ;  /* 0x000000302d2d7211 */ /* 0x000fe400008f0eff */
[----:B------:R-:W-:-:S04]  /*3bf0*/  LEA R44, P1, R47, R54, 0x1 ;  /* 0x000000362f2c7211 */ /* 0x000fc800078208ff */
[----:B------:R-:W-:Y:S01]  /*3c00*/  LEA.HI.X R45, R47, R55, R45, 0x1, P1 ;  /* 0x000000372f2d7211 */ /* 0x000fe200008f0c2d */
[----:B------:R-:W-:-:S03]  /*3c10*/  VIADD R47, R50, 0x10 ;  /* 0x00000010322f7836 */ /* 0x000fc60000000000 */
[----:B------:R-:W-:Y:S02]  /*3c20*/  MOV R46, R44 ;  /* 0x0000002c002e7202 */ /* 0x000fe40000000f00 */
[----:B------:R-:W-:-:S04]  /*3c30*/  IADD3 R45, P1, PT, R52, R47, RZ ;  /* 0x0000002f342d7210 */ /* 0x000fc80007f3e0ff */
[----:B------:R-:W-:Y:S02]  /*3c40*/  LEA.HI.X.SX32 R47, R47, R48, 0x1, P1 ;  /* 0x000000302f2f7211 */ /* 0x000fe400008f0eff */
[----:B------:R-:W-:-:S04]  /*3c50*/  LEA R50, P1, R45, R54, 0x1 ;  /* 0x000000362d327211 */ /* 0x000fc800078208ff */
[----:B------:R-:W-:Y:S02]  /*3c60*/  LEA.HI.X R51, R45, R55, R47, 0x1, P1 ;  /* 0x000000372d337211 */ /* 0x000fe400008f0c2f */
[----:B------:R-:W0:Y:S02]  /*3c70*/  LDSM.16.M88.4 R44, [R46] ;  /* 0x000000002e2c783b */ /* 0x000e240000000200 */
[----:B------:R-:W-:Y:S01]  /*3c80*/  MOV R50, R50 ;  /* 0x0000003200327202 */ /* 0x000fe20000000f00 */
[----:B------:R-:W-:Y:S01]  /*3c90*/  IMAD.IADD R51, R56, 0x1, R49 ;  /* 0x0000000138337824 */ /* 0x000fe200078e0231 */
[----:B0-----:R-:W-:Y:S01]  /*3ca0*/  HMMA.16816.F32 R16, R12, R44, R16 ;  /* 0x0000002c0c10723c */ /* 0x001fe20000001810 */
[----:B------:R-:W-:-:S04]  /*3cb0*/  IADD3 R45, P1, PT, R52, R49, RZ ;  /* 0x00000031342d7210 */ /* 0x000fc80007f3e0ff */
[----:B------:R-:W-:Y:S02]  /*3cc0*/  LEA.HI.X.SX32 R66, R49, R48, 0x1, P1 ;  /* 0x0000003031427211 */ /* 0x000fe400008f0eff */
[----:B------:R-:W-:Y:S01]  /*3cd0*/  LEA R44, P1, R45, R54, 0x1 ;  /* 0x000000362d2c7211 */ /* 0x000fe200078208ff */
[----:B------:R-:W-:Y:S01]  /*3ce0*/  HMMA.16816.F32 R4, R12, R46, R4 ;  /* 0x0000002e0c04723c */ /* 0x000fe20000001804 */
[----:B------:R0:W4:Y:S01]  /*3cf0*/  LDSM.16.M88.4 R12, [R50] ;  /* 0x00000000320c783b */ /* 0x0001220000000200 */
[----:B------:R-:W-:Y:S01]  /*3d00*/  IMAD.IADD R47, R59, 0x1, R49 ;  /* 0x000000013b2f7824 */ /* 0x000fe200078e0231 */
[----:B------:R-:W-:Y:S02]  /*3d10*/  LEA.HI.X R45, R45, R55, R66, 0x1, P1 ;  /* 0x000000372d2d7211 */ /* 0x000fe400008f0c42 */
[C---:B------:R-:W-:Y:S02]  /*3d20*/  IADD3 R49, P2, PT, R52.reuse, R51, RZ ;  /* 0x0000003334317210 */ /* 0x040fe40007f5e0ff */
[----:B------:R-:W-:-:S02]  /*3d30*/  IADD3 R67, P1, PT, R52, R47, RZ ;  /* 0x0000002f34437210 */ /* 0x000fc40007f3e0ff */
[-C--:B------:R-:W-:Y:S02]  /*3d40*/  LEA.HI.X.SX32 R51, R51, R48.reuse, 0x1, P2 ;  /* 0x0000003033337211 */ /* 0x080fe400010f0eff */
[----:B------:R-:W-:Y:S02]  /*3d50*/  LEA.HI.X.SX32 R47, R47, R48, 0x1, P1 ;  /* 0x000000302f2f7211 */ /* 0x000fe400008f0eff */
[C---:B------:R-:W-:Y:S02]  /*3d60*/  LEA R46, P1, R67.reuse, R54, 0x1 ;  /* 0x00000036432e7211 */ /* 0x040fe400078208ff */
[----:B0-----:R-:W-:Y:S02]  /*3d70*/  MOV R50, R44 ;  /* 0x0000002c00327202 */ /* 0x001fe40000000f00 */
[----:B------:R-:W-:Y:S02]  /*3d80*/  LEA.HI.X R47, R67, R55, R47, 0x1, P1 ;  /* 0x00000037432f7211 */ /* 0x000fe400008f0c2f */
[----:B------:R-:W-:-:S02]  /*3d90*/  LEA R48, P1, R49, R54, 0x1 ;  /* 0x0000003631307211 */ /* 0x000fc400078208ff */
[----:B------:R-:W-:Y:S02]  /*3da0*/  MOV R46, R46 ;  /* 0x0000002e002e7202 */ /* 0x000fe40000000f00 */
[----:B------:R-:W-:-:S04]  /*3db0*/  LEA.HI.X R49, R49, R55, R51, 0x1, P1 ;  /* 0x0000003731317211 */ /* 0x000fc800008f0c33 */
[----:B------:R-:W0:Y:S01]  /*3dc0*/  LDSM.16.M88.4 R44, [R46] ;  /* 0x000000002e2c783b */ /* 0x000e220000000200 */
[C---:B----4-:R-:W-:Y:S01]  /*3dd0*/  HMMA.16816.F32 R40, R8.reuse, R12, R40 ;  /* 0x0000000c0828723c */ /* 0x050fe20000001828 */
[----:B------:R-:W-:Y:S02]  /*3de0*/  MOV R12, R48 ;  /* 0x00000030000c7202 */ /* 0x000fe40000000f00 */
[----:B------:R-:W1:Y:S05]  /*3df0*/  LDSM.16.M88.4 R48, [R50] ;  /* 0x000000003230783b */ /* 0x000e6a0000000200 */
[C---:B------:R-:W-:Y:S01]  /*3e00*/  HMMA.16816.F32 R36, R8.reuse, R14, R36 ;  /* 0x0000000e0824723c */ /* 0x040fe20000001824 */
[----:B------:R-:W3:Y:S07]  /*3e10*/  LDSM.16.M88.4 R12, [R12] ;  /* 0x000000000c0c783b */ /* 0x000eee0000000200 */
[C---:B0-----:R-:W-:Y:S08]  /*3e20*/  HMMA.16816.F32 R24, R8.reuse, R44, R24 ;  /* 0x0000002c0818723c */ /* 0x041ff00000001818 */
[C---:B------:R-:W-:Y:S08]  /*3e30*/  HMMA.16816.F32 R20, R8.reuse, R46, R20 ;  /* 0x0000002e0814723c */ /* 0x040ff00000001814 */
[C---:B-1----:R-:W-:Y:S08]  /*3e40*/  HMMA.16816.F32 R32, R8.reuse, R48, R32 ;  /* 0x000000300820723c */ /* 0x042ff00000001820 */
[C---:B------:R-:W-:Y:S08]  /*3e50*/  HMMA.16816.F32 R28, R8.reuse, R50, R28 ;  /* 0x00000032081c723c */ /* 0x040ff0000000181c */
[C---:B---3--:R-:W-:Y:S08]  /*3e60*/  HMMA.16816.F32 R16, R8.reuse, R12, R16 ;  /* 0x0000000c0810723c */ /* 0x048ff00000001810 */
[----:B------:R-:W-:-:S15]  /*3e70*/  HMMA.16816.F32 R4, R8, R14, R4 ;  /* 0x0000000e0804723c */ /* 0x000fde0000001804 */
[----:B------:R-:W-:-:S05]  /*3e80*/  NOP ;  /* 0x0000000000007918 */ /* 0x000fca0000000000 */
.L_x_27:
[----:B------:R-:W-:Y:S05]  /*3e90*/  @!P0 BRA `(.L_x_26) ;  /* 0x0000000000bc8947 */ /* 0x000fea0003800000 */
[----:B------:R-:W-:-:S06]  /*3ea0*/  LEA R8, R53, UR7, 0x4 ;  /* 0x0000000735087c11 */ /* 0x000fcc000f8e20ff */
[----:B------:R-:W3:Y:S01]  /*3eb0*/  LDL.128 R8, [R8] ;  /* 0x0000000008087983 */ /* 0x000ee20000100c00 */
[----:B------:R-:W-:Y:S01]  /*3ec0*/  MOV R12, 0x400 ;  /* 0x00000400000c7802 */ /* 0x000fe20000000f00 */
[----:B------:R-:W-:Y:S01]  /*3ed0*/  IMAD.SHL.U32 R53, R53, 0x10, RZ ;  /* 0x0000001035357824 */ /* 0x000fe200078e00ff */
[----:B------:R-:W-:Y:S01]  /*3ee0*/  SHF.R.S32.HI R46, RZ, 0x1f, R52 ;  /* 0x0000001fff2e7819 */ /* 0x000fe20000011434 */
[----:B------:R-:W0:Y:S01]  /*3ef0*/  S2R R13, SR_CgaCtaId ;  /* 0x00000000000d7919 */ /* 0x000e220000008800 */
[----:B------:R-:W-:Y:S05]  /*3f00*/  WARPSYNC.ALL ;  /* 0x0000000000007948 */ /* 0x000fea0003800000 */
[----:B------:R-:W1:Y:S01]  /*3f10*/  S2R R47, SR_SWINHI ;  /* 0x00000000002f7919 */ /* 0x000e620000002f00 */
[----:B------:R-:W-:Y:S01]  /*3f20*/  IADD3 R15, P0, PT, R52, R53, RZ ;  /* 0x00000035340f7210 */ /* 0x000fe20007f1e0ff */
[----:B------:R-:W-:-:S04]  /*3f30*/  IMAD.IADD R53, R59, 0x1, R53 ;  /* 0x000000013b357824 */ /* 0x000fc800078e0235 */
[----:B------:R-:W-:-:S05]  /*3f40*/  IMAD.IADD R49, R56, 0x1, R53 ;  /* 0x0000000138317824 */ /* 0x000fca00078e0235 */
[----:B------:R-:W-:-:S04]  /*3f50*/  IADD3 R51, P2, PT, R52, R49, RZ ;  /* 0x0000003134337210 */ /* 0x000fc80007f5e0ff */
[----:B------:R-:W-:Y:S02]  /*3f60*/  LEA.HI.X.SX32 R49, R49, R46, 0x1, P2 ;  /* 0x0000002e31317211 */ /* 0x000fe400010f0eff */
[----:B0-----:R-:W-:Y:S02]  /*3f70*/  LEA R12, R13, R12, 0x18 ;  /* 0x0000000c0d0c7211 */ /* 0x001fe400078ec0ff */
[----:B------:R-:W-:Y:S02]  /*3f80*/  IADD3 R13, P1, PT, R52, R53, RZ ;  /* 0x00000035340d7210 */ /* 0x000fe40007f3e0ff */
[----:B------:R-:W-:Y:S02]  /*3f90*/  MOV R44, R12 ;  /* 0x0000000c002c7202 */ /* 0x000fe40000000f00 */
[----:B-1----:R-:W-:Y:S01]  /*3fa0*/  MOV R45, R47 ;  /* 0x0000002f002d7202 */ /* 0x002fe20000000f00 */
[----:B------:R-:W-:Y:S01]  /*3fb0*/  IMAD.X R12, RZ, RZ, R46, P0 ;  /* 0x000000ffff0c7224 */ /* 0x000fe200000e062e */
[----:B------:R-:W-:Y:S01]  /*3fc0*/  LEA.HI.X.SX32 R48, R53, R46, 0x1, P1 ;  /* 0x0000002e35307211 */ /* 0x000fe200008f0eff */
[----:B------:R-:W-:Y:S01]  /*3fd0*/  IMAD.IADD R47, R59, 0x1, R53 ;  /* 0x000000013b2f7824 */ /* 0x000fe200078e0235 */
[----:B------:R-:W-:-:S04]  /*3fe0*/  LEA R14, P0, R15, R44, 0x1 ;  /* 0x0000002c0f0e7211 */ /* 0x000fc800078008ff */
[----:B------:R-:W-:Y:S02]  /*3ff0*/  LEA.HI.X R15, R15, R45, R12, 0x1, P0 ;  /* 0x0000002d0f0f7211 */ /* 0x000fe400000f0c0c */
[C---:B------:R-:W-:Y:S02]  /*4000*/  LEA R12, P0, R13.reuse, R44, 0x1 ;  /* 0x0000002c0d0c7211 */ /* 0x040fe400078008ff */
[----:B------:R-:W-:Y:S02]  /*4010*/  IADD3 R53, P1, PT, R52, R47, RZ ;  /* 0x0000002f34357210 */ /* 0x000fe40007f3e0ff */
[----:B------:R-:W-:Y:S02]  /*4020*/  LEA.HI.X R13, R13, R45, R48, 0x1, P0 ;  /* 0x0000002d0d0d7211 */ /* 0x000fe400000f0c30 */
[----:B------:R-:W-:Y:S02]  /*4030*/  LEA.HI.X.SX32 R47, R47, R46, 0x1, P1 ;  /* 0x0000002e2f2f7211 */ /* 0x000fe400008f0eff */
[----:B------:R-:W-:-:S02]  /*4040*/  LEA R46, P0, R53, R44, 0x1 ;  /* 0x0000002c352e7211 */ /* 0x000fc400078008ff */
[----:B------:R-:W-:Y:S02]  /*4050*/  LEA R44, P1, R51, R44, 0x1 ;  /* 0x0000002c332c7211 */ /* 0x000fe400078208ff */
[-C--:B------:R-:W-:Y:S02]  /*4060*/  LEA.HI.X R47, R53, R45.reuse, R47, 0x1, P0 ;  /* 0x0000002d352f7211 */ /* 0x080fe400000f0c2f */
[----:B------:R-:W-:Y:S02]  /*4070*/  LEA.HI.X R45, R51, R45, R49, 0x1, P1 ;  /* 0x0000002d332d7211 */ /* 0x000fe400008f0c31 */
[----:B------:R-:W-:Y:S02]  /*4080*/  MOV R14, R14 ;  /* 0x0000000e000e7202 */ /* 0x000fe40000000f00 */
[----:B------:R-:W-:Y:S02]  /*4090*/  MOV R48, R46 ;  /* 0x0000002e00307202 */ /* 0x000fe40000000f00 */
[----:B------:R-:W-:-:S02]  /*40a0*/  MOV R52, R44 ;  /* 0x0000002c00347202 */ /* 0x000fc40000000f00 */
[----:B------:R-:W-:Y:S02]  /*40b0*/  MOV R66, R12 ;  /* 0x0000000c00427202 */ /* 0x000fe40000000f00 */
[----:B------:R-:W3:Y:S04]  /*40c0*/  LDSM.16.M88.4 R12, [R14] ;  /* 0x000000000e0c783b */ /* 0x000ee80000000200 */
[----:B------:R-:W0:Y:S04]  /*40d0*/  LDSM.16.M88.4 R44, [R66] ;  /* 0x00000000422c783b */ /* 0x000e280000000200 */
[----:B------:R-:W1:Y:S04]  /*40e0*/  LDSM.16.M88.4 R48, [R48] ;  /* 0x000000003030783b */ /* 0x000e680000000200 */
[----:B------:R-:W4:Y:S01]  /*40f0*/  LDSM.16.M88.4 R52, [R52] ;  /* 0x000000003434783b */ /* 0x000f220000000200 */
[C---:B---3--:R-:W-:Y:S08]  /*4100*/  HMMA.16816.F32 R40, R8.reuse, R12, R40 ;  /* 0x0000000c0828723c */ /* 0x048ff00000001828 */
[C---:B------:R-:W-:Y:S08]  /*4110*/  HMMA.16816.F32 R36, R8.reuse, R14, R36 ;  /* 0x0000000e0824723c */ /* 0x040ff00000001824 */
[C---:B0-----:R-:W-:Y:S08]  /*4120*/  HMMA.16816.F32 R32, R8.reuse, R44, R32 ;  /* 0x0000002c0820723c */ /* 0x041ff00000001820 */
[C---:B------:R-:W-:Y:S08]  /*4130*/  HMMA.16816.F32 R28, R8.reuse, R46, R28 ;  /* 0x0000002e081c723c */ /* 0x040ff0000000181c */
[C---:B-1----:R-:W-:Y:S08]  /*4140*/  HMMA.16816.F32 R24, R8.reuse, R48, R24 ;  /* 0x000000300818723c */ /* 0x042ff00000001818 */
[C---:B------:R-:W-:Y:S08]  /*4150*/  HMMA.16816.F32 R20, R8.reuse, R50, R20 ;  /* 0x000000320814723c */ /* 0x040ff00000001814 */
[C---:B----4-:R-:W-:Y:S08]  /*4160*/  HMMA.16816.F32 R16, R8.reuse, R52, R16 ;  /* 0x000000340810723c */ /* 0x050ff00000001810 */
[----:B------:R-:W-:-:S15]  /*4170*/  HMMA.16816.F32 R4, R8, R54, R4 ;  /* 0x000000360804723c */ /* 0x000fde0000001804 */
[----:B------:R-:W-:-:S05]  /*4180*/  NOP ;  /* 0x0000000000007918 */ /* 0x000fca0000000000 */
.L_x_26:
[----:B------:R-:W-:Y:S05]  /*4190*/  BSYNC.RECONVERGENT B0 ;  /* 0x0000000000007941 */ /* 0x000fea0003800200 */
.L_x_23:
[----:B------:R-:W0:Y:S01]  /*41a0*/  LDCU UR8, c[0x0][0x3b0] ;  /* 0x00007600ff0877ac */ /* 0x000e220008000800 */
[C---:B------:R-:W-:Y:S01]  /*41b0*/  LOP3.LUT R9, R63.reuse, 0x3, RZ, 0xc0, !PT ;  /* 0x000000033f097812 */ /* 0x040fe200078ec0ff */
[----:B------:R-:W-:Y:S01]  /*41c0*/  IMAD.U32 R8, RZ, RZ, UR17 ;  /* 0x00000011ff087e24 */ /* 0x000fe2000f8e00ff */
[----:B------:R-:W-:Y:S01]  /*41d0*/  SHF.R.U32.HI R10, RZ, 0x2, R63 ;  /* 0x00000002ff0a7819 */ /* 0x000fe2000001163f */
[----:B------:R-:W1:Y:S01]  /*41e0*/  LDCU UR11, c[0x0][0x3a8] ;  /* 0x00007500ff0b77ac */ /* 0x000e620008000800 */
[----:B------:R-:W-:Y:S01]  /*41f0*/  LOP3.LUT R14, R63, 0x1f, RZ, 0xc0, !PT ;  /* 0x0000001f3f0e7812 */ /* 0x000fe200078ec0ff */
[----:B------:R-:W-:Y:S01]  /*4200*/  IMAD R9, R8, 0x40, R9 ;  /* 0x0000004008097824 */ /* 0x000fe200078e0209 */
[----:B------:R-:W-:Y:S02]  /*4210*/  SHF.R.U32.HI R8, RZ, 0x5, R63 ;  /* 0x00000005ff087819 */ /* 0x000fe4000001163f */
[----:B------:R-:W-:-:S03]  /*4220*/  LOP3.LUT R10, R10, 0x4, RZ, 0xc0, !PT ;  /* 0x000000040a0a7812 */ /* 0x000fc600078ec0ff */
[----:B------:R-:W-:-:S04]  /*4230*/  IMAD R15, R8, 0x10, R9 ;  /* 0x00000010080f7824 */ /* 0x000fc800078e0209 */
[----:B------:R-:W-:Y:S02]  /*4240*/  IMAD.IADD R15, R15, 0x1, R10 ;  /* 0x000000010f0f7824 */ /* 0x000fe400078e020a */
[----:B0-----:R-:W-:Y:S01]  /*4250*/  FMUL R9, R4, UR8 ;  /* 0x0000000804097c20 */ /* 0x001fe20008400000 */
[----:B------:R-:W-:Y:S01]  /*4260*/  SHF.R.U32.HI R4, RZ, 0x2, R14 ;  /* 0x00000002ff047819 */ /* 0x000fe2000001160e */
[----:B------:R-:W-:Y:S01]  /*4270*/  FMUL R46, R20, UR8 ;  /* 0x00000008142e7c20 */ /* 0x000fe20008400000 */
[----:B------:R-:W-:Y:S01]  /*4280*/  FMUL R50, R5, UR8 ;  /* 0x0000000805327c20 */ /* 0x000fe20008400000 */
[C---:B------:R-:W-:Y:S01]  /*4290*/  VIADD R5, R15.reuse, 0x8 ;  /* 0x000000080f057836 */ /* 0x040fe20000000000 */
[----:B-1----:R-:W-:Y:S01]  /*42a0*/  ISETP.GE.AND P1, PT, R15, UR11, PT ;  /* 0x0000000b0f007c0c */ /* 0x002fe2000bf26270 */
[----:B------:R-:W-:Y:S02]  /*42b0*/  IMAD R20, R3, 0x40, R4 ;  /* 0x0000004003147824 */ /* 0x000fe400078e0204 */
[----:B------:R-:W-:Y:S01]  /*42c0*/  FMUL R49, R7, UR8 ;  /* 0x0000000807317c20 */ /* 0x000fe20008400000 */
[----:B------:R-:W-:Y:S01]  /*42d0*/  FMUL R40, R40, UR8 ;  /* 0x0000000828287c20 */ /* 0x000fe20008400000 */
[----:B------:R-:W-:Y:S01]  /*42e0*/  FMUL R41, R41, UR8 ;  /* 0x0000000829297c20 */ /* 0x000fe20008400000 */
[----:B------:R-:W-:Y:S01]  /*42f0*/  ISETP.GE.AND P0, PT, R5, UR11, PT ;  /* 0x0000000b05007c0c */ /* 0x000fe2000bf06270 */
[----:B------:R-:W-:Y:S01]  /*4300*/  FMUL R42, R42, UR8 ;  /* 0x000000082a2a7c20 */ /* 0x000fe20008400000 */
[C---:B------:R-:W-:Y:S01]  /*4310*/  IADD3 R7, PT, PT, R20.reuse, 0x8, RZ ;  /* 0x0000000814077810 */ /* 0x040fe20007ffe0ff */
[----:B------:R-:W-:Y:S01]  /*4320*/  FMUL R43, R43, UR8 ;  /* 0x000000082b2b7c20 */ /* 0x000fe20008400000 */
[C---:B------:R-:W-:Y:S01]  /*4330*/  ISETP.GE.OR P3, PT, R20.reuse, UR11, P1 ;  /* 0x0000000b14007c0c */ /* 0x040fe20008f66670 */
[----:B------:R-:W-:Y:S01]  /*4340*/  VIADD R14, R20, 0x10 ;  /* 0x00000010140e7836 */ /* 0x000fe20000000000 */
[C---:B------:R-:W-:Y:S01]  /*4350*/  ISETP.GE.OR P4, PT, R7.reuse, UR11, P1 ;  /* 0x0000000b07007c0c */ /* 0x040fe20008f86670 */
[----:B------:R-:W-:Y:S01]  /*4360*/  FMUL R36, R36, UR8 ;  /* 0x0000000824247c20 */ /* 0x000fe20008400000 */
[----:B------:R-:W-:Y:S01]  /*4370*/  ISETP.GE.OR P6, PT, R7, UR11, P0 ;  /* 0x0000000b07007c0c */ /* 0x000fe200087c6670 */
[----:B------:R-:W-:Y:S01]  /*4380*/  FMUL R37, R37, UR8 ;  /* 0x0000000825257c20 */ /* 0x000fe20008400000 */
[----:B------:R-:W-:Y:S01]  /*4390*/  FSEL R5, R40, -1.00000000000000000000e+09, !P3 ;  /* 0xce6e6b2828057808 */ /* 0x000fe20005800000 */
[----:B------:R-:W-:Y:S01]  /*43a0*/  FMUL R47, R22, UR8 ;  /* 0x00000008162f7c20 */ /* 0x000fe20008400000 */
[----:B------:R-:W-:Y:S01]  /*43b0*/  FSEL R7, R41, -1.00000000000000000000e+09, !P3 ;  /* 0xce6e6b2829077808 */ /* 0x000fe20005800000 */
[C---:B------:R-:W-:Y:S01]  /*43c0*/  VIADD R22, R20.reuse, 0x18 ;  /* 0x0000001814167836 */ /* 0x040fe20000000000 */
[----:B------:R-:W-:Y:S01]  /*43d0*/  ISETP.GE.OR P5, PT, R20, UR11, P0 ;  /* 0x0000000b14007c0c */ /* 0x000fe200087a6670 */
[----:B------:R-:W-:Y:S01]  /*43e0*/  FMUL R48, R16, UR8 ;  /* 0x0000000810307c20 */ /* 0x000fe20008400000 */
[----:B------:R-:W-:Y:S01]  /*43f0*/  FMUL R51, R19, UR8 ;  /* 0x0000000813337c20 */ /* 0x000fe20008400000 */
[----:B------:R-:W-:Y:S01]  /*4400*/  FMNMX3 R19, R64, R5, R7, !PT ;  /* 0x0000000540137276 */ /* 0x000fe20007800007 */
[----:B------:R-:W-:Y:S01]  /*4410*/  FMUL R52, R17, UR8 ;  /* 0x0000000811347c20 */ /* 0x000fe20008400000 */
[----:B------:R-:W-:Y:S01]  /*4420*/  FSEL R15, R42, -1.00000000000000000000e+09, !P5 ;  /* 0xce6e6b282a0f7808 */ /* 0x000fe20006800000 */
[----:B------:R-:W-:Y:S01]  /*4430*/  FMUL R38, R38, UR8 ;  /* 0x0000000826267c20 */ /* 0x000fe20008400000 */
[----:B------:R-:W-:Y:S01]  /*4440*/  FSEL R16, R43, -1.00000000000000000000e+09, !P5 ;  /* 0xce6e6b282b107808 */ /* 0x000fe20006800000 */
[----:B------:R-:W-:Y:S01]  /*4450*/  FMUL R39, R39, UR8 ;  /* 0x0000000827277c20 */ /* 0x000fe20008400000 */
[----:B------:R-:W-:Y:S01]  /*4460*/  ISETP.GE.OR P2, PT, R14, UR11, P1 ;  /* 0x0000000b0e007c0c */ /* 0x000fe20008f46670 */
[----:B------:R-:W-:Y:S01]  /*4470*/  FMUL R32, R32, UR8 ;  /* 0x0000000820207c20 */ /* 0x000fe20008400000 */
[----:B------:R-:W-:Y:S01]  /*4480*/  ISETP.GE.OR P3, PT, R14, UR11, P0 ;  /* 0x0000000b0e007c0c */ /* 0x000fe20008766670 */
[----:B------:R-:W-:Y:S01]  /*4490*/  FMUL R12, R33, UR8 ;  /* 0x00000008210c7c20 */ /* 0x000fe20008400000 */
[----:B------:R-:W-:Y:S01]  /*44a0*/  FSEL R14, R36, -1.00000000000000000000e+09, !P4 ;  /* 0xce6e6b28240e7808 */ /* 0x000fe20006000000 */
[----:B------:R-:W-:Y:S01]  /*44b0*/  FMUL R13, R35, UR8 ;  /* 0x00000008230d7c20 */ /* 0x000fe20008400000 */
[----:B------:R-:W-:Y:S01]  /*44c0*/  FSEL R17, R37, -1.00000000000000000000e+09, !P4 ;  /* 0xce6e6b2825117808 */ /* 0x000fe20006000000 */
[----:B------:R-:W-:Y:S01]  /*44d0*/  VIADD R35, R20, 0x20 ;  /* 0x0000002014237836 */ /* 0x000fe20000000000 */
[----:B------:R-:W-:Y:S01]  /*44e0*/  ISETP.GE.OR P4, PT, R22, UR11, P1 ;  /* 0x0000000b16007c0c */ /* 0x000fe20008f86670 */
[----:B------:R-:W-:Y:S01]  /*44f0*/  FMUL R11, R34, UR8 ;  /* 0x00000008220b7c20 */ /* 0x000fe20008400000 */
[----:B------:R-:W-:Y:S01]  /*4500*/  ISETP.GE.OR P5, PT, R22, UR11, P0 ;  /* 0x0000000b16007c0c */ /* 0x000fe200087a6670 */
[----:B------:R-:W-:Y:S01]  /*4510*/  FMUL R53, R23, UR8 ;  /* 0x0000000817357c20 */ /* 0x000fe20008400000 */
[----:B------:R-:W-:Y:S01]  /*4520*/  FMNMX3 R22, R19, R15, R16, !PT ;  /* 0x0000000f13167276 */ /* 0x000fe20007800010 */
[----:B------:R-:W-:Y:S01]  /*4530*/  FMUL R28, R28, UR8 ;  /* 0x000000081c1c7c20 */ /* 0x000fe20008400000 */
[----:B------:R-:W-:Y:S01]  /*4540*/  FSEL R19, R38, -1.00000000000000000000e+09, !P6 ;  /* 0xce6e6b2826137808 */ /* 0x000fe20007000000 */
[----:B------:R-:W-:Y:S01]  /*4550*/  FMUL R29, R29, UR8 ;  /* 0x000000081d1d7c20 */ /* 0x000fe20008400000 */
[----:B------:R-:W-:Y:S01]  /*4560*/  FSEL R33, R39, -1.00000000000000000000e+09, !P6 ;  /* 0xce6e6b2827217808 */ /* 0x000fe20007000000 */
        /* <DEDUP_REMOVED lines=17> */
[----:B------:R-:W-:Y:S01]  /*4680*/  FMNMX3 R12, R23, R22, R34, !PT ;  /* 0x00000016170c7276 */ /* 0x000fe20007800022 */
[----:B------:R-:W-:Y:S01]  /*4690*/  FMUL R6, R6, UR8 ;  /* 0x0000000806067c20 */ /* 0x000fe20008400000 */
[----:B------:R-:W-:Y:S01]  /*46a0*/  FSEL R36, R28, -1.00000000000000000000e+09, !P4 ;  /* 0xce6e6b281c247808 */ /* 0x000fe20006000000 */
[----:B------:R-:W-:Y:S01]  /*46b0*/  UMOV UR8, 0xffffffff ;  /* 0xffffffff00087882 */ /* 0x000fe20000000000 */
[----:B------:R-:W-:-:S02]  /*46c0*/  FSEL R39, R29, -1.00000000000000000000e+09, !P4 ;  /* 0xce6e6b281d277808 */ /* 0x000fc40006000000 */
[----:B------:R-:W-:Y:S02]  /*46d0*/  FMNMX3 R12, R12, R35, R37, !PT ;  /* 0x000000230c0c7276 */ /* 0x000fe40007800025 */
[----:B------:R-:W-:Y:S02]  /*46e0*/  FSEL R38, R30, -1.00000000000000000000e+09, !P5 ;  /* 0xce6e6b281e267808 */ /* 0x000fe40006800000 */
[----:B------:R-:W-:Y:S02]  /*46f0*/  FSEL R40, R31, -1.00000000000000000000e+09, !P5 ;  /* 0xce6e6b281f287808 */ /* 0x000fe40006800000 */
[----:B------:R-:W-:Y:S02]  /*4700*/  FMNMX3 R11, R12, R36, R39, !PT ;  /* 0x000000240c0b7276 */ /* 0x000fe40007800027 */
[----:B------:R-:W-:Y:S02]  /*4710*/  FSEL R41, R24, -1.00000000000000000000e+09, !P6 ;  /* 0xce6e6b2818297808 */ /* 0x000fe40007000000 */
[----:B------:R-:W-:-:S02]  /*4720*/  FSEL R43, R25, -1.00000000000000000000e+09, !P6 ;  /* 0xce6e6b28192b7808 */ /* 0x000fc40007000000 */
[----:B------:R-:W-:Y:S02]  /*4730*/  FMNMX3 R12, R11, R38, R40, !PT ;  /* 0x000000260b0c7276 */ /* 0x000fe40007800028 */
[----:B------:R-:W-:Y:S02]  /*4740*/  ISETP.GE.OR P3, PT, R13, UR11, P1 ;  /* 0x0000000b0d007c0c */ /* 0x000fe40008f66670 */
[----:B------:R-:W-:Y:S02]  /*4750*/  FSEL R42, R26, -1.00000000000000000000e+09, !P2 ;  /* 0xce6e6b281a2a7808 */ /* 0x000fe40005000000 */
[----:B------:R-:W-:Y:S02]  /*4760*/  FSEL R31, R27, -1.00000000000000000000e+09, !P2 ;  /* 0xce6e6b281b1f7808 */ /* 0x000fe40005000000 */
[----:B------:R-:W-:Y:S02]  /*4770*/  FMNMX3 R12, R12, R41, R43, !PT ;  /* 0x000000290c0c7276 */ /* 0x000fe4000780002b */
[----:B------:R-:W-:Y:S01]  /*4780*/  ISETP.GE.OR P4, PT, R13, UR11, P0 ;  /* 0x0000000b0d007c0c */ /* 0x000fe20008786670 */
[----:B------:R-:W-:Y:S01]  /*4790*/  VIADD R13, R20, 0x30 ;  /* 0x00000030140d7836 */ /* 0x000fe20000000000 */
[----:B------:R-:W-:Y:S01]  /*47a0*/  FSEL R46, R46, -1.00000000000000000000e+09, !P3 ;  /* 0xce6e6b282e2e7808 */ /* 0x000fe20005800000 */
[----:B------:R-:W-:Y:S01]  /*47b0*/  VIADD R20, R20, 0x38 ;  /* 0x0000003814147836 */ /* 0x000fe20000000000 */
[----:B------:R-:W-:-:S02]  /*47c0*/  FSEL R28, R21, -1.00000000000000000000e+09, !P3 ;  /* 0xce6e6b28151c7808 */ /* 0x000fc40005800000 */
[----:B------:R-:W-:Y:S02]  /*47d0*/  FMNMX3 R11, R12, R42, R31, !PT ;  /* 0x0000002a0c0b7276 */ /* 0x000fe4000780001f */
[----:B------:R-:W-:Y:S02]  /*47e0*/  ISETP.GE.OR P2, PT, R13, UR11, P1 ;  /* 0x0000000b0d007c0c */ /* 0x000fe40008f46670 */
[----:B------:R-:W-:Y:S02]  /*47f0*/  FSEL R47, R47, -1.00000000000000000000e+09, !P4 ;  /* 0xce6e6b282f2f7808 */ /* 0x000fe40006000000 */
[----:B------:R-:W-:Y:S02]  /*4800*/  FSEL R53, R53, -1.00000000000000000000e+09, !P4 ;  /* 0xce6e6b2835357808 */ /* 0x000fe40006000000 */
[----:B------:R-:W-:Y:S02]  /*4810*/  FMNMX3 R12, R11, R46, R28, !PT ;  /* 0x0000002e0b0c7276 */ /* 0x000fe4000780001c */
[----:B------:R-:W-:-:S02]  /*4820*/  ISETP.GE.OR P3, PT, R13, UR11, P0 ;  /* 0x0000000b0d007c0c */ /* 0x000fc40008766670 */
[----:B------:R-:W-:Y:S02]  /*4830*/  FSEL R48, R48, -1.00000000000000000000e+09, !P2 ;  /* 0xce6e6b2830307808 */ /* 0x000fe40005000000 */
[----:B------:R-:W-:Y:S02]  /*4840*/  FSEL R52, R52, -1.00000000000000000000e+09, !P2 ;  /* 0xce6e6b2834347808 */ /* 0x000fe40005000000 */
[----:B------:R-:W-:Y:S02]  /*4850*/  FMNMX3 R11, R12, R47, R53, !PT ;  /* 0x0000002f0c0b7276 */ /* 0x000fe40007800035 */
[----:B------:R-:W-:Y:S02]  /*4860*/  ISETP.GE.OR P1, PT, R20, UR11, P1 ;  /* 0x0000000b14007c0c */ /* 0x000fe40008f26670 */
[----:B------:R-:W-:Y:S02]  /*4870*/  FSEL R32, R18, -1.00000000000000000000e+09, !P3 ;  /* 0xce6e6b2812207808 */ /* 0x000fe40005800000 */
[----:B------:R-:W-:-:S02]  /*4880*/  FSEL R51, R51, -1.00000000000000000000e+09, !P3 ;  /* 0xce6e6b2833337808 */ /* 0x000fc40005800000 */
[----:B------:R-:W-:Y:S02]  /*4890*/  FMNMX3 R11, R11, R48, R52, !PT ;  /* 0x000000300b0b7276 */ /* 0x000fe40007800034 */
[----:B------:R-:W-:Y:S02]  /*48a0*/  ISETP.GE.OR P0, PT, R20, UR11, P0 ;  /* 0x0000000b14007c0c */ /* 0x000fe40008706670 */
[----:B------:R-:W-:Y:S02]  /*48b0*/  FSEL R29, R9, -1.00000000000000000000e+09, !P1 ;  /* 0xce6e6b28091d7808 */ /* 0x000fe40004800000 */
[----:B------:R-:W-:Y:S02]  /*48c0*/  FSEL R50, R50, -1.00000000000000000000e+09, !P1 ;  /* 0xce6e6b2832327808 */ /* 0x000fe40004800000 */
[----:B------:R-:W-:Y:S02]  /*48d0*/  FMNMX3 R11, R11, R32, R51, !PT ;  /* 0x000000200b0b7276 */ /* 0x000fe40007800033 */
[----:B------:R-:W-:-:S02]  /*48e0*/  FSEL R30, R6, -1.00000000000000000000e+09, !P0 ;  /* 0xce6e6b28061e7808 */ /* 0x000fc40004000000 */
[----:B------:R-:W-:Y:S02]  /*48f0*/  FSEL R49, R49, -1.00000000000000000000e+09, !P0 ;  /* 0xce6e6b2831317808 */ /* 0x000fe40004000000 */
[----:B------:R-:W-:-:S04]  /*4900*/  FMNMX3 R11, R11, R29, R50, !PT ;  /* 0x0000001d0b0b7276 */ /* 0x000fc80007800032 */
[----:B------:R-:W-:Y:S01]  /*4910*/  FMNMX3 R11, R11, R30, R49, !PT ;  /* 0x0000001e0b0b7276 */ /* 0x000fe20007800031 */
[----:B------:R-:W-:Y:S06]  /*4920*/  BRA.DIV UR8, `(.L_x_28) ;  /* 0x0000007608987947 */ /* 0x000fec000b800000 */
[----:B------:R-:W0:Y:S02]  /*4930*/  SHFL.BFLY PT, R6, R11, 0x10, 0x1f ;  /* 0x0e001f000b067f89 */ /* 0x000e2400000e0000 */
[----:B0-----:R-:W-:-:S05]  /*4940*/  FMNMX R6, R11, R6, !PT ;  /* 0x000000060b067209 */ /* 0x001fca0007800000 */
[----:B------:R-:W0:Y:S02]  /*4950*/  SHFL.BFLY PT, R9, R6, 0x8, 0x1f ;  /* 0x0d001f0006097f89 */ /* 0x000e2400000e0000 */
[----:B0-----:R-:W-:-:S05]  /*4960*/  FMNMX R9, R6, R9, !PT ;  /* 0x0000000906097209 */ /* 0x001fca0007800000 */
[----:B------:R-:W0:Y:S02]  /*4970*/  SHFL.BFLY PT, R12, R9, 0x4, 0x1f ;  /* 0x0c801f00090c7f89 */ /* 0x000e2400000e0000 */
[----:B0-----:R-:W-:-:S05]  /*4980*/  FMNMX R12, R9, R12, !PT ;  /* 0x0000000c090c7209 */ /* 0x001fca0007800000 */
[----:B------:R-:W0:Y:S02]  /*4990*/  SHFL.BFLY PT, R13, R12, 0x2, 0x1f ;  /* 0x0c401f000c0d7f89 */ /* 0x000e2400000e0000 */
[----:B0-----:R-:W-:-:S05]  /*49a0*/  FMNMX R13, R12, R13, !PT ;  /* 0x0000000d0c0d7209 */ /* 0x001fca0007800000 */
[----:B------:R0:W1:Y:S02]  /*49b0*/  SHFL.BFLY PT, R18, R13, 0x1, 0x1f ;  /* 0x0c201f000d127f89 */ /* 0x00006400000e0000 */
.L_x_146:
[----:B-1----:R-:W-:Y:S01]  /*49c0*/  FMNMX R45, R13, R18, !PT ;  /* 0x000000120d2d7209 */ /* 0x002fe20007800000 */
[----:B------:R-:W-:Y:S01]  /*49d0*/  IMAD.SHL.U32 R44, R65, 0x80, RZ ;  /* 0x00000080412c7824 */ /* 0x000fe200078e00ff */
[----:B------:R-:W-:Y:S01]  /*49e0*/  LOP3.LUT R10, R10, 0x3, R63, 0xf8, !PT ;  /* 0x000000030a0a7812 */ /* 0x000fe200078ef83f */
[----:B------:R-:W3:Y:S02]  /*49f0*/  LDL.128 R24, [R1] ;  /* 0x0000000001187983 */ /* 0x000ee40000100c00 */
[--C-:B------:R-:W-:Y:S01]  /*4a00*/  FADD R5, R5, -R45.reuse ;  /* 0x8000002d05057221 */ /* 0x100fe20000000000 */
[--C-:B------:R-:W-:Y:S01]  /*4a10*/  FADD R7, R7, -R45.reuse ;  /* 0x8000002d07077221 */ /* 0x100fe20000000000 */
[--C-:B------:R-:W-:Y:S01]  /*4a20*/  FADD R15, R15, -R45.reuse ;  /* 0x8000002d0f0f7221 */ /* 0x100fe20000000000 */
[--C-:B------:R-:W-:Y:S01]  /*4a30*/  FADD R16, R16, -R45.reuse ;  /* 0x8000002d10107221 */ /* 0x100fe20000000000 */
[----:B------:R-:W-:Y:S01]  /*4a40*/  FMUL R5, R5, 1.4426950216293334961 ;  /* 0x3fb8aa3b05057820 */ /* 0x000fe20000400000 */
[----:B------:R-:W-:Y:S01]  /*4a50*/  FMUL R7, R7, 1.4426950216293334961 ;  /* 0x3fb8aa3b07077820 */ /* 0x000fe20000400000 */
[----:B------:R-:W-:Y:S01]  /*4a60*/  FMUL R6, R15, 1.4426950216293334961 ;  /* 0x3fb8aa3b0f067820 */ /* 0x000fe20000400000 */
[----:B------:R-:W-:Y:S01]  /*4a70*/  FMUL R9, R16, 1.4426950216293334961 ;  /* 0x3fb8aa3b10097820 */ /* 0x000fe20000400000 */
[--C-:B------:R-:W-:Y:S01]  /*4a80*/  FADD R14, R14, -R45.reuse ;  /* 0x8000002d0e0e7221 */ /* 0x100fe20000000000 */
[----:B------:R-:W-:Y:S01]  /*4a90*/  FSETP.GEU.AND P6, PT, R5, -126, PT ;  /* 0xc2fc00000500780b */ /* 0x000fe20003fce000 */
[--C-:B------:R-:W-:Y:S01]  /*4aa0*/  FADD R22, R22, -R45.reuse ;  /* 0x8000002d16167221 */ /* 0x100fe20000000000 */
[----:B------:R-:W-:Y:S01]  /*4ab0*/  FSETP.GEU.AND P5, PT, R7, -126, PT ;  /* 0xc2fc00000700780b */ /* 0x000fe20003fae000 */
[----:B------:R-:W-:Y:S01]  /*4ac0*/  FMUL R14, R14, 1.4426950216293334961 ;  /* 0x3fb8aa3b0e0e7820 */ /* 0x000fe20000400000 */
[----:B------:R-:W-:Y:S01]  /*4ad0*/  FSETP.GEU.AND P4, PT, R6, -126, PT ;  /* 0xc2fc00000600780b */ /* 0x000fe20003f8e000 */
[--C-:B------:R-:W-:Y:S01]  /*4ae0*/  FADD R17, R17, -R45.reuse ;  /* 0x8000002d11117221 */ /* 0x100fe20000000000 */
[----:B------:R-:W-:Y:S01]  /*4af0*/  FSETP.GEU.AND P3, PT, R9, -126, PT ;  /* 0xc2fc00000900780b */ /* 0x000fe20003f6e000 */
[----:B------:R-:W-:Y:S01]  /*4b00*/  FADD R19, R19, -R45 ;  /* 0x8000002d13137221 */ /* 0x000fe20000000000 */
[----:B------:R-:W-:Y:S01]  /*4b10*/  FMUL R54, R22, 1.4426950216293334961 ;  /* 0x3fb8aa3b16367820 */ /* 0x000fe20000400000 */
[----:B------:R-:W-:Y:S01]  /*4b20*/  FMUL R17, R17, 1.4426950216293334961 ;  /* 0x3fb8aa3b11117820 */ /* 0x000fe20000400000 */
[----:B------:R-:W-:Y:S01]  /*4b30*/  FSETP.GEU.AND P2, PT, R14, -126, PT ;  /* 0xc2fc00000e00780b */ /* 0x000fe20003f4e000 */
[----:B------:R-:W-:Y:S01]  /*4b40*/  FMUL R19, R19, 1.4426950216293334961 ;  /* 0x3fb8aa3b13137820 */ /* 0x000fe20000400000 */
[----:B------:R-:W-:-:S02]  /*4b50*/  IMAD R15, R8, 0x400, R4 ;  /* 0x00000400080f7824 */ /* 0x000fc400078e0204 */
[----:B------:R-:W-:Y:S01]  /*4b60*/  @!P6 FMUL R5, R5, 0.5 ;  /* 0x3f0000000505e820 */ /* 0x000fe20000400000 */
[----:B------:R-:W-:Y:S01]  /*4b70*/  FSETP.GEU.AND P1, PT, R17, -126, PT ;  /* 0xc2fc00001100780b */ /* 0x000fe20003f2e000 */
[----:B------:R-:W-:Y:S01]  /*4b80*/  @!P5 FMUL R7, R7, 0.5 ;  /* 0x3f0000000707d820 */ /* 0x000fe20000400000 */
[----:B------:R-:W-:Y:S01]  /*4b90*/  FSETP.GEU.AND P0, PT, R19, -126, PT ;  /* 0xc2fc00001300780b */ /* 0x000fe20003f0e000 */
[----:B0-----:R-:W0:Y:S01]  /*4ba0*/  MUFU.EX2 R13, R5 ;  /* 0x00000005000d7308 */ /* 0x001e220000000800 */
[----:B------:R-:W-:Y:S01]  /*4bb0*/  @!P4 FMUL R6, R6, 0.5 ;  /* 0x3f0000000606c820 */ /* 0x000fe20000400000 */
[----:B------:R-:W-:Y:S01]  /*4bc0*/  @!P3 FMUL R9, R9, 0.5 ;  /* 0x3f0000000909b820 */ /* 0x000fe20000400000 */
[----:B------:R-:W-:Y:S01]  /*4bd0*/  IADD3 R65, PT, PT, R60, R44, R44 ;  /* 0x0000002c3c417210 */ /* 0x000fe20007ffe02c */
[----:B------:R-:W-:Y:S01]  /*4be0*/  IMAD R10, R10, 0x40, R15 ;  /* 0x000000400a0a7824 */ /* 0x000fe200078e020f */
[----:B------:R-:W4:Y:S01]  /*4bf0*/  LDL.128 R20, [R1+0xf0] ;  /* 0x0000f00001147983 */ /* 0x000f220000100c00 */
[----:B------:R-:W-:-:S02]  /*4c00*/  @!P2 FMUL R14, R14, 0.5 ;  /* 0x3f0000000e0ea820 */ /* 0x000fc40000400000 */
[----:B------:R-:W1:Y:S02]  /*4c10*/  MUFU.EX2 R11, R7 ;  /* 0x00000007000b7308 */ /* 0x000e640000000800 */
[----:B------:R-:W-:Y:S02]  /*4c20*/  @!P1 FMUL R17, R17, 0.5 ;  /* 0x3f00000011119820 */ /* 0x000fe40000400000 */
[----:B------:R-:W-:-:S04]  /*4c30*/  @!P0 FMUL R19, R19, 0.5 ;  /* 0x3f00000013138820 */ /* 0x000fc80000400000 */
[----:B------:R-:W5:Y:S01]  /*4c40*/  MUFU.EX2 R6, R6 ;  /* 0x0000000600067308 */ /* 0x000f620000000800 */
[----:B0-----:R-:W-:Y:S01]  /*4c50*/  @!P6 FMUL R13, R13, R13 ;  /* 0x0000000d0d0de220 */ /* 0x001fe20000400000 */
[----:B------:R-:W-:-:S03]  /*4c60*/  FSETP.GEU.AND P6, PT, R54, -126, PT ;  /* 0xc2fc00003600780b */ /* 0x000fc60003fce000 */
[----:B------:R-:W-:-:S03]  /*4c70*/  FADD R8, RZ, R13 ;  /* 0x0000000dff087221 */ /* 0x000fc60000000000 */
[----:B------:R-:W0:Y:S01]  /*4c80*/  MUFU.EX2 R9, R9 ;  /* 0x0000000900097308 */ /* 0x000e220000000800 */
[----:B-1----:R-:W-:-:S04]  /*4c90*/  @!P5 FMUL R11, R11, R11 ;  /* 0x0000000b0b0bd220 */ /* 0x002fc80000400000 */
[----:B------:R-:W-:Y:S02]  /*4ca0*/  FADD R11, R8, R11 ;  /* 0x0000000b080b7221 */ /* 0x000fe40000000000 */
[----:B------:R-:W-:Y:S01]  /*4cb0*/  @!P6 FMUL R54, R54, 0.5 ;  /* 0x3f0000003636e820 */ /* 0x000fe20000400000 */
[----:B------:R-:W1:Y:S01]  /*4cc0*/  MUFU.EX2 R5, R14 ;  /* 0x0000000e00057308 */ /* 0x000e620000000800 */
[----:B-----5:R-:W-:-:S07]  /*4cd0*/  @!P4 FMUL R6, R6, R6 ;  /* 0x000000060606c220 */ /* 0x020fce0000400000 */
[----:B------:R-:W5:Y:S08]  /*4ce0*/  MUFU.EX2 R7, R17 ;  /* 0x0000001100077308 */ /* 0x000f700000000800 */
[----:B------:R2:W5:Y:S08]  /*4cf0*/  MUFU.EX2 R4, R19 ;  /* 0x0000001300047308 */ /* 0x0005700000000800 */
[----:B------:R-:W5:Y:S01]  /*4d00*/  MUFU.EX2 R54, R54 ;  /* 0x0000003600367308 */ /* 0x000f620000000800 */
[----:B--2---:R-:W2:Y:S01]  /*4d10*/  LDL.128 R16, [R1+0x20] ;  /* 0x0000200001107983 */ /* 0x004ea20000100c00 */
[----:B0-----:R-:W-:Y:S01]  /*4d20*/  @!P3 FMUL R9, R9, R9 ;  /* 0x000000090909b220 */ /* 0x001fe20000400000 */
[----:B------:R-:W-:Y:S01]  /*4d30*/  FADD R8, R11, R6 ;  /* 0x000000060b087221 */ /* 0x000fe20000000000 */
[----:B-1----:R-:W-:-:S03]  /*4d40*/  @!P2 FMUL R5, R5, R5 ;  /* 0x000000050505a220 */ /* 0x002fc60000400000 */
[----:B------:R-:W-:Y:S01]  /*4d50*/  FADD R12, R8, R9 ;  /* 0x00000009080c7221 */ /* 0x000fe20000000000 */
[----:B------:R-:W-:Y:S01]  /*4d60*/  F2FP.F16.F32.PACK_AB R13, RZ, R13 ;  /* 0x0000000dff0d723e */ /* 0x000fe200000000ff */
[----:B-----5:R-:W-:Y:S01]  /*4d70*/  @!P1 FMUL R7, R7, R7 ;  /* 0x0000000707079220 */ /* 0x020fe20000400000 */
[----:B------:R-:W-:Y:S01]  /*4d80*/  @!P0 FMUL R4, R4, R4 ;  /* 0x0000000404048220 */ /* 0x000fe20000400000 */
[----:B------:R-:W-:Y:S01]  /*4d90*/  FADD R12, R12, R5 ;  /* 0x000000050c0c7221 */ /* 0x000fe20000000000 */
[----:B------:R-:W-:Y:S01]  /*4da0*/  PRMT R14, R13, 0x7610, R14 ;  /* 0x000076100d0e7816 */ /* 0x000fe2000000000e */
[----:B------:R-:W-:Y:S02]  /*4db0*/  @!P6 FMUL R54, R54, R54 ;  /* 0x000000363636e220 */ /* 0x000fe40000400000 */
[----:B------:R-:W-:Y:S01]  /*4dc0*/  FADD R7, R12, R7 ;  /* 0x000000070c077221 */ /* 0x000fe20000000000 */
[----:B------:R-:W-:Y:S01]  /*4dd0*/  IMAD.U32 R65, R10, 0x2, R65 ;  /* 0x000000020a417824 */ /* 0x000fe200078e0041 */
[----:B------:R-:W-:Y:S01]  /*4de0*/  F2FP.F16.F32.PACK_AB R6, RZ, R6 ;  /* 0x00000006ff06723e */ /* 0x000fe200000000ff */
[----:B------:R-:W5:Y:S01]  /*4df0*/  LDL.128 R8, [R1+0x10] ;  /* 0x0000100001087983 */ /* 0x000f620000100c00 */
[----:B------:R-:W-:-:S02]  /*4e00*/  F2FP.F16.F32.PACK_AB R5, RZ, R5 ;  /* 0x00000005ff05723e */ /* 0x000fc400000000ff */
[----:B------:R-:W-:Y:S02]  /*4e10*/  F2FP.F16.F32.PACK_AB R12, RZ, R4 ;  /* 0x00000004ff0c723e */ /* 0x000fe400000000ff */
[----:B------:R-:W-:Y:S01]  /*4e20*/  F2FP.F16.F32.PACK_AB R13, RZ, R54 ;  /* 0x00000036ff0d723e */ /* 0x000fe200000000ff */
[----:B------:R0:W-:Y:S01]  /*4e30*/  STS.U16 [R65], R14 ;  /* 0x0000000e41007388 */ /* 0x0001e20000000400 */
[----:B------:R-:W-:Y:S01]  /*4e40*/  PRMT R66, R6, 0x7610, R66 ;  /* 0x0000761006427816 */ /* 0x000fe20000000042 */
[----:B------:R-:W-:Y:S01]  /*4e50*/  FADD R55, R7, R4 ;  /* 0x0000000407377221 */ /* 0x000fe20000000000 */
[----:B------:R-:W-:Y:S02]  /*4e60*/  PRMT R67, R5, 0x7610, R67 ;  /* 0x0000761005437816 */ /* 0x000fe40000000043 */
[----:B------:R-:W-:Y:S01]  /*4e70*/  PRMT R68, R12, 0x7610, R68 ;  /* 0x000076100c447816 */ /* 0x000fe20000000044 */
[----:B------:R-:W5:Y:S01]  /*4e80*/  LDL.128 R4, [R1+0x30] ;  /* 0x0000300001047983 */ /* 0x000f620000100c00 */
[----:B------:R-:W-:-:S03]  /*4e90*/  PRMT R69, R13, 0x7610, R69 ;  /* 0x000076100d457816 */ /* 0x000fc60000000045 */
[----:B0-----:R-:W5:Y:S01]  /*4ea0*/  LDL.128 R12, [R1+0x40] ;  /* 0x00004000010c7983 */ /* 0x001f620000100c00 */
[--C-:B------:R-:W-:Y:S01]  /*4eb0*/  FADD R35, R35, -R45.reuse ;  /* 0x8000002d23237221 */ /* 0x100fe20000000000 */
[----:B------:R-:W-:-:S03]  /*4ec0*/  FADD R33, R33, -R45 ;  /* 0x8000002d21217221 */ /* 0x000fc60000000000 */
[----:B------:R-:W-:Y:S01]  /*4ed0*/  FMUL R35, R35, 1.4426950216293334961 ;  /* 0x3fb8aa3b23237820 */ /* 0x000fe20000400000 */
[----:B------:R-:W-:-:S04]  /*4ee0*/  FMUL R33, R33, 1.4426950216293334961 ;  /* 0x3fb8aa3b21217820 */ /* 0x000fc80000400000 */
[----:B------:R-:W-:Y:S01]  /*4ef0*/  FSETP.GEU.AND P2, PT, R35, -126, PT ;  /* 0xc2fc00002300780b */ /* 0x000fe20003f4e000 */
[----:B------:R-:W-:Y:S01]  /*4f00*/  FADD R36, R36, -R45 ;  /* 0x8000002d24247221 */ /* 0x000fe20000000000 */
[----:B------:R-:W-:-:S03]  /*4f10*/  FSETP.GEU.AND P0, PT, R33, -126, PT ;  /* 0xc2fc00002100780b */ /* 0x000fc60003f0e000 */
[----:B------:R-:W-:Y:S01]  /*4f20*/  FMUL R36, R36, 1.4426950216293334961 ;  /* 0x3fb8aa3b24247820 */ /* 0x000fe20000400000 */
[----:B------:R0:W-:Y:S04]  /*4f30*/  STS.U16 [R65+0x400], R66 ;  /* 0x0004004241007388 */ /* 0x0001e80000000400 */
[----:B------:R-:W-:-:S03]  /*4f40*/  FSETP.GEU.AND P3, PT, R36, -126, PT ;  /* 0xc2fc00002400780b */ /* 0x000fc60003f6e000 */
[----:B------:R-:W-:Y:S01]  /*4f50*/  @!P2 FMUL R35, R35, 0.5 ;  /* 0x3f0000002323a820 */ /* 0x000fe20000400000 */
[----:B------:R-:W-:-:S03]  /*4f60*/  FADD R34, R34, -R45 ;  /* 0x8000002d22227221 */ /* 0x000fc60000000000 */
[----:B0-----:R0:W1:Y:S01]  /*4f70*/  MUFU.EX2 R66, R35 ;  /* 0x0000002300427308 */ /* 0x0010620000000800 */
[----:B------:R-:W-:Y:S01]  /*4f80*/  @!P0 FMUL R33, R33, 0.5 ;  /* 0x3f00000021218820 */ /* 0x000fe20000400000 */
[----:B------:R0:W-:Y:S04]  /*4f90*/  STS.U16 [R65+0x410], R68 ;  /* 0x0004104441007388 */ /* 0x0001e80000000400 */
[----:B------:R1:W-:Y:S01]  /*4fa0*/  STS.U16 [R65+0x20], R69 ;  /* 0x0000204541007388 */ /* 0x0003e20000000400 */
[----:B------:R-:W-:Y:S01]  /*4fb0*/  @!P3 FMUL R36, R36, 0.5 ;  /* 0x3f0000002424b820 */ /* 0x000fe20000400000 */
[----:B0-----:R0:W0:Y:S01]  /*4fc0*/  MUFU.EX2 R68, R33 ;  /* 0x0000002100447308 */ /* 0x0010220000000800 */
[----:B-1----:R-:W-:Y:S01]  /*4fd0*/  FMUL R69, R34, 1.4426950216293334961 ;  /* 0x3fb8aa3b22457820 */ /* 0x002fe20000400000 */
[----:B------:R-:W-:-:S06]  /*4fe0*/  FADD R35, R37, -R45 ;  /* 0x8000002d25237221 */ /* 0x000fcc0000000000 */
[----:B------:R1:W1:Y:S01]  /*4ff0*/  MUFU.EX2 R34, R36 ;  /* 0x0000002400227308 */ /* 0x0002620000000800 */
[----:B------:R-:W-:Y:S01]  /*5000*/  FSETP.GEU.AND P1, PT, R69, -126, PT ;  /* 0xc2fc00004500780b */ /* 0x000fe20003f2e000 */
[----:B------:R-:W-:Y:S01]  /*5010*/  @!P2 FMUL R66, R66, R66 ;  /* 0x000000424242a220 */ /* 0x000fe20000400000 */
[----:B------:R-:W-:Y:S01]  /*5020*/  FMUL R35, R35, 1.4426950216293334961 ;  /* 0x3fb8aa3b23237820 */ /* 0x000fe20000400000 */
[----:B------:R-:W-:-:S03]  /*5030*/  FADD R38, R38, -R45 ;  /* 0x8000002d26267221 */ /* 0x000fc60000000000 */
[----:B0-----:R-:W-:Y:S01]  /*5040*/  F2FP.F16.F32.PACK_AB R33, RZ, R66 ;  /* 0x00000042ff21723e */ /* 0x001fe200000000ff */
[----:B------:R-:W-:Y:S01]  /*5050*/  @!P0 FMUL R68, R68, R68 ;  /* 0x0000004444448220 */ /* 0x000fe20000400000 */
[----:B------:R-:W-:Y:S01]  /*5060*/  FSETP.GEU.AND P2, PT, R35, -126, PT ;  /* 0xc2fc00002300780b */ /* 0x000fe20003f4e000 */
[----:B------:R0:W-:Y:S01]  /*5070*/  STS.U16 [R65+0x10], R67 ;  /* 0x0000104341007388 */ /* 0x0001e20000000400 */
[----:B-1----:R-:W-:-:S03]  /*5080*/  PRMT R36, R33, 0x7610, R36 ;  /* 0x0000761021247816 */ /* 0x002fc60000000024 */
[----:B------:R-:W-:Y:S01]  /*5090*/  @!P1 FMUL R69, R69, 0.5 ;  /* 0x3f00000045459820 */ /* 0x000fe20000400000 */
[----:B------:R-:W-:Y:S01]  /*50a0*/  FMUL R33, R38, 1.4426950216293334961 ;  /* 0x3fb8aa3b26217820 */ /* 0x000fe20000400000 */
[----:B------:R-:W-:Y:S01]  /*50b0*/  @!P3 FMUL R34, R34, R34 ;  /* 0x000000222222b220 */ /* 0x000fe20000400000 */
[----:B0-----:R-:W-:Y:S02]  /*50c0*/  FADD R67, R55, R68 ;  /* 0x0000004437437221 */ /* 0x001fe40000000000 */
[----:B------:R-:W0:Y:S01]  /*50d0*/  MUFU.EX2 R55, R69 ;  /* 0x0000004500377308 */ /* 0x000e220000000800 */
[----:B------:R-:W-:Y:S01]  /*50e0*/  FSETP.GEU.AND P3, PT, R33, -126, PT ;  /* 0xc2fc00002100780b */ /* 0x000fe20003f6e000 */
[--C-:B------:R-:W-:Y:S01]  /*50f0*/  FADD R41, R41, -R45.reuse ;  /* 0x8000002d29297221 */ /* 0x100fe20000000000 */
[----:B------:R-:W-:Y:S01]  /*5100*/  F2FP.F16.F32.PACK_AB R37, RZ, R34 ;  /* 0x00000022ff25723e */ /* 0x000fe200000000ff */
[----:B------:R1:W-:Y:S01]  /*5110*/  STS.U16 [R65+0x420], R36 ;  /* 0x0004202441007388 */ /* 0x0003e20000000400 */
[----:B------:R-:W-:Y:S01]  /*5120*/  @!P2 FMUL R35, R35, 0.5 ;  /* 0x3f0000002323a820 */ /* 0x000fe20000400000 */
[----:B------:R-:W-:Y:S01]  /*5130*/  FMUL R41, R41, 1.4426950216293334961 ;  /* 0x3fb8aa3b29297820 */ /* 0x000fe20000400000 */
[----:B------:R-:W-:Y:S01]  /*5140*/  FADD R54, R67, R54 ;  /* 0x0000003643367221 */ /* 0x000fe20000000000 */
[----:B------:R-:W-:Y:S01]  /*5150*/  FADD R39, R39, -R45 ;  /* 0x8000002d27277221 */ /* 0x000fe20000000000 */
[----:B------:R-:W-:-:S02]  /*5160*/  PRMT R67, R37, 0x7610, R67 ;  /* 0x0000761025437816 */ /* 0x000fc40000000043 */
[----:B------:R-:W0:Y:S01]  /*5170*/  MUFU.EX2 R37, R35 ;  /* 0x0000002300257308 */ /* 0x000e220000000800 */
[----:B-1----:R-:W-:Y:S01]  /*5180*/  FADD R36, R40, -R45 ;  /* 0x8000002d28247221 */ /* 0x002fe20000000000 */
[----:B------:R-:W-:Y:S01]  /*5190*/  FSETP.GEU.AND P0, PT, R41, -126, PT ;  /* 0xc2fc00002900780b */ /* 0x000fe20003f0e000 */
[----:B------:R-:W-:Y:S02]  /*51a0*/  FMUL R38, R39, 1.4426950216293334961 ;  /* 0x3fb8aa3b27267820 */ /* 0x000fe40000400000 */
[----:B------:R-:W-:Y:S01]  /*51b0*/  FMUL R36, R36, 1.4426950216293334961 ;  /* 0x3fb8aa3b24247820 */ /* 0x000fe20000400000 */
[----:B------:R-:W-:Y:S01]  /*51c0*/  @!P3 FMUL R33, R33, 0.5 ;  /* 0x3f0000002121b820 */ /* 0x000fe20000400000 */
[----:B0-----:R-:W-:Y:S01]  /*51d0*/  @!P1 FMUL R55, R55, R55 ;  /* 0x0000003737379220 */ /* 0x001fe20000400000 */
[----:B------:R-:W-:Y:S02]  /*51e0*/  FSETP.GEU.AND P6, PT, R38, -126, PT ;  /* 0xc2fc00002600780b */ /* 0x000fe40003fce000 */
[----:B------:R-:W-:-:S02]  /*51f0*/  FSETP.GEU.AND P1, PT, R36, -126, PT ;  /* 0xc2fc00002400780b */ /* 0x000fc40003f2e000 */
[----:B------:R-:W0:Y:S01]  /*5200*/  MUFU.EX2 R33, R33 ;  /* 0x0000002100217308 */ /* 0x000e220000000800 */
[----:B------:R-:W-:Y:S02]  /*5210*/  FADD R55, R54, R55 ;  /* 0x0000003736377221 */ /* 0x000fe40000000000 */
[----:B------:R-:W-:Y:S01]  /*5220*/  @!P0 FMUL R41, R41, 0.5 ;  /* 0x3f00000029298820 */ /* 0x000fe20000400000 */
[----:B------:R-:W-:Y:S01]  /*5230*/  @!P2 FMUL R37, R37, R37 ;  /* 0x000000252525a220 */ /* 0x000fe20000400000 */
[----:B------:R-:W-:Y:S01]  /*5240*/  FADD R66, R55, R66 ;  /* 0x0000004237427221 */ /* 0x000fe20000000000 */
[--C-:B------:R-:W-:Y:S02]  /*5250*/  FADD R46, R46, -R45.reuse ;  /* 0x8000002d2e2e7221 */ /* 0x100fe40000000000 */
[----:B------:R-:W1:Y:S01]  /*5260*/  MUFU.EX2 R35, R41 ;  /* 0x0000002900237308 */ /* 0x000e620000000800 */
[--C-:B------:R-:W-:Y:S01]  /*5270*/  FADD R47, R47, -R45.reuse ;  /* 0x8000002d2f2f7221 */ /* 0x100fe20000000000 */
[----:B------:R-:W-:Y:S01]  /*5280*/  FADD R48, R48, -R45 ;  /* 0x8000002d30307221 */ /* 0x000fe20000000000 */
[----:B------:R-:W-:Y:S01]  /*5290*/  @!P1 FMUL R36, R36, 0.5 ;  /* 0x3f00000024249820 */ /* 0x000fe20000400000 */
[----:B------:R-:W-:Y:S01]  /*52a0*/  @!P6 FMUL R38, R38, 0.5 ;  /* 0x3f0000002626e820 */ /* 0x000fe20000400000 */
[----:B------:R-:W-:Y:S01]  /*52b0*/  FADD R39, R66, R37 ;  /* 0x0000002542277221 */ /* 0x000fe20000000000 */
[----:B------:R-:W-:Y:S01]  /*52c0*/  FMUL R66, R46, 1.4426950216293334961 ;  /* 0x3fb8aa3b2e427820 */ /* 0x000fe20000400000 */
[----:B------:R-:W-:Y:S01]  /*52d0*/  FMUL R55, R47, 1.4426950216293334961 ;  /* 0x3fb8aa3b2f377820 */ /* 0x000fe20000400000 */
[----:B------:R-:W-:Y:S01]  /*52e0*/  FMUL R54, R48, 1.4426950216293334961 ;  /* 0x3fb8aa3b30367820 */ /* 0x000fe20000400000 */
[----:B------:R1:W-:Y:S01]  /*52f0*/  MUFU.EX2 R37, R38 ;  /* 0x0000002600257308 */ /* 0x0003e20000000800 */
[----:B0-----:R-:W-:Y:S01]  /*5300*/  @!P3 FMUL R33, R33, R33 ;  /* 0x000000212121b220 */ /* 0x001fe20000400000 */
[----:B------:R-:W-:-:S02]  /*5310*/  FSETP.GEU.AND P4, PT, R66, -126, PT ;  /* 0xc2fc00004200780b */ /* 0x000fc40003f8e000 */
[----:B------:R-:W-:-:S04]  /*5320*/  FSETP.GEU.AND P2, PT, R55, -126, PT ;  /* 0xc2fc00003700780b */ /* 0x000fc80003f4e000 */
[----:B------:R-:W0:Y:S01]  /*5330*/  MUFU.EX2 R36, R36 ;  /* 0x0000002400247308 */ /* 0x000e220000000800 */
[----:B-1----:R-:W-:Y:S01]  /*5340*/  FADD R38, R39, R34 ;  /* 0x0000002227267221 */ /* 0x002fe20000000000 */
[----:B------:R-:W-:Y:S01]  /*5350*/  FADD R39, R43, -R45 ;  /* 0x8000002d2b277221 */ /* 0x000fe20000000000 */
[----:B------:R-:W-:-:S03]  /*5360*/  FSETP.GEU.AND P3, PT, R54, -126, PT ;  /* 0xc2fc00003600780b */ /* 0x000fc60003f6e000 */
[----:B------:R-:W-:Y:S01]  /*5370*/  FMUL R39, R39, 1.4426950216293334961 ;  /* 0x3fb8aa3b27277820 */ /* 0x000fe20000400000 */
[----:B------:R-:W-:Y:S01]  /*5380*/  @!P0 FMUL R35, R35, R35 ;  /* 0x0000002323238220 */ /* 0x000fe20000400000 */
[----:B------:R-:W-:-:S03]  /*5390*/  FADD R47, R64, -R45 ;  /* 0x8000002d402f7221 */ /* 0x000fc60000000000 */
[----:B------:R-:W-:Y:S01]  /*53a0*/  FSETP.GEU.AND P0, PT, R39, -126, PT ;  /* 0xc2fc00002700780b */ /* 0x000fe20003f0e000 */
[----:B------:R-:W-:Y:S01]  /*53b0*/  FMUL R47, R47, 1.4426950216293334961 ;  /* 0x3fb8aa3b2f2f7820 */ /* 0x000fe20000400000 */
[----:B------:R-:W-:Y:S01]  /*53c0*/  @!P4 FMUL R66, R66, 0.5 ;  /* 0x3f0000004242c820 */ /* 0x000fe20000400000 */
[----:B------:R-:W-:Y:S02]  /*53d0*/  @!P2 FMUL R55, R55, 0.5 ;  /* 0x3f0000003737a820 */ /* 0x000fe40000400000 */
[----:B------:R-:W-:Y:S01]  /*53e0*/  @!P3 FMUL R54, R54, 0.5 ;  /* 0x3f0000003636b820 */ /* 0x000fe20000400000 */
[----:B0-----:R-:W-:Y:S01]  /*53f0*/  @!P1 FMUL R36, R36, R36 ;  /* 0x0000002424249220 */ /* 0x001fe20000400000 */
[----:B------:R-:W-:Y:S01]  /*5400*/  FSETP.GEU.AND P1, PT, R47, -126, PT ;  /* 0xc2fc00002f00780b */ /* 0x000fe20003f2e000 */
[--C-:B------:R-:W-:Y:S01]  /*5410*/  FADD R42, R42, -R45.reuse ;  /* 0x8000002d2a2a7221 */ /* 0x100fe20000000000 */
[----:B------:R-:W-:Y:S01]  /*5420*/  FADD R32, R32, -R45 ;  /* 0x8000002d20207221 */ /* 0x000fe20000000000 */
[----:B------:R-:W0:Y:S02]  /*5430*/  MUFU.EX2 R66, R66 ;  /* 0x0000004200427308 */ /* 0x000e240000000800 */
[----:B------:R-:W-:Y:S01]  /*5440*/  FMUL R42, R42, 1.4426950216293334961 ;  /* 0x3fb8aa3b2a2a7820 */ /* 0x000fe20000400000 */
[----:B------:R-:W-:Y:S01]  /*5450*/  FMUL R32, R32, 1.4426950216293334961 ;  /* 0x3fb8aa3b20207820 */ /* 0x000fe20000400000 */
[----:B------:R-:W-:-:S04]  /*5460*/  @!P0 FMUL R39, R39, 0.5 ;  /* 0x3f00000027278820 */ /* 0x000fc80000400000 */
[----:B------:R-:W1:Y:S01]  /*5470*/  MUFU.EX2 R55, R55 ;  /* 0x0000003700377308 */ /* 0x000e620000000800 */
[----:B------:R-:W-:Y:S01]  /*5480*/  @!P6 FMUL R37, R37, R37 ;  /* 0x000000252525e220 */ /* 0x000fe20000400000 */
[----:B------:R-:W-:-:S06]  /*5490*/  FSETP.GEU.AND P5, PT, R42, -126, PT ;  /* 0xc2fc00002a00780b */ /* 0x000fcc0003fae000 */
[----:B------:R-:W3:Y:S01]  /*54a0*/  MUFU.EX2 R54, R54 ;  /* 0x0000003600367308 */ /* 0x000ee20000000800 */
[----:B------:R-:W-:Y:S01]  /*54b0*/  FSETP.GEU.AND P6, PT, R32, -126, PT ;  /* 0xc2fc00002000780b */ /* 0x000fe20003fce000 */
[--C-:B------:R-:W-:Y:S01]  /*54c0*/  FADD R31, R31, -R45.reuse ;  /* 0x8000002d1f1f7221 */ /* 0x100fe20000000000 */
[--C-:B------:R-:W-:Y:S01]  /*54d0*/  FADD R29, R29, -R45.reuse ;  /* 0x8000002d1d1d7221 */ /* 0x100fe20000000000 */
[----:B------:R-:W-:Y:S01]  /*54e0*/  FADD R46, R30, -R45 ;  /* 0x8000002d1e2e7221 */ /* 0x000fe20000000000 */
[----:B------:R-:W-:-:S03]  /*54f0*/  @!P1 FMUL R47, R47, 0.5 ;  /* 0x3f0000002f2f9820 */ /* 0x000fc60000400000 */
[----:B------:R-:W3:Y:S01]  /*5500*/  MUFU.EX2 R39, R39 ;  /* 0x0000002700277308 */ /* 0x000ee20000000800 */
[----:B------:R-:W-:Y:S01]  /*5510*/  FMUL R31, R31, 1.4426950216293334961 ;  /* 0x3fb8aa3b1f1f7820 */ /* 0x000fe20000400000 */
[----:B------:R-:W-:Y:S01]  /*5520*/  FMUL R48, R29, 1.4426950216293334961 ;  /* 0x3fb8aa3b1d307820 */ /* 0x000fe20000400000 */
[----:B------:R-:W-:Y:S01]  /*5530*/  FMUL R46, R46, 1.4426950216293334961 ;  /* 0x3fb8aa3b2e2e7820 */ /* 0x000fe20000400000 */
[----:B------:R-:W-:Y:S01]  /*5540*/  FADD R28, R28, -R45 ;  /* 0x8000002d1c1c7221 */ /* 0x000fe20000000000 */
[----:B0-----:R-:W-:Y:S01]  /*5550*/  @!P4 FMUL R66, R66, R66 ;  /* 0x000000424242c220 */ /* 0x001fe20000400000 */
[----:B-1----:R-:W-:Y:S02]  /*5560*/  @!P2 FMUL R55, R55, R55 ;  /* 0x000000373737a220 */ /* 0x002fe40000400000 */
[----:B------:R-:W0:Y:S01]  /*5570*/  MUFU.EX2 R47, R47 ;  /* 0x0000002f002f7308 */ /* 0x000e220000000800 */
[----:B---3--:R-:W-:Y:S01]  /*5580*/  @!P3 FMUL R54, R54, R54 ;  /* 0x000000363636b220 */ /* 0x008fe20000400000 */
[----:B------:R-:W-:Y:S01]  /*5590*/  FSETP.GEU.AND P4, PT, R31, -126, PT ;  /* 0xc2fc00001f00780b */ /* 0x000fe20003f8e000 */
[----:B------:R-:W-:Y:S01]  /*55a0*/  @!P5 FMUL R42, R42, 0.5 ;  /* 0x3f0000002a2ad820 */ /* 0x000fe20000400000 */
[----:B------:R-:W-:Y:S01]  /*55b0*/  FSETP.GEU.AND P2, PT, R48, -126, PT ;  /* 0xc2fc00003000780b */ /* 0x000fe20003f4e000 */
[----:B------:R-:W-:Y:S01]  /*55c0*/  @!P6 FMUL R32, R32, 0.5 ;  /* 0x3f0000002020e820 */ /* 0x000fe20000400000 */
[----:B------:R-:W-:Y:S01]  /*55d0*/  FSETP.GEU.AND P3, PT, R46, -126, PT ;  /* 0xc2fc00002e00780b */ /* 0x000fe20003f6e000 */
[----:B------:R-:W-:Y:S01]  /*55e0*/  FMUL R28, R28, 1.4426950216293334961 ;  /* 0x3fb8aa3b1c1c7820 */ /* 0x000fe20000400000 */
[----:B------:R-:W1:Y:S01]  /*55f0*/  MUFU.EX2 R34, R42 ;  /* 0x0000002a00227308 */ /* 0x000e620000000800 */
[----:B------:R-:W-:-:S03]  /*5600*/  @!P0 FMUL R39, R39, R39 ;  /* 0x0000002727278220 */ /* 0x000fc60000400000 */
[----:B------:R-:W-:-:S04]  /*5610*/  FSETP.GEU.AND P0, PT, R28, -126, PT ;  /* 0xc2fc00001c00780b */ /* 0x000fc80003f0e000 */
[----:B------:R-:W3:Y:S01]  /*5620*/  MUFU.EX2 R64, R32 ;  /* 0x0000002000407308 */ /* 0x000ee20000000800 */
[----:B------:R-:W-:Y:S01]  /*5630*/  FADD R38, R38, R37 ;  /* 0x0000002526267221 */ /* 0x000fe20000000000 */
[----:B------:R-:W-:Y:S01]  /*5640*/  @!P4 FMUL R31, R31, 0.5 ;  /* 0x3f0000001f1fc820 */ /* 0x000fe20000400000 */
[----:B------:R-:W-:Y:S01]  /*5650*/  @!P2 FMUL R48, R48, 0.5 ;  /* 0x3f0000003030a820 */ /* 0x000fe20000400000 */
[----:B------:R-:W-:Y:S01]  /*5660*/  @!P3 FMUL R46, R46, 0.5 ;  /* 0x3f0000002e2eb820 */ /* 0x000fe20000400000 */
[----:B------:R-:W-:Y:S01]  /*5670*/  F2FP.F16.F32.PACK_AB R40, RZ, R33 ;  /* 0x00000021ff28723e */ /* 0x000fe200000000ff */
[----:B0-----:R-:W-:Y:S01]  /*5680*/  @!P1 FMUL R47, R47, R47 ;  /* 0x0000002f2f2f9220 */ /* 0x001fe20000400000 */
[----:B------:R-:W-:Y:S01]  /*5690*/  FADD R33, R38, R33 ;  /* 0x0000002126217221 */ /* 0x000fe20000000000 */
[----:B------:R0:W4:Y:S01]  /*56a0*/  MUFU.EX2 R30, R31 ;  /* 0x0000001f001e7308 */ /* 0x0001220000000800 */
[----:B------:R-:W-:Y:S02]  /*56b0*/  @!P0 FMUL R28, R28, 0.5 ;  /* 0x3f0000001c1c8820 */ /* 0x000fe40000400000 */
[----:B------:R-:W-:Y:S01]  /*56c0*/  FADD R36, R33, R36 ;  /* 0x0000002421247221 */ /* 0x000fe20000000000 */
[----:B-1----:R-:W-:Y:S01]  /*56d0*/  @!P5 FMUL R34, R34, R34 ;  /* 0x000000222222d220 */ /* 0x002fe20000400000 */
[----:B------:R-:W-:-:S03]  /*56e0*/  F2FP.F16.F32.PACK_AB R29, RZ, R55 ;  /* 0x00000037ff1d723e */ /* 0x000fc600000000ff */
[----:B------:R-:W1:Y:S01]  /*56f0*/  MUFU.EX2 R48, R48 ;  /* 0x0000003000307308 */ /* 0x000e620000000800 */
[----:B---3--:R-:W-:Y:S01]  /*5700*/  @!P6 FMUL R64, R64, R64 ;  /* 0x000000404040e220 */ /* 0x008fe20000400000 */
[----:B------:R-:W-:-:S06]  /*5710*/  FADD R36, R36, R35 ;  /* 0x0000002324247221 */ /* 0x000fcc0000000000 */
[----:B------:R-:W3:Y:S01]  /*5720*/  MUFU.EX2 R46, R46 ;  /* 0x0000002e002e7308 */ /* 0x000ee20000000800 */
[----:B------:R-:W-:Y:S01]  /*5730*/  PRMT R33, R29, 0x7610, R33 ;  /* 0x000076101d217816 */ /* 0x000fe20000000021 */
[----:B------:R-:W-:Y:S01]  /*5740*/  FADD R39, R36, R39 ;  /* 0x0000002724277221 */ /* 0x000fe20000000000 */
[----:B------:R-:W-:Y:S02]  /*5750*/  F2FP.F16.F32.PACK_AB R37, RZ, R34 ;  /* 0x00000022ff25723e */ /* 0x000fe400000000ff */
[----:B------:R-:W-:Y:S02]  /*5760*/  F2FP.F16.F32.PACK_AB R38, RZ, R66 ;  /* 0x00000042ff26723e */ /* 0x000fe400000000ff */
[----:B------:R-:W-:Y:S01]  /*5770*/  F2FP.F16.F32.PACK_AB R29, RZ, R64 ;  /* 0x00000040ff1d723e */ /* 0x000fe200000000ff */
[----:B------:R-:W-:Y:S03]  /*5780*/  STS.U16 [R65+0x440], R37 ;  /* 0x0004402541007388 */ /* 0x000fe60000000400 */
[----:B0-----:R-:W-:Y:S01]  /*5790*/  PRMT R31, R29, 0x7610, R31 ;  /* 0x000076101d1f7816 */ /* 0x001fe2000000001f */
[----:B------:R0:W-:Y:S01]  /*57a0*/  STS.U16 [R65+0x50], R38 ;  /* 0x0000502641007388 */ /* 0x0001e20000000400 */
[----:B------:R-:W-:Y:S01]  /*57b0*/  FADD R29, R39, R34 ;  /* 0x00000022271d7221 */ /* 0x000fe20000000000 */
[----:B----4-:R-:W-:Y:S01]  /*57c0*/  @!P4 FMUL R30, R30, R30 ;  /* 0x0000001e1e1ec220 */ /* 0x010fe20000400000 */
[----:B-1----:R-:W-:Y:S01]  /*57d0*/  @!P2 FMUL R48, R48, R48 ;  /* 0x000000303030a220 */ /* 0x002fe20000400000 */
[----:B---3--:R-:W-:Y:S01]  /*57e0*/  @!P3 FMUL R46, R46, R46 ;  /* 0x0000002e2e2eb220 */ /* 0x008fe20000400000 */
[----:B0-----:R-:W3:Y:S01]  /*57f0*/  LDL.128 R36, [R1+0x50] ;  /* 0x0000500001247983 */ /* 0x001ee20000100c00 */
[----:B------:R-:W-:Y:S01]  /*5800*/  FADD R29, R29, R30 ;  /* 0x0000001e1d1d7221 */ /* 0x000fe20000000000 */
[----:B------:R-:W-:Y:S01]  /*5810*/  PRMT R41, R40, 0x7610, R41 ;  /* 0x0000761028297816 */ /* 0x000fe20000000029 */
[C---:B------:R-:W-:Y:S01]  /*5820*/  FMUL R20, R47.reuse, R20 ;  /* 0x000000142f147220 */ /* 0x040fe20000400000 */
[----:B------:R-:W-:Y:S01]  /*5830*/  F2FP.F16.F32.PACK_AB R40, RZ, R35 ;  /* 0x00000023ff28723e */ /* 0x000fe200000000ff */
[C---:B------:R-:W-:Y:S01]  /*5840*/  FMUL R21, R47.reuse, R21 ;  /* 0x000000152f157220 */ /* 0x040fe20000400000 */
[----:B------:R-:W-:Y:S01]  /*5850*/  F2FP.F16.F32.PACK_AB R32, RZ, R54 ;  /* 0x00000036ff20723e */ /* 0x000fe200000000ff */
[C---:B--2---:R-:W-:Y:S01]  /*5860*/  FMUL R16, R47.reuse, R16 ;  /* 0x000000102f107220 */ /* 0x044fe20000400000 */
[C---:B------:R-:W-:Y:S01]  /*5870*/  FMUL R17, R47.reuse, R17 ;  /* 0x000000112f117220 */ /* 0x040fe20000400000 */
[C---:B------:R-:W-:Y:S01]  /*5880*/  FMUL R18, R47.reuse, R18 ;  /* 0x000000122f127220 */ /* 0x040fe20000400000 */
[----:B------:R-:W-:-:S05]  /*5890*/  FMUL R19, R47, R19 ;  /* 0x000000132f137220 */ /* 0x000fca0000400000 */
[----:B------:R0:W-:Y:S02]  /*58a0*/  STL.128 [R1+0x20], R16 ;  /* 0x0000201001007387 */ /* 0x0001e40000100c00 */
[----:B0-----:R-:W0:Y:S01]  /*58b0*/  MUFU.EX2 R18, R28 ;  /* 0x0000001c00127308 */ /* 0x001e220000000800 */
[C---:B------:R-:W-:Y:S01]  /*58c0*/  FMUL R22, R47.reuse, R22 ;  /* 0x000000162f167220 */ /* 0x040fe20000400000 */
[C---:B------:R-:W-:Y:S01]  /*58d0*/  FMUL R23, R47.reuse, R23 ;  /* 0x000000172f177220 */ /* 0x040fe20000400000 */
[C---:B------:R-:W-:Y:S01]  /*58e0*/  FMUL R24, R47.reuse, R24 ;  /* 0x000000182f187220 */ /* 0x040fe20000400000 */
[C---:B------:R-:W-:Y:S01]  /*58f0*/  FMUL R25, R47.reuse, R25 ;  /* 0x000000192f197220 */ /* 0x040fe20000400000 */
[C---:B------:R-:W-:Y:S01]  /*5900*/  FMUL R26, R47.reuse, R26 ;  /* 0x0000001a2f1a7220 */ /* 0x040fe20000400000 */
[C---:B------:R-:W-:Y:S01]  /*5910*/  FMUL R27, R47.reuse, R27 ;  /* 0x0000001b2f1b7220 */ /* 0x040fe20000400000 */
[----:B------:R-:W-:Y:S01]  /*5920*/  F2FP.F16.F32.PACK_AB R16, RZ, R48 ;  /* 0x00000030ff10723e */ /* 0x000fe200000000ff */
[C---:B-----5:R-:W-:Y:S01]  /*5930*/  FMUL R4, R47.reuse, R4 ;  /* 0x000000042f047220 */ /* 0x060fe20000400000 */
[----:B------:R-:W-:Y:S01]  /*5940*/  F2FP.F16.F32.PACK_AB R17, RZ, R46 ;  /* 0x0000002eff11723e */ /* 0x000fe200000000ff */
[C---:B------:R-:W-:Y:S01]  /*5950*/  FMUL R5, R47.reuse, R5 ;  /* 0x000000052f057220 */ /* 0x040fe20000400000 */
[C---:B------:R-:W-:Y:S01]  /*5960*/  FMUL R6, R47.reuse, R6 ;  /* 0x000000062f067220 */ /* 0x040fe20000400000 */
[C---:B------:R-:W-:Y:S01]  /*5970*/  FMUL R7, R47.reuse, R7 ;  /* 0x000000072f077220 */ /* 0x040fe20000400000 */
[C---:B------:R-:W-:Y:S01]  /*5980*/  FMUL R12, R47.reuse, R12 ;  /* 0x0000000c2f0c7220 */ /* 0x040fe20000400000 */
[C---:B------:R-:W-:Y:S01]  /*5990*/  FMUL R13, R47.reuse, R13 ;  /* 0x0000000d2f0d7220 */ /* 0x040fe20000400000 */
[C---:B------:R-:W-:Y:S01]  /*59a0*/  FMUL R14, R47.reuse, R14 ;  /* 0x0000000e2f0e7220 */ /* 0x040fe20000400000 */
[----:B------:R-:W-:Y:S01]  /*59b0*/  FMUL R15, R47, R15 ;  /* 0x0000000f2f0f7220 */ /* 0x000fe20000400000 */
[----:B0-----:R-:W-:Y:S01]  /*59c0*/  @!P0 FMUL R18, R18, R18 ;  /* 0x0000001212128220 */ /* 0x001fe20000400000 */
[----:B------:R-:W-:Y:S01]  /*59d0*/  FADD R66, R29, R66 ;  /* 0x000000421d427221 */ /* 0x000fe20000000000 */
[----:B------:R0:W-:Y:S01]  /*59e0*/  STS.U16 [R65+0x30], R67 ;  /* 0x0000304341007388 */ /* 0x0001e20000000400 */
[----:B------:R-:W-:-:S02]  /*59f0*/  PRMT R68, R17, 0x7610, R68 ;  /* 0x0000761011447816 */ /* 0x000fc40000000044 */
[----:B------:R-:W-:Y:S01]  /*5a00*/  FADD R66, R66, R18 ;  /* 0x0000001242427221 */ /* 0x000fe20000000000 */
[----:B------:R-:W-:Y:S01]  /*5a10*/  STS.U16 [R65+0x430], R41 ;  /* 0x0004302941007388 */ /* 0x000fe20000000400 */
[C---:B------:R-:W-:Y:S01]  /*5a20*/  FMUL R8, R47.reuse, R8 ;  /* 0x000000082f087220 */ /* 0x040fe20000400000 */
[----:B------:R-:W-:Y:S02]  /*5a30*/  FMUL R9, R47, R9 ;  /* 0x000000092f097220 */ /* 0x000fe40000400000 */
[----:B------:R1:W-:Y:S01]  /*5a40*/  STS.U16 [R65+0x40], R40 ;  /* 0x0000402841007388 */ /* 0x0003e20000000400 */
[----:B0-----:R-:W-:-:S03]  /*5a50*/  PRMT R67, R16, 0x7610, R67 ;  /* 0x0000761010437816 */ /* 0x001fc60000000043 */
[----:B------:R-:W-:Y:S01]  /*5a60*/  STS.U16 [R65+0x450], R33 ;  /* 0x0004502141007388 */ /* 0x000fe20000000400 */
[C---:B------:R-:W-:Y:S01]  /*5a70*/  FMUL R10, R47.reuse, R10 ;  /* 0x0000000a2f0a7220 */ /* 0x040fe20000400000 */
[----:B------:R-:W-:Y:S02]  /*5a80*/  FMUL R11, R47, R11 ;  /* 0x0000000b2f0b7220 */ /* 0x000fe40000400000 */
[----:B------:R-:W-:Y:S04]  /*5a90*/  STS.U16 [R65+0x60], R32 ;  /* 0x0000602041007388 */ /* 0x000fe80000000400 */
[----:B------:R-:W-:Y:S04]  /*5aa0*/  STS.U16 [R65+0x460], R31 ;  /* 0x0004601f41007388 */ /* 0x000fe80000000400 */
[----:B------:R-:W-:Y:S04]  /*5ab0*/  STL.128 [R1+0xf0], R20 ;  /* 0x0000f01401007387 */ /* 0x000fe80000100c00 */
[----:B------:R0:W-:Y:S04]  /*5ac0*/  STL.128 [R1], R24 ;  /* 0x0000001801007387 */ /* 0x0001e80000100c00 */
[----:B------:R2:W-:Y:S04]  /*5ad0*/  STL.128 [R1+0x30], R4 ;  /* 0x0000300401007387 */ /* 0x0005e80000100c00 */
[----:B------:R4:W-:Y:S04]  /*5ae0*/  STL.128 [R1+0x40], R12 ;  /* 0x0000400c01007387 */ /* 0x0009e80000100c00 */
[----:B-1----:R-:W5:Y:S04]  /*5af0*/  LDL.128 R40, [R1+0x60] ;  /* 0x0000600001287983 */ /* 0x002f680000100c00 */
[----:B0-----:R-:W5:Y:S04]  /*5b00*/  LDL.128 R24, [R1+0x80] ;  /* 0x0000800001187983 */ /* 0x001f680000100c00 */
[----:B------:R-:W5:Y:S04]  /*5b10*/  LDL.128 R32, [R1+0x90] ;  /* 0x0000900001207983 */ /* 0x000f680000100c00 */
[----:B------:R-:W5:Y:S04]  /*5b20*/  LDL.128 R28, [R1+0xa0] ;  /* 0x0000a000011c7983 */ /* 0x000f680000100c00 */
[----:B--2---:R-:W2:Y:S04]  /*5b30*/  LDL.128 R4, [R1+0xb0] ;  /* 0x0000b00001047983 */ /* 0x004ea80000100c00 */
[----:B----4-:R-:W4:Y:S04]  /*5b40*/  LDL.128 R12, [R1+0xc0] ;  /* 0x0000c000010c7983 */ /* 0x010f280000100c00 */
[----:B------:R-:W4:Y:S04]  /*5b50*/  LDL.128 R20, [R1+0xd0] ;  /* 0x0000d00001147983 */ /* 0x000f280000100c00 */
[----:B------:R-:W4:Y:S04]  /*5b60*/  LDL.128 R16, [R1+0xe0] ;  /* 0x0000e00001107983 */ /* 0x000f280000100c00 */
[----:B------:R0:W-:Y:S04]  /*5b70*/  STL.128 [R1+0x10], R8 ;  /* 0x0000100801007387 */ /* 0x0001e80000100c00 */
[----:B0-----:R-:W4:Y:S01]  /*5b80*/  LDL.128 R8, [R1+0x70] ;  /* 0x0000700001087983 */ /* 0x001f220000100c00 */
[----:B------:R-:W-:-:S04]  /*5b90*/  FADD R53, R53, -R45 ;  /* 0x8000002d35357221 */ /* 0x000fc80000000000 */
[----:B------:R-:W-:Y:S01]  /*5ba0*/  FMUL R53, R53, 1.4426950216293334961 ;  /* 0x3fb8aa3b35357820 */ /* 0x000fe20000400000 */
[----:B------:R-:W-:-:S04]  /*5bb0*/  FADD R52, R52, -R45 ;  /* 0x8000002d34347221 */ /* 0x000fc80000000000 */
[----:B------:R-:W-:Y:S01]  /*5bc0*/  FSETP.GEU.AND P0, PT, R53, -126, PT ;  /* 0xc2fc00003500780b */ /* 0x000fe20003f0e000 */
[----:B------:R-:W-:Y:S01]  /*5bd0*/  FMUL R52, R52, 1.4426950216293334961 ;  /* 0x3fb8aa3b34347820 */ /* 0x000fe20000400000 */
[----:B------:R-:W-:-:S04]  /*5be0*/  FADD R51, R51, -R45 ;  /* 0x8000002d33337221 */ /* 0x000fc80000000000 */
[----:B------:R-:W-:Y:S01]  /*5bf0*/  FSETP.GEU.AND P1, PT, R52, -126, PT ;  /* 0xc2fc00003400780b */ /* 0x000fe20003f2e000 */
[----:B------:R-:W-:Y:S04]  /*5c00*/  STS.U16 [R65+0x70], R67 ;  /* 0x0000704341007388 */ /* 0x000fe80000000400 */
[----:B------:R0:W-:Y:S02]  /*5c10*/  STS.U16 [R65+0x470], R68 ;  /* 0x0004704441007388 */ /* 0x0001e40000000400 */
[----:B------:R-:W-:Y:S01]  /*5c20*/  @!P0 FMUL R53, R53, 0.5 ;  /* 0x3f00000035358820 */ /* 0x000fe20000400000 */
[----:B0-----:R-:W-:-:S03]  /*5c30*/  FMUL R65, R51, 1.4426950216293334961 ;  /* 0x3fb8aa3b33417820 */ /* 0x001fc60000400000 */
[----:B------:R-:W0:Y:S02]  /*5c40*/  MUFU.EX2 R51, R53 ;  /* 0x0000003500337308 */ /* 0x000e240000000800 */
[----:B------:R-:W-:Y:S01]  /*5c50*/  @!P1 FMUL R52, R52, 0.5 ;  /* 0x3f00000034349820 */ /* 0x000fe20000400000 */
[----:B------:R-:W-:Y:S01]  /*5c60*/  FADD R50, R50, -R45 ;  /* 0x8000002d32327221 */ /* 0x000fe20000000000 */
[----:B------:R-:W-:-:S04]  /*5c70*/  FSETP.GEU.AND P2, PT, R65, -126, PT ;  /* 0xc2fc00004100780b */ /* 0x000fc80003f4e000 */
[----:B------:R-:W1:Y:S01]  /*5c80*/  MUFU.EX2 R68, R52 ;  /* 0x0000003400447308 */ /* 0x000e620000000800 */
[----:B------:R-:W-:Y:S01]  /*5c90*/  FMUL R50, R50, 1.4426950216293334961 ;  /* 0x3fb8aa3b32327820 */ /* 0x000fe20000400000 */
[----:B------:R-:W-:Y:S01]  /*5ca0*/  FADD R49, R49, -R45 ;  /* 0x8000002d31317221 */ /* 0x000fe20000000000 */
[----:B------:R-:W-:Y:S01]  /*5cb0*/  FADD R66, R66, R55 ;  /* 0x0000003742427221 */ /* 0x000fe20000000000 */
[----:B0-----:R-:W-:Y:S02]  /*5cc0*/  @!P0 FMUL R51, R51, R51 ;  /* 0x0000003333338220 */ /* 0x001fe40000400000 */
[----:B------:R-:W-:Y:S01]  /*5cd0*/  FSETP.GEU.AND P0, PT, R50, -126, PT ;  /* 0xc2fc00003200780b */ /* 0x000fe20003f0e000 */
[----:B------:R-:W-:Y:S02]  /*5ce0*/  FMUL R49, R49, 1.4426950216293334961 ;  /* 0x3fb8aa3b31317820 */ /* 0x000fe40000400000 */
[----:B------:R-:W-:Y:S01]  /*5cf0*/  @!P2 FMUL R65, R65, 0.5 ;  /* 0x3f0000004141a820 */ /* 0x000fe20000400000 */
[----:B------:R-:W-:Y:S01]  /*5d00*/  FADD R51, R66, R51 ;  /* 0x0000003342337221 */ /* 0x000fe20000000000 */
[----:B-1----:R-:W-:Y:S01]  /*5d10*/  @!P1 FMUL R68, R68, R68 ;  /* 0x0000004444449220 */ /* 0x002fe20000400000 */
[----:B------:R-:W-:Y:S01]  /*5d20*/  FSETP.GEU.AND P1, PT, R49, -126, PT ;  /* 0xc2fc00003100780b */ /* 0x000fe20003f2e000 */
[----:B------:R-:W0:Y:S06]  /*5d30*/  MUFU.EX2 R66, R65 ;  /* 0x0000004100427308 */ /* 0x000e2c0000000800 */
[----:B------:R-:W-:Y:S01]  /*5d40*/  @!P0 FMUL R50, R50, 0.5 ;  /* 0x3f00000032328820 */ /* 0x000fe20000400000 */
[----:B------:R-:W-:-:S04]  /*5d50*/  FADD R51, R51, R54 ;  /* 0x0000003633337221 */ /* 0x000fc80000000000 */
[----:B------:R-:W-:Y:S01]  /*5d60*/  FADD R51, R51, R68 ;  /* 0x0000004433337221 */ /* 0x000fe20000000000 */
[----:B------:R-:W-:-:S03]  /*5d70*/  @!P1 FMUL R49, R49, 0.5 ;  /* 0x3f00000031319820 */ /* 0x000fc60000400000 */
[----:B------:R-:W-:Y:S01]  /*5d80*/  FADD R51, R51, R64 ;  /* 0x0000004033337221 */ /* 0x000fe20000000000 */
[----:B0-----:R-:W-:-:S04]  /*5d90*/  @!P2 FMUL R66, R66, R66 ;  /* 0x000000424242a220 */ /* 0x001fc80000400000 */
[----:B------:R-:W-:-:S04]  /*5da0*/  FADD R51, R51, R66 ;  /* 0x0000004233337221 */ /* 0x000fc80000000000 */
[----:B------:R-:W-:Y:S01]  /*5db0*/  FADD R48, R51, R48 ;  /* 0x0000003033307221 */ /* 0x000fe20000000000 */
[----:B------:R-:W-:Y:S02]  /*5dc0*/  IMAD.MOV.U32 R64, RZ, RZ, R45 ;  /* 0x000000ffff407224 */ /* 0x000fe400078e002d */
[C---:B---3--:R-:W-:Y:S01]  /*5dd0*/  FMUL R36, R47.reuse, R36 ;  /* 0x000000242f247220 */ /* 0x048fe20000400000 */
[C---:B------:R-:W-:Y:S01]  /*5de0*/  FMUL R37, R47.reuse, R37 ;  /* 0x000000252f257220 */ /* 0x040fe20000400000 */
[C---:B------:R-:W-:Y:S01]  /*5df0*/  FMUL R38, R47.reuse, R38 ;  /* 0x000000262f267220 */ /* 0x040fe20000400000 */
[----:B------:R-:W-:-:S05]  /*5e00*/  FMUL R39, R47, R39 ;  /* 0x000000272f277220 */ /* 0x000fca0000400000 */
[----:B------:R0:W-:Y:S02]  /*5e10*/  STL.128 [R1+0x50], R36 ;  /* 0x0000502401007387 */ /* 0x0001e40000100c00 */
[----:B0-----:R-:W0:Y:S08]  /*5e20*/  MUFU.EX2 R36, R50 ;  /* 0x0000003200247308 */ /* 0x001e300000000800 */
[----:B------:R-:W1:Y:S01]  /*5e30*/  MUFU.EX2 R38, R49 ;  /* 0x0000003100267308 */ /* 0x000e620000000800 */
[----:B0-----:R-:W-:Y:S01]  /*5e40*/  @!P0 FMUL R36, R36, R36 ;  /* 0x0000002424248220 */ /* 0x001fe20000400000 */
[----:B-1----:R-:W-:Y:S01]  /*5e50*/  @!P1 FMUL R38, R38, R38 ;  /* 0x0000002626269220 */ /* 0x002fe20000400000 */
[C---:B-----5:R-:W-:Y:S01]  /*5e60*/  FMUL R40, R47.reuse, R40 ;  /* 0x000000282f287220 */ /* 0x060fe20000400000 */
[C---:B------:R-:W-:Y:S01]  /*5e70*/  FMUL R41, R47.reuse, R41 ;  /* 0x000000292f297220 */ /* 0x040fe20000400000 */
        /* <DEDUP_REMOVED lines=14> */
[C---:B--2---:R-:W-:Y:S01]  /*5f60*/  FMUL R4, R47.reuse, R4 ;  /* 0x000000042f047220 */ /* 0x044fe20000400000 */
[C---:B------:R-:W-:Y:S01]  /*5f70*/  FMUL R5, R47.reuse, R5 ;  /* 0x000000052f057220 */ /* 0x040fe20000400000 */
[C---:B------:R-:W-:Y:S01]  /*5f80*/  FMUL R6, R47.reuse, R6 ;  /* 0x000000062f067220 */ /* 0x040fe20000400000 */
[C---:B------:R-:W-:Y:S01]  /*5f90*/  FMUL R7, R47.reuse, R7 ;  /* 0x000000072f077220 */ /* 0x040fe20000400000 */
[C---:B----4-:R-:W-:Y:S01]  /*5fa0*/  FMUL R12, R47.reuse, R12 ;  /* 0x0000000c2f0c7220 */ /* 0x050fe20000400000 */
        /* <DEDUP_REMOVED lines=11> */
[----:B------:R-:W-:Y:S04]  /*6060*/  STL.128 [R1+0x60], R40 ;  /* 0x0000602801007387 */ /* 0x000fe80000100c00 */
[----:B------:R-:W-:Y:S04]  /*6070*/  STL.128 [R1+0x80], R24 ;  /* 0x0000801801007387 */ /* 0x000fe80000100c00 */
[----:B------:R-:W-:Y:S04]  /*6080*/  STL.128 [R1+0x90], R32 ;  /* 0x0000902001007387 */ /* 0x000fe80000100c00 */
[----:B------:R-:W-:Y:S04]  /*6090*/  STL.128 [R1+0xa0], R28 ;  /* 0x0000a01c01007387 */ /* 0x000fe80000100c00 */
[----:B------:R-:W-:Y:S01]  /*60a0*/  STL.128 [R1+0xb0], R4 ;  /* 0x0000b00401007387 */ /* 0x000fe20000100c00 */
[C---:B------:R-:W-:Y:S01]  /*60b0*/  FMUL R8, R47.reuse, R8 ;  /* 0x000000082f087220 */ /* 0x040fe20000400000 */
[----:B------:R-:W-:-:S02]  /*60c0*/  FMUL R9, R47, R9 ;  /* 0x000000092f097220 */ /* 0x000fc40000400000 */
[----:B------:R-:W-:Y:S01]  /*60d0*/  STL.128 [R1+0xc0], R12 ;  /* 0x0000c00c01007387 */ /* 0x000fe20000100c00 */
[C---:B------:R-:W-:Y:S01]  /*60e0*/  FMUL R10, R47.reuse, R10 ;  /* 0x0000000a2f0a7220 */ /* 0x040fe20000400000 */
[----:B------:R-:W-:Y:S02]  /*60f0*/  FMUL R11, R47, R11 ;  /* 0x0000000b2f0b7220 */ /* 0x000fe40000400000 */
[----:B------:R-:W-:Y:S04]  /*6100*/  STL.128 [R1+0xd0], R20 ;  /* 0x0000d01401007387 */ /* 0x000fe80000100c00 */
[----:B------:R-:W-:Y:S04]  /*6110*/  STL.128 [R1+0xe0], R16 ;  /* 0x0000e01001007387 */ /* 0x000fe80000100c00 */
[----:B------:R0:W-:Y:S02]  /*6120*/  STL.128 [R1+0x70], R8 ;  /* 0x0000700801007387 */ /* 0x0001e40000100c00 */
[----:B0-----:R-:W-:-:S04]  /*6130*/  FADD R9, R48, R36 ;  /* 0x0000002430097221 */ /* 0x001fc80000000000 */
[----:B------:R-:W-:-:S04]  /*6140*/  FADD R9, R9, R46 ;  /* 0x0000002e09097221 */ /* 0x000fc80000000000 */
[----:B------:R-:W-:-:S04]  /*6150*/  FADD R38, R9, R38 ;  /* 0x0000002609267221 */ /* 0x000fc80000000000 */
[----:B------:R-:W-:-:S07]  /*6160*/  FFMA R61, R61, R47, R38 ;  /* 0x0000002f3d3d7223 */ /* 0x000fce0000000026 */
.L_x_22:
[----:B------:R-:W-:Y:S01]  /*6170*/  ISETP.GT.U32.AND P0, PT, R63, 0x7f, PT ;  /* 0x0000007f3f00780c */ /* 0x000fe20003f04070 */
[----:B------:R-:W-:Y:S05]  /*6180*/  WARPSYNC.ALL ;  /* 0x0000000000007948 */ /* 0x000fea0003800000 */
[----:B------:R-:W-:Y:S07]  /*6190*/  BAR.SYNC.DEFER_BLOCKING 0x0 ;  /* 0x0000000000007b1d */ /* 0x000fee0000010000 */
[----:B------:R-:W-:Y:S05]  /*61a0*/  @P0 BRA `(.L_x_29) ;  /* 0x0000002c00e00947 */ /* 0x000fea0003800000 */
[----:B-1----:R-:W1:Y:S01]  /*61b0*/  S2R R7, SR_CgaCtaId ;  /* 0x0000000000077919 */ /* 0x002e620000008800 */
[----:B------:R-:W3:Y:S01]  /*61c0*/  LDC R46, c[0x0][0x3ac] ;  /* 0x0000eb00ff2e7b82 */ /* 0x000ee20000000800 */
[----:B------:R-:W-:Y:S01]  /*61d0*/  IMAD.SHL.U32 R4, R63, 0x20, RZ ;  /* 0x000000203f047824 */ /* 0x000fe200078e00ff */
[----:B0-----:R-:W-:Y:S01]  /*61e0*/  MOV R6, 0x400 ;  /* 0x0000040000067802 */ /* 0x001fe20000000f00 */
[----:B------:R-:W0:Y:S01]  /*61f0*/  S2R R9, SR_SWINHI ;  /* 0x0000000000097919 */ /* 0x000e220000002f00 */
[----:B------:R-:W-:Y:S01]  /*6200*/  LOP3.LUT R45, R0, 0x3, RZ, 0xc0, !PT ;  /* 0x00000003002d7812 */ /* 0x000fe200078ec0ff */
[----:B------:R-:W-:Y:S05]  /*6210*/  WARPSYNC.ALL ;  /* 0x0000000000007948 */ /* 0x000fea0003800000 */
[----:B------:R-:W-:Y:S01]  /*6220*/  LOP3.LUT R4, R4, 0x7c00, RZ, 0xc0, !PT ;  /* 0x00007c0004047812 */ /* 0x000fe200078ec0ff */
[C---:B------:R-:W-:Y:S01]  /*6230*/  VIADD R47, R0.reuse, 0xffffffff ;  /* 0xffffffff002f7836 */ /* 0x040fe20000000000 */
[C---:B------:R-:W-:Y:S01]  /*6240*/  LOP3.LUT R49, R0.reuse, 0x7, RZ, 0xc0, !PT ;  /* 0x0000000700317812 */ /* 0x040fe200078ec0ff */
[----:B------:R-:W-:Y:S01]  /*6250*/  VIADD R43, R45, 0xffffffff ;  /* 0xffffffff2d2b7836 */ /* 0x000fe20000000000 */
[----:B------:R-:W-:-:S02]  /*6260*/  LOP3.LUT R50, R0, 0xffffff8, RZ, 0xc0, !PT ;  /* 0x0ffffff800327812 */ /* 0x000fc400078ec0ff */
[----:B------:R-:W-:Y:S01]  /*6270*/  LOP3.LUT R42, R0, 0x1, RZ, 0xc0, !PT ;  /* 0x00000001002a7812 */ /* 0x000fe200078ec0ff */
[----:B------:R-:W-:Y:S02]  /*6280*/  VIADD R48, R49, 0xffffffff ;  /* 0xffffffff31307836 */ /* 0x000fe40000000000 */
[----:B---3--:R-:W-:Y:S01]  /*6290*/  IMAD R5, R46, 0xc0, RZ ;  /* 0x000000c02e057824 */ /* 0x008fe200078e02ff */
[----:B-1----:R-:W-:-:S04]  /*62a0*/  LEA R6, R7, R6, 0x18 ;  /* 0x0000000607067211 */ /* 0x002fc800078ec0ff */
[----:B------:R-:W-:Y:S02]  /*62b0*/  IADD3 R7, P0, PT, R4, R5, RZ ;  /* 0x0000000504077210 */ /* 0x000fe40007f1e0ff */
[----:B------:R-:W-:Y:S02]  /*62c0*/  MOV R52, R6 ;  /* 0x0000000600347202 */ /* 0x000fe40000000f00 */
[----:B0-----:R-:W-:Y:S02]  /*62d0*/  MOV R53, R9 ;  /* 0x0000000900357202 */ /* 0x001fe40000000f00 */
[----:B------:R-:W-:Y:S02]  /*62e0*/  LEA.HI.X.SX32 R5, R5, RZ, 0x1, P0 ;  /* 0x000000ff05057211 */ /* 0x000fe400000f0eff */
[----:B------:R-:W-:-:S04]  /*62f0*/  LEA R54, P0, R7, R52, 0x1 ;  /* 0x0000003407367211 */ /* 0x000fc800078008ff */
[----:B------:R-:W-:Y:S02]  /*6300*/  LEA.HI.X R55, R7, R53, R5, 0x1, P0 ;  /* 0x0000003507377211 */ /* 0x000fe400000f0c05 */
[----:B------:R-:W-:Y:S02]  /*6310*/  ISETP.GE.AND P0, PT, R46, 0x8, PT ;  /* 0x000000082e00780c */ /* 0x000fe40003f06270 */
[----:B------:R-:W-:-:S06]  /*6320*/  MOV R4, R54 ;  /* 0x0000003600047202 */ /* 0x000fcc0000000f00 */
[----:B------:R-:W0:Y:S05]  /*6330*/  LDSM.16.M88.4 R4, [R4] ;  /* 0x000000000404783b */ /* 0x000e2a0000000200 */
[----:B------:R-:W-:Y:S05]  /*6340*/  @!P0 BRA `(.L_x_30) ;  /* 0x00000008008c8947 */ /* 0x000fea0003800000 */
[----:B------:R-:W-:Y:S01]  /*6350*/  ISETP.GE.U32.AND P1, PT, R47, 0x7, PT ;  /* 0x000000072f00780c */ /* 0x000fe20003f26070 */
[----:B------:R-:W-:Y:S01]  /*6360*/  BSSY.RECONVERGENT B0, `(.L_x_31) ;  /* 0x0000046000007945 */ /* 0x000fe20003800200 */
[----:B------:R-:W-:-:S11]  /*6370*/  IMAD.MOV.U32 R32, RZ, RZ, RZ ;  /* 0x000000ffff207224 */ /* 0x000fd600078e00ff */
[----:B------:R-:W-:Y:S05]  /*6380*/  @!P1 BRA `(.L_x_32) ;  /* 0x00000004000c9947 */ /* 0x000fea0003800000 */
[----:B------:R-:W-:Y:S01]  /*6390*/  BSSY.RECONVERGENT B1, `(.L_x_33) ;  /* 0x0000041000017945 */ /* 0x000fe20003800200 */
[----:B------:R-:W-:-:S07]  /*63a0*/  IMAD.MOV.U32 R65, RZ, RZ, RZ ;  /* 0x000000ffff417224 */ /* 0x000fce00078e00ff */
.L_x_34:
[----:B-1----:R-:W-:-:S05]  /*63b0*/  LEA R51, R65, UR13, 0x4 ;  /* 0x0000000d41337c11 */ /* 0x002fca000f8e20ff */
[----:B------:R-:W0:Y:S04]  /*63c0*/  LDL.128 R8, [R51] ;  /* 0x0000000033087983 */ /* 0x000e280000100c00 */
[----:B------:R-:W3:Y:S04]  /*63d0*/  LDL.128 R28, [R51+0x10] ;  /* 0x00001000331c7983 */ /* 0x000ee80000100c00 */
[----:B------:R-:W4:Y:S04]  /*63e0*/  LDL.128 R16, [R51+0x40] ;  /* 0x0000400033107983 */ /* 0x000f280000100c00 */
[----:B------:R-:W5:Y:S04]  /*63f0*/  LDL.128 R20, [R51+0x30] ;  /* 0x0000300033147983 */ /* 0x000f680000100c00 */
[----:B------:R-:W2:Y:S01]  /*6400*/  LDL.128 R24, [R51+0x20] ;  /* 0x0000200033187983 */ /* 0x000ea20000100c00 */
[----:B------:R-:W-:-:S05]  /*6410*/  LEA R13, P1, R65, R44, 0x3 ;  /* 0x0000002c410d7211 */ /* 0x000fca00078218ff */
[----:B------:R-:W-:Y:S01]  /*6420*/  IMAD.X R12, RZ, RZ, R2, P1 ;  /* 0x000000ffff0c7224 */ /* 0x000fe200008e0602 */
[----:B------:R-:W-:-:S04]  /*6430*/  LEA R68, P1, R13, R52, 0x1 ;  /* 0x000000340d447211 */ /* 0x000fc800078208ff */
[----:B------:R-:W-:-:S04]  /*6440*/  LEA.HI.X R69, R13, R53, R12, 0x1, P1 ;  /* 0x000000350d457211 */ /* 0x000fc800008f0c0c */
[----:B------:R-:W-:-:S06]  /*6450*/  MOV R36, R68 ;  /* 0x0000004400247202 */ /* 0x000fcc0000000f00 */
[----:B------:R-:W0:Y:S01]  /*6460*/  LDSM.16.M88.2 R36, [R36] ;  /* 0x000000002424783b */ /* 0x000e220000000100 */
[----:B------:R-:W-:-:S05]  /*6470*/  IADD3 R14, P1, PT, R68, 0x10, RZ ;  /* 0x00000010440e7810 */ /* 0x000fca0007f3e0ff */
[----:B------:R-:W-:Y:S01]  /*6480*/  IMAD.X R15, RZ, RZ, R69, P1 ;  /* 0x000000ffff0f7224 */ /* 0x000fe200008e0645 */
[----:B------:R-:W-:-:S04]  /*6490*/  IADD3 R12, P1, PT, R68, 0x20, RZ ;  /* 0x00000020440c7810 */ /* 0x000fc80007f3e0ff */
[----:B------:R-:W-:Y:S01]  /*64a0*/  MOV R32, R14 ;  /* 0x0000000e00207202 */ /* 0x000fe20000000f00 */
[----:B------:R-:W-:-:S05]  /*64b0*/  IMAD.X R13, RZ, RZ, R69, P1 ;  /* 0x000000ffff0d7224 */ /* 0x000fca00008e0645 */
[----:B------:R-:W3:Y:S01]  /*64c0*/  LDSM.16.M88.2 R32, [R32] ;  /* 0x000000002020783b */ /* 0x000ee20000000100 */
[----:B------:R-:W-:-:S03]  /*64d0*/  MOV R34, R12 ;  /* 0x0000000c00227202 */ /* 0x000fc60000000f00 */
[----:B------:R-:W4:Y:S04]  /*64e0*/  LDL.128 R12, [R51+0x50] ;  /* 0x00005000330c7983 */ /* 0x000f280000100c00 */
[----:B------:R-:W2:Y:S01]  /*64f0*/  LDSM.16.M88.2 R34, [R34] ;  /* 0x000000002222783b */ /* 0x000ea20000000100 */
[----:B0-----:R-:W-:Y:S01]  /*6500*/  HMMA.16816.F32 R8, R4, R36, R8 ;  /* 0x000000240408723c */ /* 0x001fe20000001808 */
[----:B------:R-:W-:-:S05]  /*6510*/  IADD3 R36, P1, PT, R68, 0x30, RZ ;  /* 0x0000003044247810 */ /* 0x000fca0007f3e0ff */
[----:B------:R-:W-:-:S05]  /*6520*/  IMAD.X R37, RZ, RZ, R69, P1 ;  /* 0x000000ffff257224 */ /* 0x000fca00008e0645 */
[----:B------:R-:W-:Y:S02]  /*6530*/  MOV R40, R36 ;  /* 0x0000002400287202 */ /* 0x000fe40000000f00 */
[----:B------:R-:W-:Y:S01]  /*6540*/  IADD3 R36, P1, PT, R68, 0x40, RZ ;  /* 0x0000004044247810 */ /* 0x000fe20007f3e0ff */
[----:B---3--:R-:W-:Y:S03]  /*6550*/  HMMA.16816.F32 R28, R4, R32, R28 ;  /* 0x00000020041c723c */ /* 0x008fe6000000181c */
[----:B------:R-:W5:Y:S01]  /*6560*/  LDSM.16.M88.2 R40, [R40] ;  /* 0x000000002828783b */ /* 0x000f620000000100 */
[----:B------:R-:W-:-:S05]  /*6570*/  IMAD.X R37, RZ, RZ, R69, P1 ;  /* 0x000000ffff257224 */ /* 0x000fca00008e0645 */
[----:B------:R-:W-:-:S05]  /*6580*/  MOV R36, R36 ;  /* 0x0000002400247202 */ /* 0x000fca0000000f00 */
[----:B------:R0:W4:Y:S04]  /*6590*/  LDSM.16.M88.2 R32, [R36] ;  /* 0x000000002420783b */ /* 0x0001280000000100 */
[----:B0-----:R-:W3:Y:S01]  /*65a0*/  LDL.128 R36, [R51+0x60] ;  /* 0x0000600033247983 */ /* 0x001ee20000100c00 */
[C---:B--2---:R-:W-:Y:S08]  /*65b0*/  HMMA.16816.F32 R24, R4.reuse, R34, R24 ;  /* 0x000000220418723c */ /* 0x044ff00000001818 */
[C---:B-----5:R-:W-:Y:S08]  /*65c0*/  HMMA.16816.F32 R20, R4.reuse, R40, R20 ;  /* 0x000000280414723c */ /* 0x060ff00000001814 */
[----:B----4-:R-:W-:Y:S01]  /*65d0*/  HMMA.16816.F32 R16, R4, R32, R16 ;  /* 0x000000200410723c */ /* 0x010fe20000001810 */
[----:B------:R-:W-:-:S05]  /*65e0*/  IADD3 R32, P1, PT, R68, 0x50, RZ ;  /* 0x0000005044207810 */ /* 0x000fca0007f3e0ff */
[----:B------:R-:W-:-:S05]  /*65f0*/  IMAD.X R33, RZ, RZ, R69, P1 ;  /* 0x000000ffff217224 */ /* 0x000fca00008e0645 */
[----:B------:R-:W-:Y:S02]  /*6600*/  MOV R41, R32 ;  /* 0x0000002000297202 */ /* 0x000fe40000000f00 */
[----:B------:R-:W2:Y:S04]  /*6610*/  LDL.128 R32, [R51+0x70] ;  /* 0x0000700033207983 */ /* 0x000ea80000100c00 */
[----:B------:R-:W0:Y:S01]  /*6620*/  LDSM.16.M88.2 R40, [R41] ;  /* 0x000000002928783b */ /* 0x000e220000000100 */
[----:B------:R-:W-:-:S05]  /*6630*/  IADD3 R66, P1, PT, R68, 0x60, RZ ;  /* 0x0000006044427810 */ /* 0x000fca0007f3e0ff */
[----:B------:R-:W-:-:S05]  /*6640*/  IMAD.X R67, RZ, RZ, R69, P1 ;  /* 0x000000ffff437224 */ /* 0x000fca00008e0645 */
[----:B------:R-:W-:Y:S01]  /*6650*/  MOV R66, R66 ;  /* 0x0000004200427202 */ /* 0x000fe20000000f00 */
[----:B0-----:R-:W-:Y:S04]  /*6660*/  HMMA.16816.F32 R12, R4, R40, R12 ;  /* 0x00000028040c723c */ /* 0x001fe8000000180c */
[----:B------:R-:W3:Y:S01]  /*6670*/  LDSM.16.M88.2 R40, [R66] ;  /* 0x000000004228783b */ /* 0x000ee20000000100 */
[----:B------:R-:W-:-:S03]  /*6680*/  VIADD R65, R65, 0x8 ;  /* 0x0000000841417836 */ /* 0x000fc60000000000 */
[----:B------:R-:W-:Y:S04]  /*6690*/  STL.128 [R51], R8 ;  /* 0x0000000833007387 */ /* 0x000fe80000100c00 */
[----:B------:R-:W-:Y:S04]  /*66a0*/  STL.128 [R51+0x10], R28 ;  /* 0x0000101c33007387 */ /* 0x000fe80000100c00 */
[----:B------:R-:W-:Y:S04]  /*66b0*/  STL.128 [R51+0x20], R24 ;  /* 0x0000201833007387 */ /* 0x000fe80000100c00 */
[----:B------:R-:W-:Y:S04]  /*66c0*/  STL.128 [R51+0x30], R20 ;  /* 0x0000301433007387 */ /* 0x000fe80000100c00 */
[----:B------:R-:W-:Y:S04]  /*66d0*/  STL.128 [R51+0x40], R16 ;  /* 0x0000401033007387 */ /* 0x000fe80000100c00 */
[----:B------:R-:W-:Y:S01]  /*66e0*/  STL.128 [R51+0x50], R12 ;  /* 0x0000500c33007387 */ /* 0x000fe20000100c00 */
[----:B---3--:R-:W-:Y:S01]  /*66f0*/  HMMA.16816.F32 R36, R4, R40, R36 ;  /* 0x000000280424723c */ /* 0x008fe20000001824 */
[----:B------:R-:W-:-:S05]  /*6700*/  IADD3 R40, P1, PT, R68, 0x70, RZ ;  /* 0x0000007044287810 */ /* 0x000fca0007f3e0ff */
[----:B------:R-:W-:-:S05]  /*6710*/  IMAD.X R41, RZ, RZ, R69, P1 ;  /* 0x000000ffff297224 */ /* 0x000fca00008e0645 */
[----:B------:R-:W-:-:S06]  /*6720*/  MOV R40, R40 ;  /* 0x0000002800287202 */ /* 0x000fcc0000000f00 */
[----:B------:R-:W2:Y:S04]  /*6730*/  LDSM.16.M88.2 R40, [R40] ;  /* 0x000000002828783b */ /* 0x000ea80000000100 */
[----:B------:R1:W-:Y:S01]  /*6740*/  STL.128 [R51+0x60], R36 ;  /* 0x0000602433007387 */ /* 0x0003e20000100c00 */
[----:B------:R-:W-:Y:S01]  /*6750*/  ISETP.NE.AND P1, PT, R65, R50, PT ;  /* 0x000000324100720c */ /* 0x000fe20003f25270 */
[----:B--2---:R-:W-:-:S15]  /*6760*/  HMMA.16816.F32 R32, R4, R40, R32 ;  /* 0x000000280420723c */ /* 0x004fde0000001820 */
[----:B------:R-:W-:-:S04]  /*6770*/  NOP ;  /* 0x0000000000007918 */ /* 0x000fc80000000000 */
[----:B------:R1:W-:Y:S01]  /*6780*/  STL.128 [R51+0x70], R32 ;  /* 0x0000702033007387 */ /* 0x0003e20000100c00 */
[----:B------:R-:W-:Y:S05]  /*6790*/  @P1 BRA `(.L_x_34) ;  /* 0xfffffffc00041947 */ /* 0x000fea000383ffff */
[----:B------:R-:W-:Y:S05]  /*67a0*/  BSYNC.RECONVERGENT B1 ;  /* 0x0000000000017941 */ /* 0x000fea0003800200 */
.L_x_33:
[----:B-1----:R-:W-:-:S07]  /*67b0*/  IMAD.MOV.U32 R32, RZ, RZ, R50 ;  /* 0x000000ffff207224 */ /* 0x002fce00078e0032 */
.L_x_32:
[----:B------:R-:W-:Y:S05]  /*67c0*/  BSYNC.RECONVERGENT B0 ;  /* 0x0000000000007941 */ /* 0x000fea0003800200 */
.L_x_31:
[----:B------:R-:W-:Y:S01]  /*67d0*/  ISETP.NE.AND P1, PT, R49, RZ, PT ;  /* 0x000000ff3100720c */ /* 0x000fe20003f25270 */
[----:B------:R-:W-:-:S12]  /*67e0*/  BSSY.RECONVERGENT B0, `(.L_x_30) ;  /* 0x0000059000007945 */ /* 0x000fd80003800200 */
[----:B------:R-:W-:Y:S05]  /*67f0*/  @!P1 BRA `(.L_x_35) ;  /* 0x00000004005c9947 */ /* 0x000fea0003800000 */
[----:B------:R-:W-:Y:S01]  /*6800*/  ISETP.GE.U32.AND P2, PT, R48, 0x3, PT ;  /* 0x000000033000780c */ /* 0x000fe20003f46070 */
[----:B------:R-:W-:Y:S01]  /*6810*/  BSSY.RECONVERGENT B1, `(.L_x_36) ;  /* 0x000002d000017945 */ /* 0x000fe20003800200 */
[----:B------:R-:W-:-:S11]  /*6820*/  ISETP.NE.AND P1, PT, R45, RZ, PT ;  /* 0x000000ff2d00720c */ /* 0x000fd60003f25270 */
[----:B------:R-:W-:Y:S05]  /*6830*/  @!P2 BRA `(.L_x_37) ;  /* 0x0000000000a8a947 */ /* 0x000fea0003800000 */
[----:B------:R-:W-:-:S05]  /*6840*/  LEA R33, R32, UR13, 0x4 ;  /* 0x0000000d20217c11 */ /* 0x000fca000f8e20ff */
[----:B------:R-:W0:Y:S04]  /*6850*/  LDL.128 R16, [R33] ;  /* 0x0000000021107983 */ /* 0x000e280000100c00 */
[----:B------:R-:W3:Y:S04]  /*6860*/  LDL.128 R20, [R33+0x10] ;  /* 0x0000100021147983 */ /* 0x000ee80000100c00 */
[----:B------:R-:W4:Y:S04]  /*6870*/  LDL.128 R8, [R33+0x20] ;  /* 0x0000200021087983 */ /* 0x000f280000100c00 */
[----:B------:R-:W5:Y:S01]  /*6880*/  LDL.128 R12, [R33+0x30] ;  /* 0x00003000210c7983 */ /* 0x000f620000100c00 */
[----:B------:R-:W-:-:S02]  /*6890*/  IMAD.SHL.U32 R25, R32, 0x8, RZ ;  /* 0x0000000820197824 */ /* 0x000fc400078e00ff */
[----:B------:R-:W-:Y:S02]  /*68a0*/  VIADD R32, R32, 0x4 ;  /* 0x0000000420207836 */ /* 0x000fe40000000000 */
[C---:B------:R-:W-:Y:S01]  /*68b0*/  VIADD R27, R25.reuse, 0x8 ;  /* 0x00000008191b7836 */ /* 0x040fe20000000000 */
[CC--:B------:R-:W-:Y:S01]  /*68c0*/  IADD3 R31, P2, PT, R25.reuse, R44.reuse, RZ ;  /* 0x0000002c191f7210 */ /* 0x0c0fe20007f5e0ff */
[C---:B------:R-:W-:Y:S02]  /*68d0*/  VIADD R29, R25.reuse, 0x10 ;  /* 0x00000010191d7836 */ /* 0x040fe40000000000 */
[----:B------:R-:W-:Y:S01]  /*68e0*/  VIADD R25, R25, 0x18 ;  /* 0x0000001819197836 */ /* 0x000fe20000000000 */
[----:B------:R-:W-:Y:S02]  /*68f0*/  IADD3 R37, P3, PT, R27, R44, RZ ;  /* 0x0000002c1b257210 */ /* 0x000fe40007f7e0ff */
[----:B------:R-:W-:Y:S02]  /*6900*/  IADD3.X R24, PT, PT, RZ, R2, RZ, P2, !PT ;  /* 0x00000002ff187210 */ /* 0x000fe400017fe4ff */
[-C--:B------:R-:W-:Y:S01]  /*6910*/  IADD3 R27, P4, PT, R29, R44.reuse, RZ ;  /* 0x0000002c1d1b7210 */ /* 0x080fe20007f9e0ff */
[----:B------:R-:W-:Y:S01]  /*6920*/  IMAD.X R29, RZ, RZ, R2, P3 ;  /* 0x000000ffff1d7224 */ /* 0x000fe200018e0602 */
[----:B------:R-:W-:-:S02]  /*6930*/  IADD3 R25, P5, PT, R25, R44, RZ ;  /* 0x0000002c19197210 */ /* 0x000fc40007fbe0ff */
[-C--:B------:R-:W-:Y:S01]  /*6940*/  LEA R30, P2, R31, R52.reuse, 0x1 ;  /* 0x000000341f1e7211 */ /* 0x080fe200078408ff */
[--C-:B------:R-:W-:Y:S01]  /*6950*/  IMAD.X R35, RZ, RZ, R2.reuse, P4 ;  /* 0x000000ffff237224 */ /* 0x100fe200020e0602 */
[-C--:B------:R-:W-:Y:S01]  /*6960*/  LEA R26, P3, R27, R52.reuse, 0x1 ;  /* 0x000000341b1a7211 */ /* 0x080fe200078608ff */
[----:B------:R-:W-:Y:S01]  /*6970*/  IMAD.X R34, RZ, RZ, R2, P5 ;  /* 0x000000ffff227224 */ /* 0x000fe200028e0602 */
[-C--:B------:R-:W-:Y:S02]  /*6980*/  LEA.HI.X R31, R31, R53.reuse, R24, 0x1, P2 ;  /* 0x000000351f1f7211 */ /* 0x080fe400010f0c18 */
[-C--:B------:R-:W-:Y:S02]  /*6990*/  LEA R28, P2, R37, R52.reuse, 0x1 ;  /* 0x00000034251c7211 */ /* 0x080fe400078408ff */
[----:B------:R-:W-:Y:S02]  /*69a0*/  LEA R24, P4, R25, R52, 0x1 ;  /* 0x0000003419187211 */ /* 0x000fe400078808ff */
[----:B------:R-:W-:-:S02]  /*69b0*/  LEA.HI.X R29, R37, R53, R29, 0x1, P2 ;  /* 0x00000035251d7211 */ /* 0x000fc400010f0c1d */
[-C--:B------:R-:W-:Y:S02]  /*69c0*/  LEA.HI.X R27, R27, R53.reuse, R35, 0x1, P3 ;  /* 0x000000351b1b7211 */ /* 0x080fe400018f0c23 */
[----:B------:R-:W-:Y:S02]  /*69d0*/  LEA.HI.X R25, R25, R53, R34, 0x1, P4 ;  /* 0x0000003519197211 */ /* 0x000fe400020f0c22 */
[----:B------:R-:W-:Y:S02]  /*69e0*/  MOV R30, R30 ;  /* 0x0000001e001e7202 */ /* 0x000fe40000000f00 */
[----:B------:R-:W-:Y:S02]  /*69f0*/  MOV R28, R28 ;  /* 0x0000001c001c7202 */ /* 0x000fe40000000f00 */
[----:B------:R-:W-:Y:S02]  /*6a00*/  MOV R26, R26 ;  /* 0x0000001a001a7202 */ /* 0x000fe40000000f00 */
[----:B------:R-:W-:Y:S01]  /*6a10*/  MOV R24, R24 ;  /* 0x0000001800187202 */ /* 0x000fe20000000f00 */
[----:B------:R-:W0:Y:S04]  /*6a20*/  LDSM.16.M88.2 R30, [R30] ;  /* 0x000000001e1e783b */ /* 0x000e280000000100 */
[----:B------:R-:W3:Y:S04]  /*6a30*/  LDSM.16.M88.2 R28, [R28] ;  /* 0x000000001c1c783b */ /* 0x000ee80000000100 */
[----:B------:R-:W4:Y:S04]  /*6a40*/  LDSM.16.M88.2 R26, [R26] ;  /* 0x000000001a1a783b */ /* 0x000f280000000100 */
[----:B------:R-:W5:Y:S01]  /*6a50*/  LDSM.16.M88.2 R24, [R24] ;  /* 0x000000001818783b */ /* 0x000f620000000100 */
[C---:B0-----:R-:W-:Y:S08]  /*6a60*/  HMMA.16816.F32 R16, R4.reuse, R30, R16 ;  /* 0x0000001e0410723c */ /* 0x041ff00000001810 */
[C---:B---3--:R-:W-:Y:S08]  /*6a70*/  HMMA.16816.F32 R20, R4.reuse, R28, R20 ;  /* 0x0000001c0414723c */ /* 0x048ff00000001814 */
[C---:B----4-:R-:W-:Y:S03]  /*6a80*/  HMMA.16816.F32 R8, R4.reuse, R26, R8 ;  /* 0x0000001a0408723c */ /* 0x050fe60000001808 */
[----:B------:R1:W-:Y:S05]  /*6a90*/  STL.128 [R33], R16 ;  /* 0x0000001021007387 */ /* 0x0003ea0000100c00 */
[----:B-----5:R-:W-:Y:S03]  /*6aa0*/  HMMA.16816.F32 R12, R4, R24, R12 ;  /* 0x00000018040c723c */ /* 0x020fe6000000180c */
[----:B------:R1:W-:Y:S08]  /*6ab0*/  STL.128 [R33+0x10], R20 ;  /* 0x0000101421007387 */ /* 0x0003f00000100c00 */
[----:B------:R1:W-:Y:S08]  /*6ac0*/  STL.128 [R33+0x20], R8 ;  /* 0x0000200821007387 */ /* 0x0003f00000100c00 */
[----:B------:R1:W-:Y:S02]  /*6ad0*/  STL.128 [R33+0x30], R12 ;  /* 0x0000300c21007387 */ /* 0x0003e40000100c00 */
.L_x_37:
[----:B------:R-:W-:Y:S05]  /*6ae0*/  BSYNC.RECONVERGENT B1 ;  /* 0x0000000000017941 */ /* 0x000fea0003800200 */
.L_x_36:
[----:B------:R-:W-:Y:S05]  /*6af0*/  @!P1 BRA `(.L_x_35) ;  /* 0x00000000009c9947 */ /* 0x000fea0003800000 */
[----:B------:R-:W-:Y:S01]  /*6b00*/  ISETP.NE.AND P1, PT, R43, RZ, PT ;  /* 0x000000ff2b00720c */ /* 0x000fe20003f25270 */
[----:B------:R-:W-:Y:S01]  /*6b10*/  BSSY.RECONVERGENT B1, `(.L_x_38) ;  /* 0x0000019000017945 */ /* 0x000fe20003800200 */
[----:B------:R-:W-:-:S11]  /*6b20*/  ISETP.NE.AND P2, PT, R42, RZ, PT ;  /* 0x000000ff2a00720c */ /* 0x000fd60003f45270 */
[----:B------:R-:W-:Y:S05]  /*6b30*/  @!P1 BRA `(.L_x_39) ;  /* 0x0000000000589947 */ /* 0x000fea0003800000 */
[----:B-1----:R-:W-:-:S05]  /*6b40*/  LEA R20, R32, UR13, 0x4 ;  /* 0x0000000d20147c11 */ /* 0x002fca000f8e20ff */
[----:B------:R-:W0:Y:S04]  /*6b50*/  LDL.128 R12, [R20] ;  /* 0x00000000140c7983 */ /* 0x000e280000100c00 */
[----:B------:R-:W3:Y:S01]  /*6b60*/  LDL.128 R8, [R20+0x10] ;  /* 0x0000100014087983 */ /* 0x000ee20000100c00 */
[C---:B------:R-:W-:Y:S02]  /*6b70*/  IMAD.SHL.U32 R17, R32.reuse, 0x8, RZ ;  /* 0x0000000820117824 */ /* 0x040fe400078e00ff */
[----:B------:R-:W-:Y:S02]  /*6b80*/  VIADD R32, R32, 0x2 ;  /* 0x0000000220207836 */ /* 0x000fe40000000000 */
[C---:B------:R-:W-:Y:S01]  /*6b90*/  VIADD R19, R17.reuse, 0x8 ;  /* 0x0000000811137836 */ /* 0x040fe20000000000 */
[----:B------:R-:W-:-:S04]  /*6ba0*/  IADD3 R17, P1, PT, R17, R44, RZ ;  /* 0x0000002c11117210 */ /* 0x000fc80007f3e0ff */
[----:B------:R-:W-:Y:S01]  /*6bb0*/  IADD3 R21, P3, PT, R19, R44, RZ ;  /* 0x0000002c13157210 */ /* 0x000fe20007f7e0ff */
[----:B------:R-:W-:Y:S01]  /*6bc0*/  IMAD.X R19, RZ, RZ, R2, P1 ;  /* 0x000000ffff137224 */ /* 0x000fe200008e0602 */
[----:B------:R-:W-:-:S03]  /*6bd0*/  LEA R18, P1, R17, R52, 0x1 ;  /* 0x0000003411127211 */ /* 0x000fc600078208ff */
[----:B------:R-:W-:Y:S01]  /*6be0*/  IMAD.X R22, RZ, RZ, R2, P3 ;  /* 0x000000ffff167224 */ /* 0x000fe200018e0602 */
[----:B------:R-:W-:Y:S02]  /*6bf0*/  LEA R16, P3, R21, R52, 0x1 ;  /* 0x0000003415107211 */ /* 0x000fe400078608ff */
[-C--:B------:R-:W-:Y:S02]  /*6c00*/  LEA.HI.X R19, R17, R53.reuse, R19, 0x1, P1 ;  /* 0x0000003511137211 */ /* 0x080fe400008f0c13 */
[----:B------:R-:W-:Y:S02]  /*6c10*/  LEA.HI.X R17, R21, R53, R22, 0x1, P3 ;  /* 0x0000003515117211 */ /* 0x000fe400018f0c16 */
[----:B------:R-:W-:Y:S02]  /*6c20*/  MOV R18, R18 ;  /* 0x0000001200127202 */ /* 0x000fe40000000f00 */
[----:B------:R-:W-:-:S04]  /*6c30*/  MOV R16, R16 ;  /* 0x0000001000107202 */ /* 0x000fc80000000f00 */
[----:B------:R-:W0:Y:S04]  /*6c40*/  LDSM.16.M88.2 R18, [R18] ;  /* 0x000000001212783b */ /* 0x000e280000000100 */
[----:B------:R-:W3:Y:S01]  /*6c50*/  LDSM.16.M88.2 R16, [R16] ;  /* 0x000000001010783b */ /* 0x000ee20000000100 */
[C---:B0-----:R-:W-:Y:S08]  /*6c60*/  HMMA.16816.F32 R12, R4.reuse, R18, R12 ;  /* 0x00000012040c723c */ /* 0x041ff0000000180c */
[----:B---3--:R-:W-:Y:S11]  /*6c70*/  HMMA.16816.F32 R8, R4, R16, R8 ;  /* 0x000000100408723c */ /* 0x008ff60000001808 */
[----:B------:R3:W-:Y:S08]  /*6c80*/  STL.128 [R20], R12 ;  /* 0x0000000c14007387 */ /* 0x0007f00000100c00 */
[----:B------:R3:W-:Y:S02]  /*6c90*/  STL.128 [R20+0x10], R8 ;  /* 0x0000100814007387 */ /* 0x0007e40000100c00 */
.L_x_39:
[----:B------:R-:W-:Y:S05]  /*6ca0*/  BSYNC.RECONVERGENT B1 ;  /* 0x0000000000017941 */ /* 0x000fea0003800200 */
.L_x_38:
[----:B------:R-:W-:Y:S05]  /*6cb0*/  @!P2 BRA `(.L_x_35) ;  /* 0x00000000002ca947 */ /* 0x000fea0003800000 */
[----:B-1-3--:R-:W-:-:S05]  /*6cc0*/  LEA R14, R32, UR13, 0x4 ;  /* 0x0000000d200e7c11 */ /* 0x00afca000f8e20ff */
[----:B------:R-:W0:Y:S01]  /*6cd0*/  LDL.128 R8, [R14] ;  /* 0x000000000e087983 */ /* 0x000e220000100c00 */
[----:B------:R-:W-:-:S05]  /*6ce0*/  LEA R13, P1, R32, R44, 0x3 ;  /* 0x0000002c200d7211 */ /* 0x000fca00078218ff */
[----:B------:R-:W-:Y:S01]  /*6cf0*/  IMAD.X R15, RZ, RZ, R2, P1 ;  /* 0x000000ffff0f7224 */ /* 0x000fe200008e0602 */
[----:B------:R-:W-:-:S04]  /*6d00*/  LEA R12, P1, R13, R52, 0x1 ;  /* 0x000000340d0c7211 */ /* 0x000fc800078208ff */
[----:B------:R-:W-:-:S04]  /*6d10*/  LEA.HI.X R13, R13, R53, R15, 0x1, P1 ;  /* 0x000000350d0d7211 */ /* 0x000fc800008f0c0f */
[----:B------:R-:W-:-:S06]  /*6d20*/  MOV R12, R12 ;  /* 0x0000000c000c7202 */ /* 0x000fcc0000000f00 */
[----:B------:R-:W0:Y:S02]  /*6d30*/  LDSM.16.M88.2 R12, [R12] ;  /* 0x000000000c0c783b */ /* 0x000e240000000100 */
[----:B0-----:R-:W-:-:S15]  /*6d40*/  HMMA.16816.F32 R8, R4, R12, R8 ;  /* 0x0000000c0408723c */ /* 0x001fde0000001808 */
[----:B------:R-:W-:-:S04]  /*6d50*/  NOP ;  /* 0x0000000000007918 */ /* 0x000fc80000000000 */
[----:B------:R4:W-:Y:S02]  /*6d60*/  STL.128 [R14], R8 ;  /* 0x000000080e007387 */ /* 0x0009e40000100c00 */
.L_x_35:
[----:B------:R-:W-:Y:S05]  /*6d70*/  BSYNC.RECONVERGENT B0 ;  /* 0x0000000000007941 */ /* 0x000fea0003800200 */
.L_x_30:
[----:B0-----:R-:W-:-:S05]  /*6d80*/  IADD3 R4, P1, PT, R54, 0x20, RZ ;  /* 0x0000002036047810 */ /* 0x001fca0007f3e0ff */
[----:B------:R-:W-:-:S05]  /*6d90*/  IMAD.X R5, RZ, RZ, R55, P1 ;  /* 0x000000ffff057224 */ /* 0x000fca00008e0637 */
[----:B------:R-:W-:-:S06]  /*6da0*/  MOV R4, R4 ;  /* 0x0000000400047202 */ /* 0x000fcc0000000f00 */
[----:B------:R-:W0:Y:S01]  /*6db0*/  LDSM.16.M88.4 R4, [R4] ;  /* 0x000000000404783b */ /* 0x000e220000000200 */
[----:B------:R-:W-:Y:S05]  /*6dc0*/  @!P0 BRA `(.L_x_40) ;  /* 0x0000000800e88947 */ /* 0x000fea0003800000 */
[----:B------:R-:W-:Y:S01]  /*6dd0*/  ISETP.GE.U32.AND P1, PT, R47, 0x7, PT ;  /* 0x000000072f00780c */ /* 0x000fe20003f26070 */
[----:B------:R-:W-:Y:S01]  /*6de0*/  BSSY.RECONVERGENT B0, `(.L_x_41) ;  /* 0x000005c000007945 */ /* 0x000fe20003800200 */
[----:B------:R-:W-:-:S11]  /*6df0*/  IMAD.MOV.U32 R32, RZ, RZ, RZ ;  /* 0x000000ffff207224 */ /* 0x000fd600078e00ff */
[----:B------:R-:W-:Y:S05]  /*6e00*/  @!P1 BRA `(.L_x_42) ;  /* 0x0000000400649947 */ /* 0x000fea0003800000 */
[----:B------:R-:W-:Y:S01]  /*6e10*/  BSSY.RECONVERGENT B1, `(.L_x_43) ;  /* 0x0000057000017945 */ /* 0x000fe20003800200 */
[----:B------:R-:W-:-:S07]  /*6e20*/  IMAD.MOV.U32 R65, RZ, RZ, RZ ;  /* 0x000000ffff417224 */ /* 0x000fce00078e00ff */
.L_x_44:
[----:B0-----:R-:W-:-:S05]  /*6e30*/  LEA R51, R65, UR13, 0x4 ;  /* 0x0000000d41337c11 */ /* 0x001fca000f8e20ff */
[----:B-1-34-:R-:W0:Y:S04]  /*6e40*/  LDL.128 R8, [R51] ;  /* 0x0000000033087983 */ /* 0x01ae280000100c00 */
[----:B------:R-:W3:Y:S04]  /*6e50*/  LDL.128 R28, [R51+0x10] ;  /* 0x00001000331c7983 */ /* 0x000ee80000100c00 */
[----:B------:R-:W4:Y:S04]  /*6e60*/  LDL.128 R24, [R51+0x20] ;  /* 0x0000200033187983 */ /* 0x000f280000100c00 */
[----:B------:R-:W5:Y:S04]  /*6e70*/  LDL.128 R16, [R51+0x40] ;  /* 0x0000400033107983 */ /* 0x000f680000100c00 */
[----:B------:R-:W2:Y:S01]  /*6e80*/  LDL.128 R20, [R51+0x30] ;  /* 0x0000300033147983 */ /* 0x000ea20000100c00 */
[----:B------:R-:W-:-:S05]  /*6e90*/  IMAD R40, R65, 0x8, R59 ;  /* 0x0000000841287824 */ /* 0x000fca00078e023b */
[C---:B------:R-:W-:Y:S01]  /*6ea0*/  IADD3 R15, P1, PT, R40.reuse, R44, RZ ;  /* 0x0000002c280f7210 */ /* 0x040fe20007f3e0ff */
[----:B------:R-:W-:-:S04]  /*6eb0*/  VIADD R13, R40, 0x8 ;  /* 0x00000008280d7836 */ /* 0x000fc80000000000 */
[----:B------:R-:W-:Y:S01]  /*6ec0*/  IMAD.X R12, RZ, RZ, R2, P1 ;  /* 0x000000ffff0c7224 */ /* 0x000fe200008e0602 */
[----:B------:R-:W-:Y:S02]  /*6ed0*/  LEA R14, P1, R15, R52, 0x1 ;  /* 0x000000340f0e7211 */ /* 0x000fe400078208ff */
[----:B------:R-:W-:Y:S02]  /*6ee0*/  IADD3 R13, P2, PT, R13, R44, RZ ;  /* 0x0000002c0d0d7210 */ /* 0x000fe40007f5e0ff */
[----:B------:R-:W-:Y:S02]  /*6ef0*/  LEA.HI.X R15, R15, R53, R12, 0x1, P1 ;  /* 0x000000350f0f7211 */ /* 0x000fe400008f0c0c */
[----:B------:R-:W-:Y:S01]  /*6f00*/  LEA R12, P1, R13, R52, 0x1 ;  /* 0x000000340d0c7211 */ /* 0x000fe200078208ff */
[----:B------:R-:W-:Y:S01]  /*6f10*/  IMAD.X R33, RZ, RZ, R2, P2 ;  /* 0x000000ffff217224 */ /* 0x000fe200010e0602 */
[----:B------:R-:W-:-:S04]  /*6f20*/  MOV R32, R14 ;  /* 0x0000000e00207202 */ /* 0x000fc80000000f00 */
[----:B------:R-:W-:Y:S02]  /*6f30*/  LEA.HI.X R13, R13, R53, R33, 0x1, P1 ;  /* 0x000000350d0d7211 */ /* 0x000fe400008f0c21 */
[----:B------:R-:W0:Y:S01]  /*6f40*/  LDSM.16.M88.2 R32, [R32] ;  /* 0x000000002020783b */ /* 0x000e220000000100 */
[C---:B------:R-:W-:Y:S02]  /*6f50*/  VIADD R15, R40.reuse, 0x10 ;  /* 0x00000010280f7836 */ /* 0x040fe40000000000 */
[C---:B------:R-:W-:Y:S01]  /*6f60*/  VIADD R35, R40.reuse, 0x18 ;  /* 0x0000001828237836 */ /* 0x040fe20000000000 */
[----:B------:R-:W-:Y:S02]  /*6f70*/  MOV R66, R12 ;  /* 0x0000000c00427202 */ /* 0x000fe40000000f00 */
[-C--:B------:R-:W-:Y:S01]  /*6f80*/  IADD3 R15, P1, PT, R15, R44.reuse, RZ ;  /* 0x0000002c0f0f7210 */ /* 0x080fe20007f3e0ff */
[----:B------:R-:W-:Y:S01]  /*6f90*/  VIADD R37, R40, 0x20 ;  /* 0x0000002028257836 */ /* 0x000fe20000000000 */
[----:B------:R-:W-:Y:S01]  /*6fa0*/  IADD3 R13, P2, PT, R35, R44, RZ ;  /* 0x0000002c230d7210 */ /* 0x000fe20007f5e0ff */
[----:B------:R-:W3:Y:S02]  /*6fb0*/  LDSM.16.M88.2 R38, [R66] ;  /* 0x000000004226783b */ /* 0x000ee40000000100 */
[--C-:B------:R-:W-:Y:S01]  /*6fc0*/  IMAD.X R35, RZ, RZ, R2.reuse, P1 ;  /* 0x000000ffff237224 */ /* 0x100fe200008e0602 */
[----:B------:R-:W-:Y:S01]  /*6fd0*/  LEA R34, P1, R15, R52, 0x1 ;  /* 0x000000340f227211 */ /* 0x000fe200078208ff */
[----:B------:R-:W-:Y:S01]  /*6fe0*/  IMAD.X R12, RZ, RZ, R2, P2 ;  /* 0x000000ffff0c7224 */ /* 0x000fe200010e0602 */
[----:B------:R-:W-:-:S02]  /*6ff0*/  IADD3 R37, P3, PT, R37, R44, RZ ;  /* 0x0000002c25257210 */ /* 0x000fc40007f7e0ff */
[-C--:B------:R-:W-:Y:S02]  /*7000*/  LEA R14, P2, R13, R52.reuse, 0x1 ;  /* 0x000000340d0e7211 */ /* 0x080fe400078408ff */
[-C--:B------:R-:W-:Y:S02]  /*7010*/  LEA.HI.X R35, R15, R53.reuse, R35, 0x1, P1 ;  /* 0x000000350f237211 */ /* 0x080fe400008f0c23 */
[----:B------:R-:W-:Y:S01]  /*7020*/  LEA.HI.X R15, R13, R53, R12, 0x1, P2 ;  /* 0x000000350d0f7211 */ /* 0x000fe200010f0c0c */
[----:B------:R-:W-:Y:S01]  /*7030*/  IMAD.X R13, RZ, RZ, R2, P3 ;  /* 0x000000ffff0d7224 */ /* 0x000fe200018e0602 */
[C---:B------:R-:W-:Y:S02]  /*7040*/  LEA R12, P1, R37.reuse, R52, 0x1 ;  /* 0x00000034250c7211 */ /* 0x040fe400078208ff */
[----:B------:R-:W-:Y:S02]  /*7050*/  MOV R67, R34 ;  /* 0x0000002200437202 */ /* 0x000fe40000000f00 */
[----:B------:R-:W-:-:S02]  /*7060*/  LEA.HI.X R13, R37, R53, R13, 0x1, P1 ;  /* 0x00000035250d7211 */ /* 0x000fc400008f0c0d */
[----:B------:R-:W-:Y:S01]  /*7070*/  MOV R34, R14 ;  /* 0x0000000e00227202 */ /* 0x000fe20000000f00 */
[----:B------:R-:W4:Y:S01]  /*7080*/  LDSM.16.M88.2 R36, [R67] ;  /* 0x000000004324783b */ /* 0x000f220000000100 */
[----:B------:R-:W-:-:S03]  /*7090*/  MOV R41, R12 ;  /* 0x0000000c00297202 */ /* 0x000fc60000000f00 */
[----:B------:R-:W5:Y:S04]  /*70a0*/  LDL.128 R12, [R51+0x50] ;  /* 0x00005000330c7983 */ /* 0x000f680000100c00 */
[----:B------:R-:W2:Y:S01]  /*70b0*/  LDSM.16.M88.2 R34, [R34] ;  /* 0x000000002222783b */ /* 0x000ea20000000100 */
[C---:B0-----:R-:W-:Y:S03]  /*70c0*/  HMMA.16816.F32 R8, R4.reuse, R32, R8 ;  /* 0x000000200408723c */ /* 0x041fe60000001808 */
[----:B------:R-:W5:Y:S05]  /*70d0*/  LDSM.16.M88.2 R32, [R41] ;  /* 0x000000002920783b */ /* 0x000f6a0000000100 */
[C---:B---3--:R-:W-:Y:S08]  /*70e0*/  HMMA.16816.F32 R28, R4.reuse, R38, R28 ;  /* 0x00000026041c723c */ /* 0x048ff0000000181c */
[C---:B----4-:R-:W-:Y:S01]  /*70f0*/  HMMA.16816.F32 R24, R4.reuse, R36, R24 ;  /* 0x000000240418723c */ /* 0x050fe20000001818 */
[----:B------:R-:W3:Y:S07]  /*7100*/  LDL.128 R36, [R51+0x60] ;  /* 0x0000600033247983 */ /* 0x000eee0000100c00 */
[C---:B--2---:R-:W-:Y:S08]  /*7110*/  HMMA.16816.F32 R20, R4.reuse, R34, R20 ;  /* 0x000000220414723c */ /* 0x044ff00000001814 */
[----:B-----5:R-:W-:Y:S01]  /*7120*/  HMMA.16816.F32 R16, R4, R32, R16 ;  /* 0x000000200410723c */ /* 0x020fe20000001810 */
[----:B------:R-:W-:-:S05]  /*7130*/  VIADD R33, R40, 0x28 ;  /* 0x0000002828217836 */ /* 0x000fca0000000000 */
[----:B------:R-:W-:Y:S01]  /*7140*/  IADD3 R67, P1, PT, R33, R44, RZ ;  /* 0x0000002c21437210 */ /* 0x000fe20007f3e0ff */
[----:B------:R-:W-:-:S05]  /*7150*/  VIADD R33, R40, 0x30 ;  /* 0x0000003028217836 */ /* 0x000fca0000000000 */
[----:B------:R-:W-:Y:S01]  /*7160*/  IADD3 R35, P2, PT, R33, R44, RZ ;  /* 0x0000002c21237210 */ /* 0x000fe20007f5e0ff */
[----:B------:R-:W-:Y:S01]  /*7170*/  IMAD.X R33, RZ, RZ, R2, P1 ;  /* 0x000000ffff217224 */ /* 0x000fe200008e0602 */
[----:B------:R-:W-:-:S03]  /*7180*/  LEA R32, P1, R67, R52, 0x1 ;  /* 0x0000003443207211 */ /* 0x000fc600078208ff */
[----:B------:R-:W-:Y:S01]  /*7190*/  IMAD.X R34, RZ, RZ, R2, P2 ;  /* 0x000000ffff227224 */ /* 0x000fe200010e0602 */
[----:B------:R-:W-:Y:S02]  /*71a0*/  LEA.HI.X R33, R67, R53, R33, 0x1, P1 ;  /* 0x0000003543217211 */ /* 0x000fe400008f0c21 */
[----:B------:R-:W-:-:S04]  /*71b0*/  LEA R66, P1, R35, R52, 0x1 ;  /* 0x0000003423427211 */ /* 0x000fc800078208ff */
[----:B------:R-:W-:Y:S02]  /*71c0*/  LEA.HI.X R67, R35, R53, R34, 0x1, P1 ;  /* 0x0000003523437211 */ /* 0x000fe400008f0c22 */
[----:B------:R-:W-:-:S04]  /*71d0*/  IADD3 R35, PT, PT, R40, 0x38, RZ ;  /* 0x0000003828237810 */ /* 0x000fc80007ffe0ff */
[----:B------:R-:W-:Y:S02]  /*71e0*/  IADD3 R35, P1, PT, R35, R44, RZ ;  /* 0x0000002c23237210 */ /* 0x000fe40007f3e0ff */
[----:B------:R-:W-:-:S03]  /*71f0*/  MOV R40, R32 ;  /* 0x0000002000287202 */ /* 0x000fc60000000f00 */
[----:B------:R-:W-:Y:S01]  /*7200*/  IMAD.X R32, RZ, RZ, R2, P1 ;  /* 0x000000ffff207224 */ /* 0x000fe200008e0602 */
[C---:B------:R-:W-:Y:S02]  /*7210*/  LEA R68, P1, R35.reuse, R52, 0x1 ;  /* 0x0000003423447211 */ /* 0x040fe400078208ff */
[----:B------:R-:W0:Y:S02]  /*7220*/  LDSM.16.M88.2 R40, [R40] ;  /* 0x000000002828783b */ /* 0x000e240000000100 */
[----:B------:R-:W-:Y:S02]  /*7230*/  LEA.HI.X R69, R35, R53, R32, 0x1, P1 ;  /* 0x0000003523457211 */ /* 0x000fe400008f0c20 */
[----:B------:R-:W2:Y:S01]  /*7240*/  LDL.128 R32, [R51+0x70] ;  /* 0x0000700033207983 */ /* 0x000ea20000100c00 */
        /* <DEDUP_REMOVED lines=10> */
[----:B------:R-:W-:Y:S01]  /*72f0*/  ISETP.NE.AND P1, PT, R65, R50, PT ;  /* 0x000000324100720c */ /* 0x000fe20003f25270 */
[----:B---3--:R-:W-:Y:S01]  /*7300*/  HMMA.16816.F32 R36, R4, R40, R36 ;  /* 0x000000280424723c */ /* 0x008fe20000001824 */
[----:B------:R-:W-:-:S06]  /*7310*/  MOV R41, R68 ;  /* 0x0000004400297202 */ /* 0x000fcc0000000f00 */
[----:B------:R-:W2:-:S12]  /*7320*/  LDSM.16.M88.2 R40, [R41] ;  /* 0x000000002928783b */ /* 0x000e980000000100 */
[----:B------:R0:W-:Y:S01]  /*7330*/  STL.128 [R51+0x60], R36 ;  /* 0x0000602433007387 */ /* 0x0001e20000100c00 */
[----:B--2---:R-:W-:-:S15]  /*7340*/  HMMA.16816.F32 R32, R4, R40, R32 ;  /* 0x000000280420723c */ /* 0x004fde0000001820 */
[----:B------:R-:W-:-:S04]  /*7350*/  NOP ;  /* 0x0000000000007918 */ /* 0x000fc80000000000 */
[----:B------:R0:W-:Y:S01]  /*7360*/  STL.128 [R51+0x70], R32 ;  /* 0x0000702033007387 */ /* 0x0001e20000100c00 */
[----:B------:R-:W-:Y:S05]  /*7370*/  @P1 BRA `(.L_x_44) ;  /* 0xfffffff800ac1947 */ /* 0x000fea000383ffff */
[----:B------:R-:W-:Y:S05]  /*7380*/  BSYNC.RECONVERGENT B1 ;  /* 0x0000000000017941 */ /* 0x000fea0003800200 */
.L_x_43:
[----:B0-----:R-:W-:-:S07]  /*7390*/  IMAD.MOV.U32 R32, RZ, RZ, R50 ;  /* 0x000000ffff207224 */ /* 0x001fce00078e0032 */
.L_x_42:
[----:B------:R-:W-:Y:S05]  /*73a0*/  BSYNC.RECONVERGENT B0 ;  /* 0x0000000000007941 */ /* 0x000fea0003800200 */
.L_x_41:
[----:B------:R-:W-:Y:S01]  /*73b0*/  ISETP.NE.AND P1, PT, R49, RZ, PT ;  /* 0x000000ff3100720c */ /* 0x000fe20003f25270 */
[----:B------:R-:W-:-:S12]  /*73c0*/  BSSY.RECONVERGENT B0, `(.L_x_40) ;  /* 0x000005a000007945 */ /* 0x000fd80003800200 */
[----:B------:R-:W-:Y:S05]  /*73d0*/  @!P1 BRA `(.L_x_45) ;  /* 0x0000000400609947 */ /* 0x000fea0003800000 */
[----:B------:R-:W-:Y:S01]  /*73e0*/  ISETP.GE.U32.AND P2, PT, R48, 0x3, PT ;  /* 0x000000033000780c */ /* 0x000fe20003f46070 */
[----:B------:R-:W-:Y:S01]  /*73f0*/  BSSY.RECONVERGENT B1, `(.L_x_46) ;  /* 0x000002d000017945 */ /* 0x000fe20003800200 */
[----:B------:R-:W-:-:S11]  /*7400*/  ISETP.NE.AND P1, PT, R45, RZ, PT ;  /* 0x000000ff2d00720c */ /* 0x000fd60003f25270 */
[----:B------:R-:W-:Y:S05]  /*7410*/  @!P2 BRA `(.L_x_47) ;  /* 0x0000000000a8a947 */ /* 0x000fea0003800000 */
[----:B-1----:R-:W-:-:S05]  /*7420*/  LEA R33, R32, UR13, 0x4 ;  /* 0x0000000d20217c11 */ /* 0x002fca000f8e20ff */
[----:B------:R-:W0:Y:S04]  /*7430*/  LDL.128 R16, [R33] ;  /* 0x0000000021107983 */ /* 0x000e280000100c00 */
[----:B---3--:R-:W3:Y:S04]  /*7440*/  LDL.128 R20, [R33+0x10] ;  /* 0x0000100021147983 */ /* 0x008ee80000100c00 */
[----:B----4-:R-:W4:Y:S04]  /*7450*/  LDL.128 R8, [R33+0x20] ;  /* 0x0000200021087983 */ /* 0x010f280000100c00 */
[----:B------:R-:W5:Y:S01]  /*7460*/  LDL.128 R12, [R33+0x30] ;  /* 0x00003000210c7983 */ /* 0x000f620000100c00 */
[----:B------:R-:W-:-:S02]  /*7470*/  IMAD R25, R32, 0x8, R59 ;  /* 0x0000000820197824 */ /* 0x000fc400078e023b */
[----:B------:R-:W-:Y:S02]  /*7480*/  VIADD R32, R32, 0x4 ;  /* 0x0000000420207836 */ /* 0x000fe40000000000 */
[C---:B------:R-:W-:Y:S01]  /*7490*/  VIADD R27, R25.reuse, 0x8 ;  /* 0x00000008191b7836 */ /* 0x040fe20000000000 */
[CC--:B------:R-:W-:Y:S01]  /*74a0*/  IADD3 R31, P2, PT, R25.reuse, R44.reuse, RZ ;  /* 0x0000002c191f7210 */ /* 0x0c0fe20007f5e0ff */
[C---:B------:R-:W-:Y:S02]  /*74b0*/  VIADD R29, R25.reuse, 0x10 ;  /* 0x00000010191d7836 */ /* 0x040fe40000000000 */
[----:B------:R-:W-:Y:S01]  /*74c0*/  VIADD R25, R25, 0x18 ;  /* 0x0000001819197836 */ /* 0x000fe20000000000 */
[-C--:B------:R-:W-:Y:S01]  /*74d0*/  IADD3 R37, P3, PT, R27, R44.reuse, RZ ;  /* 0x0000002c1b257210 */ /* 0x080fe20007f7e0ff */
[--C-:B------:R-:W-:Y:S01]  /*74e0*/  IMAD.X R24, RZ, RZ, R2.reuse, P2 ;  /* 0x000000ffff187224 */ /* 0x100fe200010e0602 */
[-C--:B------:R-:W-:Y:S02]  /*74f0*/  IADD3 R27, P4, PT, R29, R44.reuse, RZ ;  /* 0x0000002c1d1b7210 */ /* 0x080fe40007f9e0ff */
[----:B------:R-:W-:Y:S01]  /*7500*/  IADD3 R25, P5, PT, R25, R44, RZ ;  /* 0x0000002c19197210 */ /* 0x000fe20007fbe0ff */
[--C-:B------:R-:W-:Y:S01]  /*7510*/  IMAD.X R29, RZ, RZ, R2.reuse, P3 ;  /* 0x000000ffff1d7224 */ /* 0x100fe200018e0602 */
[-C--:B------:R-:W-:Y:S01]  /*7520*/  LEA R30, P2, R31, R52.reuse, 0x1 ;  /* 0x000000341f1e7211 */ /* 0x080fe200078408ff */
[--C-:B------:R-:W-:Y:S01]  /*7530*/  IMAD.X R35, RZ, RZ, R2.reuse, P4 ;  /* 0x000000ffff237224 */ /* 0x100fe200020e0602 */
[----:B------:R-:W-:Y:S01]  /*7540*/  LEA R26, P3, R27, R52, 0x1 ;  /* 0x000000341b1a7211 */ /* 0x000fe200078608ff */
[----:B------:R-:W-:Y:S01]  /*7550*/  IMAD.X R34, RZ, RZ, R2, P5 ;  /* 0x000000ffff227224 */ /* 0x000fe200028e0602 */
[----:B------:R-:W-:-:S02]  /*7560*/  LEA.HI.X R31, R31, R53, R24, 0x1, P2 ;  /* 0x000000351f1f7211 */ /* 0x000fc400010f0c18 */
[-C--:B------:R-:W-:Y:S02]  /*7570*/  LEA R28, P2, R37, R52.reuse, 0x1 ;  /* 0x00000034251c7211 */ /* 0x080fe400078408ff */
[----:B------:R-:W-:Y:S02]  /*7580*/  LEA R24, P4, R25, R52, 0x1 ;  /* 0x0000003419187211 */ /* 0x000fe400078808ff */
[-C--:B------:R-:W-:Y:S02]  /*7590*/  LEA.HI.X R29, R37, R53.reuse, R29, 0x1, P2 ;  /* 0x00000035251d7211 */ /* 0x080fe400010f0c1d */
[-C--:B------:R-:W-:Y:S02]  /*75a0*/  LEA.HI.X R27, R27, R53.reuse, R35, 0x1, P3 ;  /* 0x000000351b1b7211 */ /* 0x080fe400018f0c23 */
[----:B------:R-:W-:Y:S02]  /*75b0*/  LEA.HI.X R25, R25, R53, R34, 0x1, P4 ;  /* 0x0000003519197211 */ /* 0x000fe400020f0c22 */
[----:B------:R-:W-:-:S02]  /*75c0*/  MOV R30, R30 ;  /* 0x0000001e001e7202 */ /* 0x000fc40000000f00 */
        /* <DEDUP_REMOVED lines=15> */
.L_x_47:
[----:B------:R-:W-:Y:S05]  /*76c0*/  BSYNC.RECONVERGENT B1 ;  /* 0x0000000000017941 */ /* 0x000fea0003800200 */
.L_x_46:
[----:B------:R-:W-:Y:S05]  /*76d0*/  @!P1 BRA `(.L_x_45) ;  /* 0x0000000000a09947 */ /* 0x000fea0003800000 */
[----:B------:R-:W-:Y:S01]  /*76e0*/  ISETP.NE.AND P1, PT, R43, RZ, PT ;  /* 0x000000ff2b00720c */ /* 0x000fe20003f25270 */
[----:B------:R-:W-:Y:S01]  /*76f0*/  BSSY.RECONVERGENT B1, `(.L_x_48) ;  /* 0x0000019000017945 */ /* 0x000fe20003800200 */
[----:B------:R-:W-:-:S11]  /*7700*/  ISETP.NE.AND P3, PT, R42, RZ, PT ;  /* 0x000000ff2a00720c */ /* 0x000fd60003f65270 */
[----:B------:R-:W-:Y:S05]  /*7710*/  @!P1 BRA `(.L_x_49) ;  /* 0x0000000000589947 */ /* 0x000fea0003800000 */
[----:B01-3--:R-:W-:-:S05]  /*7720*/  LEA R20, R32, UR13, 0x4 ;  /* 0x0000000d20147c11 */ /* 0x00bfca000f8e20ff */
[----:B----4-:R-:W3:Y:S04]  /*7730*/  LDL.128 R12, [R20] ;  /* 0x00000000140c7983 */ /* 0x010ee80000100c00 */
[----:B------:R-:W4:Y:S01]  /*7740*/  LDL.128 R8, [R20+0x10] ;  /* 0x0000100014087983 */ /* 0x000f220000100c00 */
[C---:B------:R-:W-:Y:S02]  /*7750*/  IMAD R17, R32.reuse, 0x8, R59 ;  /* 0x0000000820117824 */ /* 0x040fe400078e023b */
        /* <DEDUP_REMOVED lines=12> */
[----:B------:R-:W3:Y:S04]  /*7820*/  LDSM.16.M88.2 R18, [R18] ;  /* 0x000000001212783b */ /* 0x000ee80000000100 */
[----:B------:R-:W4:Y:S01]  /*7830*/  LDSM.16.M88.2 R16, [R16] ;  /* 0x000000001010783b */ /* 0x000f220000000100 */
[C---:B---3--:R-:W-:Y:S08]  /*7840*/  HMMA.16816.F32 R12, R4.reuse, R18, R12 ;  /* 0x00000012040c723c */ /* 0x048ff0000000180c */
[----:B----4-:R-:W-:Y:S11]  /*7850*/  HMMA.16816.F32 R8, R4, R16, R8 ;  /* 0x000000100408723c */ /* 0x010ff60000001808 */
[----:B------:R0:W-:Y:S08]  /*7860*/  STL.128 [R20], R12 ;  /* 0x0000000c14007387 */ /* 0x0001f00000100c00 */
[----:B------:R0:W-:Y:S02]  /*7870*/  STL.128 [R20+0x10], R8 ;  /* 0x0000100814007387 */ /* 0x0001e40000100c00 */
.L_x_49:
[----:B------:R-:W-:Y:S05]  /*7880*/  BSYNC.RECONVERGENT B1 ;  /* 0x0000000000017941 */ /* 0x000fea0003800200 */
.L_x_48:
[----:B------:R-:W-:Y:S05]  /*7890*/  @!P3 BRA `(.L_x_45) ;  /* 0x000000000030b947 */ /* 0x000fea0003800000 */
[----:B01-34-:R-:W-:-:S05]  /*78a0*/  LEA R14, R32, UR13, 0x4 ;  /* 0x0000000d200e7c11 */ /* 0x01bfca000f8e20ff */
[----:B------:R-:W3:Y:S01]  /*78b0*/  LDL.128 R8, [R14] ;  /* 0x000000000e087983 */ /* 0x000ee20000100c00 */
[----:B------:R-:W-:-:S05]  /*78c0*/  IMAD R13, R32, 0x8, R59 ;  /* 0x00000008200d7824 */ /* 0x000fca00078e023b */
[----:B------:R-:W-:-:S05]  /*78d0*/  IADD3 R13, P1, PT, R13, R44, RZ ;  /* 0x0000002c0d0d7210 */ /* 0x000fca0007f3e0ff */
[----:B------:R-:W-:Y:S01]  /*78e0*/  IMAD.X R15, RZ, RZ, R2, P1 ;  /* 0x000000ffff0f7224 */ /* 0x000fe200008e0602 */
[----:B------:R-:W-:-:S04]  /*78f0*/  LEA R12, P1, R13, R52, 0x1 ;  /* 0x000000340d0c7211 */ /* 0x000fc800078208ff */
[----:B------:R-:W-:-:S04]  /*7900*/  LEA.HI.X R13, R13, R53, R15, 0x1, P1 ;  /* 0x000000350d0d7211 */ /* 0x000fc800008f0c0f */
[----:B------:R-:W-:-:S06]  /*7910*/  MOV R12, R12 ;  /* 0x0000000c000c7202 */ /* 0x000fcc0000000f00 */
[----:B------:R-:W3:Y:S02]  /*7920*/  LDSM.16.M88.2 R12, [R12] ;  /* 0x000000000c0c783b */ /* 0x000ee40000000100 */
[----:B---3--:R-:W-:-:S15]  /*7930*/  HMMA.16816.F32 R8, R4, R12, R8 ;  /* 0x0000000c0408723c */ /* 0x008fde0000001808 */
[----:B------:R-:W-:-:S04]  /*7940*/  NOP ;  /* 0x0000000000007918 */ /* 0x000fc80000000000 */
[----:B------:R0:W-:Y:S02]  /*7950*/  STL.128 [R14], R8 ;  /* 0x000000080e007387 */ /* 0x0001e40000100c00 */
.L_x_45:
[----:B------:R-:W-:Y:S05]  /*7960*/  BSYNC.RECONVERGENT B0 ;  /* 0x0000000000007941 */ /* 0x000fea0003800200 */
.L_x_40:
        /* <DEDUP_REMOVED lines=11> */
.L_x_54:
        /* <DEDUP_REMOVED lines=20> */
[----:B------:R-:W-:Y:S01]  /*7b60*/  MOV R66, R12 ;  /* 0x0000000c00427202 */ /* 0x000fe20000000f00 */
[----:B------:R-:W-:Y:S01]  /*7b70*/  VIADD R37, R40, 0x20 ;  /* 0x0000002028257836 */ /* 0x000fe20000000000 */
[-C--:B------:R-:W-:Y:S02]  /*7b80*/  IADD3 R15, P1, PT, R15, R44.reuse, RZ ;  /* 0x0000002c0f0f7210 */ /* 0x080fe40007f3e0ff */
[----:B------:R-:W-:Y:S01]  /*7b90*/  IADD3 R13, P2, PT, R35, R44, RZ ;  /* 0x0000002c230d7210 */ /* 0x000fe20007f5e0ff */
[----:B------:R-:W3:Y:S01]  /*7ba0*/  LDSM.16.M88.2 R38, [R66] ;  /* 0x000000004226783b */ /* 0x000ee20000000100 */
[----:B------:R-:W-:-:S02]  /*7bb0*/  IADD3.X R35, PT, PT, RZ, R2, RZ, P1, !PT ;  /* 0x00000002ff237210 */ /* 0x000fc40000ffe4ff */
[----:B------:R-:W-:Y:S01]  /*7bc0*/  LEA R34, P1, R15, R52, 0x1 ;  /* 0x000000340f227211 */ /* 0x000fe200078208ff */
[----:B------:R-:W-:Y:S01]  /*7bd0*/  IMAD.X R12, RZ, RZ, R2, P2 ;  /* 0x000000ffff0c7224 */ /* 0x000fe200010e0602 */
[----:B------:R-:W-:Y:S02]  /*7be0*/  IADD3 R37, P3, PT, R37, R44, RZ ;  /* 0x0000002c25257210 */ /* 0x000fe40007f7e0ff */
[-C--:B------:R-:W-:Y:S02]  /*7bf0*/  LEA R14, P2, R13, R52.reuse, 0x1 ;  /* 0x000000340d0e7211 */ /* 0x080fe400078408ff */
[-C--:B------:R-:W-:Y:S02]  /*7c00*/  LEA.HI.X R35, R15, R53.reuse, R35, 0x1, P1 ;  /* 0x000000350f237211 */ /* 0x080fe400008f0c23 */
[----:B------:R-:W-:Y:S01]  /*7c10*/  LEA.HI.X R15, R13, R53, R12, 0x1, P2 ;  /* 0x000000350d0f7211 */ /* 0x000fe200010f0c0c */
[----:B------:R-:W-:Y:S01]  /*7c20*/  IMAD.X R13, RZ, RZ, R2, P3 ;  /* 0x000000ffff0d7224 */ /* 0x000fe200018e0602 */
[----:B------:R-:W-:-:S02]  /*7c30*/  LEA R12, P1, R37, R52, 0x1 ;  /* 0x00000034250c7211 */ /* 0x000fc400078208ff */
[----:B------:R-:W-:Y:S02]  /*7c40*/  MOV R67, R34 ;  /* 0x0000002200437202 */ /* 0x000fe40000000f00 */
[----:B------:R-:W-:Y:S02]  /*7c50*/  LEA.HI.X R13, R37, R53, R13, 0x1, P1 ;  /* 0x00000035250d7211 */ /* 0x000fe400008f0c0d */
        /* <DEDUP_REMOVED lines=21> */
[----:B------:R-:W-:Y:S01]  /*7db0*/  LEA.HI.X R67, R35, R53, R34, 0x1, P1 ;  /* 0x0000003523437211 */ /* 0x000fe200008f0c22 */
[----:B------:R-:W-:Y:S01]  /*7dc0*/  VIADD R35, R40, 0x38 ;  /* 0x0000003828237836 */ /* 0x000fe20000000000 */
[----:B------:R-:W-:-:S04]  /*7dd0*/  MOV R40, R32 ;  /* 0x0000002000287202 */ /* 0x000fc80000000f00 */
[----:B------:R-:W-:Y:S02]  /*7de0*/  IADD3 R35, P1, PT, R35, R44, RZ ;  /* 0x0000002c23237210 */ /* 0x000fe40007f3e0ff */
[----:B------:R-:W0:Y:S03]  /*7df0*/  LDSM.16.M88.2 R40, [R40] ;  /* 0x000000002828783b */ /* 0x000e260000000100 */
[----:B------:R-:W-:Y:S01]  /*7e00*/  IMAD.X R32, RZ, RZ, R2, P1 ;  /* 0x000000ffff207224 */ /* 0x000fe200008e0602 */
[----:B------:R-:W-:-:S04]  /*7e10*/  LEA R68, P1, R35, R52, 0x1 ;  /* 0x0000003423447211 */ /* 0x000fc800078208ff */
        /* <DEDUP_REMOVED lines=22> */
.L_x_53:
[----:B0-----:R-:W-:-:S07]  /*7f80*/  IMAD.MOV.U32 R32, RZ, RZ, R50 ;  /* 0x000000ffff207224 */ /* 0x001fce00078e0032 */
.L_x_52:
[----:B------:R-:W-:Y:S05]  /*7f90*/  BSYNC.RECONVERGENT B0 ;  /* 0x0000000000007941 */ /* 0x000fea0003800200 */
.L_x_51:
        /* <DEDUP_REMOVED lines=49> */
.L_x_57:
[----:B------:R-:W-:Y:S05]  /*82b0*/  BSYNC.RECONVERGENT B1 ;  /* 0x0000000000017941 */ /* 0x000fea0003800200 */
.L_x_56:
        /* <DEDUP_REMOVED lines=27> */
.L_x_59:
[----:B------:R-:W-:Y:S05]  /*8470*/  BSYNC.RECONVERGENT B1 ;  /* 0x0000000000017941 */ /* 0x000fea0003800200 */
.L_x_58:
        /* <DEDUP_REMOVED lines=13> */
.L_x_55:
[----:B------:R-:W-:Y:S05]  /*8550*/  BSYNC.RECONVERGENT B0 ;  /* 0x0000000000007941 */ /* 0x000fea0003800200 */
.L_x_50:
[----:B0-----:R-:W-:-:S05]  /*8560*/  IADD3 R4, P1, PT, R54, 0x60, RZ ;  /* 0x0000006036047810 */ /* 0x001fca0007f3e0ff */
[----:B------:R-:W-:-:S05]  /*8570*/  IMAD.X R5, RZ, RZ, R55, P1 ;  /* 0x000000ffff057224 */ /* 0x000fca00008e0637 */
[----:B------:R-:W-:-:S06]  /*8580*/  MOV R4, R4 ;  /* 0x0000000400047202 */ /* 0x000fcc0000000f00 */
[----:B------:R-:W0:Y:S01]  /*8590*/  LDSM.16.M88.4 R4, [R4] ;  /* 0x000000000404783b */ /* 0x000e220000000200 */
[----:B------:R-:W-:Y:S05]  /*85a0*/  @!P0 BRA `(.L_x_29) ;  /* 0x0000000800e08947 */ /* 0x000fea0003800000 */
[----:B------:R-:W-:Y:S01]  /*85b0*/  ISETP.GE.U32.AND P0, PT, R47, 0x7, PT ;  /* 0x000000072f00780c */ /* 0x000fe20003f06070 */
[----:B------:R-:W-:Y:S01]  /*85c0*/  BSSY.RECONVERGENT B0, `(.L_x_60) ;  /* 0x000005c000007945 */ /* 0x000fe20003800200 */
[----:B------:R-:W-:Y:S02]  /*85d0*/  IMAD R51, R46, 0x30, RZ ;  /* 0x000000302e337824 */ /* 0x000fe400078e02ff */
[----:B------:R-:W-:-:S09]  /*85e0*/  IMAD.MOV.U32 R26, RZ, RZ, RZ ;  /* 0x000000ffff1a7224 */ /* 0x000fd200078e00ff */
[----:B------:R-:W-:Y:S05]  /*85f0*/  @!P0 BRA `(.L_x_61) ;  /* 0x0000000400608947 */ /* 0x000fea0003800000 */
[----:B------:R-:W-:Y:S01]  /*8600*/  BSSY.RECONVERGENT B1, `(.L_x_62) ;  /* 0x0000056000017945 */ /* 0x000fe20003800200 */
[----:B------:R-:W-:-:S07]  /*8610*/  IMAD.MOV.U32 R55, RZ, RZ, RZ ;  /* 0x000000ffff377224 */ /* 0x000fce00078e00ff */
.L_x_63:
[----:B0-----:R-:W-:-:S05]  /*8620*/  LEA R54, R55, UR13, 0x4 ;  /* 0x0000000d37367c11 */ /* 0x001fca000f8e20ff */
[----:B-1-34-:R-:W0:Y:S04]  /*8630*/  LDL.128 R8, [R54] ;  /* 0x0000000036087983 */ /* 0x01ae280000100c00 */
[----:B------:R-:W3:Y:S04]  /*8640*/  LDL.128 R12, [R54+0x10] ;  /* 0x00001000360c7983 */ /* 0x000ee80000100c00 */
[----:B------:R-:W4:Y:S04]  /*8650*/  LDL.128 R16, [R54+0x20] ;  /* 0x0000200036107983 */ /* 0x000f280000100c00 */
[----:B------:R-:W5:Y:S04]  /*8660*/  LDL.128 R20, [R54+0x30] ;  /* 0x0000300036147983 */ /* 0x000f680000100c00 */
[----:B------:R-:W2:Y:S01]  /*8670*/  LDL.128 R32, [R54+0x40] ;  /* 0x0000400036207983 */ /* 0x000ea20000100c00 */
[----:B------:R-:W-:-:S04]  /*8680*/  LEA R46, R55, R51, 0x3 ;  /* 0x00000033372e7211 */ /* 0x000fc800078e18ff */
[C---:B------:R-:W-:Y:S01]  /*8690*/  IADD3 R27, P0, PT, R46.reuse, R44, RZ ;  /* 0x0000002c2e1b7210 */ /* 0x040fe20007f1e0ff */
[----:B------:R-:W-:-:S04]  /*86a0*/  VIADD R25, R46, 0x8 ;  /* 0x000000082e197836 */ /* 0x000fc80000000000 */
[----:B------:R-:W-:Y:S01]  /*86b0*/  IMAD.X R24, RZ, RZ, R2, P0 ;  /* 0x000000ffff187224 */ /* 0x000fe200000e0602 */
[----:B------:R-:W-:Y:S01]  /*86c0*/  IADD3 R31, P1, PT, R25, R44, RZ ;  /* 0x0000002c191f7210 */ /* 0x000fe20007f3e0ff */
[----:B------:R-:W-:Y:S01]  /*86d0*/  VIADD R25, R46, 0x10 ;  /* 0x000000102e197836 */ /* 0x000fe20000000000 */
[----:B------:R-:W-:-:S03]  /*86e0*/  LEA R26, P0, R27, R52, 0x1 ;  /* 0x000000341b1a7211 */ /* 0x000fc600078008ff */
[----:B------:R-:W-:Y:S01]  /*86f0*/  IMAD.X R28, RZ, RZ, R2, P1 ;  /* 0x000000ffff1c7224 */ /* 0x000fe200008e0602 */
[----:B------:R-:W-:Y:S02]  /*8700*/  LEA.HI.X R27, R27, R53, R24, 0x1, P0 ;  /* 0x000000351b1b7211 */ /* 0x000fe400000f0c18 */
[----:B------:R-:W-:Y:S02]  /*8710*/  LEA R24, P0, R31, R52, 0x1 ;  /* 0x000000341f187211 */ /* 0x000fe400078008ff */
[----:B------:R-:W-:Y:S02]  /*8720*/  IADD3 R29, P1, PT, R25, R44, RZ ;  /* 0x0000002c191d7210 */ /* 0x000fe40007f3e0ff */
[----:B------:R-:W-:Y:S01]  /*8730*/  MOV R30, R26 ;  /* 0x0000001a001e7202 */ /* 0x000fe20000000f00 */
[----:B------:R-:W-:Y:S01]  /*8740*/  VIADD R27, R46, 0x18 ;  /* 0x000000182e1b7836 */ /* 0x000fe20000000000 */
[----:B------:R-:W-:Y:S01]  /*8750*/  LEA.HI.X R25, R31, R53, R28, 0x1, P0 ;  /* 0x000000351f197211 */ /* 0x000fe200000f0c1c */
[----:B------:R-:W-:Y:S01]  /*8760*/  IMAD.X R36, RZ, RZ, R2, P1 ;  /* 0x000000ffff247224 */ /* 0x000fe200008e0602 */
[----:B------:R-:W-:-:S02]  /*8770*/  LEA R26, P0, R29, R52, 0x1 ;  /* 0x000000341d1a7211 */ /* 0x000fc400078008ff */
[----:B------:R-:W-:Y:S01]  /*8780*/  MOV R28, R24 ;  /* 0x00000018001c7202 */ /* 0x000fe20000000f00 */
[----:B------:R-:W0:Y:S01]  /*8790*/  LDSM.16.M88.2 R30, [R30] ;  /* 0x000000001e1e783b */ /* 0x000e220000000100 */
[----:B------:R-:W-:Y:S02]  /*87a0*/  IADD3 R25, P1, PT, R27, R44, RZ ;  /* 0x0000002c1b197210 */ /* 0x000fe40007f3e0ff */
[----:B------:R-:W-:Y:S02]  /*87b0*/  LEA.HI.X R27, R29, R53, R36, 0x1, P0 ;  /* 0x000000351d1b7211 */ /* 0x000fe400000f0c24 */
[----:B------:R-:W3:Y:S01]  /*87c0*/  LDSM.16.M88.2 R28, [R28] ;  /* 0x000000001c1c783b */ /* 0x000ee20000000100 */
[----:B------:R-:W-:Y:S01]  /*87d0*/  IMAD.X R36, RZ, RZ, R2, P1 ;  /* 0x000000ffff247224 */ /* 0x000fe200008e0602 */
[----:B------:R-:W-:Y:S02]  /*87e0*/  LEA R24, P0, R25, R52, 0x1 ;  /* 0x0000003419187211 */ /* 0x000fe400078008ff */
[----:B------:R-:W-:-:S02]  /*87f0*/  MOV R26, R26 ;  /* 0x0000001a001a7202 */ /* 0x000fc40000000f00 */
[----:B------:R-:W-:Y:S02]  /*8800*/  LEA.HI.X R25, R25, R53, R36, 0x1, P0 ;  /* 0x0000003519197211 */ /* 0x000fe400000f0c24 */
[----:B------:R-:W2:Y:S02]  /*8810*/  LDL.128 R36, [R54+0x50] ;  /* 0x0000500036247983 */ /* 0x000ea40000100c00 */
[----:B------:R-:W-:Y:S02]  /*8820*/  MOV R24, R24 ;  /* 0x0000001800187202 */ /* 0x000fe40000000f00 */
[----:B------:R-:W4:Y:S04]  /*8830*/  LDSM.16.M88.2 R26, [R26] ;  /* 0x000000001a1a783b */ /* 0x000f280000000100 */
[----:B------:R-:W5:Y:S01]  /*8840*/  LDSM.16.M88.2 R24, [R24] ;  /* 0x000000001818783b */ /* 0x000f620000000100 */
[----:B------:R-:W-:-:S05]  /*8850*/  VIADD R41, R46, 0x20 ;  /* 0x000000202e297836 */ /* 0x000fca0000000000 */
[----:B------:R-:W-:Y:S01]  /*8860*/  IADD3 R41, P0, PT, R41, R44, RZ ;  /* 0x0000002c29297210 */ /* 0x000fe20007f1e0ff */
[C---:B0-----:R-:W-:Y:S04]  /*8870*/  HMMA.16816.F32 R8, R4.reuse, R30, R8 ;  /* 0x0000001e0408723c */ /* 0x041fe80000001808 */
[----:B------:R-:W-:Y:S01]  /*8880*/  IMAD.X R30, RZ, RZ, R2, P0 ;  /* 0x000000ffff1e7224 */ /* 0x000fe200000e0602 */
[C---:B------:R-:W-:Y:S01]  /*8890*/  LEA R40, P0, R41.reuse, R52, 0x1 ;  /* 0x0000003429287211 */ /* 0x040fe200078008ff */
[C---:B------:R-:W-:Y:S02]  /*88a0*/  VIADD R31, R46.reuse, 0x30 ;  /* 0x000000302e1f7836 */ /* 0x040fe40000000000 */
[----:B---3--:R-:W-:Y:S01]  /*88b0*/  HMMA.16816.F32 R12, R4, R28, R12 ;  /* 0x0000001c040c723c */ /* 0x008fe2000000180c */
[----:B------:R-:W-:Y:S01]  /*88c0*/  VIADD R29, R46, 0x28 ;  /* 0x000000282e1d7836 */ /* 0x000fe20000000000 */
[----:B------:R-:W-:-:S02]  /*88d0*/  LEA.HI.X R41, R41, R53, R30, 0x1, P0 ;  /* 0x0000003529297211 */ /* 0x000fc400000f0c1e */
[-C--:B------:R-:W-:Y:S02]  /*88e0*/  IADD3 R31, P1, PT, R31, R44.reuse, RZ ;  /* 0x0000002c1f1f7210 */ /* 0x080fe40007f3e0ff */
[----:B------:R-:W-:Y:S02]  /*88f0*/  IADD3 R29, P0, PT, R29, R44, RZ ;  /* 0x0000002c1d1d7210 */ /* 0x000fe40007f1e0ff */
[----:B----4-:R-:W-:Y:S01]  /*8900*/  HMMA.16816.F32 R16, R4, R26, R16 ;  /* 0x0000001a0410723c */ /* 0x010fe20000001810 */
[--C-:B------:R-:W-:Y:S01]  /*8910*/  IMAD.X R26, RZ, RZ, R2.reuse, P1 ;  /* 0x000000ffff1a7224 */ /* 0x100fe200008e0602 */
[-C--:B------:R-:W-:Y:S01]  /*8920*/  LEA R66, P1, R31, R52.reuse, 0x1 ;  /* 0x000000341f427211 */ /* 0x080fe200078208ff */
[----:B------:R-:W-:Y:S01]  /*8930*/  IMAD.X R27, RZ, RZ, R2, P0 ;  /* 0x000000ffff1b7224 */ /* 0x000fe200000e0602 */
[----:B------:R-:W-:Y:S02]  /*8940*/  LEA R68, P0, R29, R52, 0x1 ;  /* 0x000000341d447211 */ /* 0x000fe400078008ff */
[----:B------:R-:W-:-:S02]  /*8950*/  LEA.HI.X R67, R31, R53, R26, 0x1, P1 ;  /* 0x000000351f437211 */ /* 0x000fc400008f0c1a */
[----:B------:R-:W-:Y:S01]  /*8960*/  LEA.HI.X R69, R29, R53, R27, 0x1, P0 ;  /* 0x000000351d457211 */ /* 0x000fe200000f0c1b */
[----:B-----5:R-:W-:Y:S01]  /*8970*/  HMMA.16816.F32 R20, R4, R24, R20 ;  /* 0x000000180414723c */ /* 0x020fe20000001814 */
[----:B------:R-:W3:Y:S04]  /*8980*/  LDL.128 R24, [R54+0x60] ;  /* 0x0000600036187983 */ /* 0x000ee80000100c00 */
[----:B------:R-:W4:Y:S01]  /*8990*/  LDL.128 R28, [R54+0x70] ;  /* 0x00007000361c7983 */ /* 0x000f220000100c00 */
[----:B------:R-:W-:-:S06]  /*89a0*/  MOV R40, R40 ;  /* 0x0000002800287202 */ /* 0x000fcc0000000f00 */
[----:B------:R-:W2:Y:S01]  /*89b0*/  LDSM.16.M88.2 R40, [R40] ;  /* 0x000000002828783b */ /* 0x000ea20000000100 */
[----:B------:R-:W-:Y:S01]  /*89c0*/  MOV R68, R68 ;  /* 0x0000004400447202 */ /* 0x000fe20000000f00 */
[----:B--2---:R-:W-:Y:S01]  /*89d0*/  HMMA.16816.F32 R32, R4, R40, R32 ;  /* 0x000000280420723c */ /* 0x004fe20000001820 */
[----:B------:R-:W-:-:S05]  /*89e0*/  VIADD R41, R46, 0x38 ;  /* 0x000000382e297836 */ /* 0x000fca0000000000 */
[----:B------:R-:W-:Y:S02]  /*89f0*/  IADD3 R41, P0, PT, R41, R44, RZ ;  /* 0x0000002c29297210 */ /* 0x000fe40007f1e0ff */
[----:B------:R-:W-:-:S03]  /*8a00*/  MOV R46, R66 ;  /* 0x00000042002e7202 */ /* 0x000fc60000000f00 */
[----:B------:R-:W-:Y:S01]  /*8a10*/  IMAD.X R47, RZ, RZ, R2, P0 ;  /* 0x000000ffff2f7224 */ /* 0x000fe200000e0602 */
[----:B------:R-:W-:-:S04]  /*8a20*/  LEA R66, P0, R41, R52, 0x1 ;  /* 0x0000003429427211 */ /* 0x000fc800078008ff */
[----:B------:R-:W-:Y:S02]  /*8a30*/  LEA.HI.X R67, R41, R53, R47, 0x1, P0 ;  /* 0x0000003529437211 */ /* 0x000fe400000f0c2f */
[----:B------:R-:W0:Y:S02]  /*8a40*/  LDSM.16.M88.2 R40, [R68] ;  /* 0x000000004428783b */ /* 0x000e240000000100 */
[----:B------:R-:W-:Y:S02]  /*8a50*/  MOV R65, R66 ;  /* 0x0000004200417202 */ /* 0x000fe40000000f00 */
[----:B------:R-:W3:Y:S01]  /*8a60*/  LDSM.16.M88.2 R46, [R46] ;  /* 0x000000002e2e783b */ /* 0x000ee20000000100 */
[----:B0-----:R-:W-:Y:S03]  /*8a70*/  HMMA.16816.F32 R36, R4, R40, R36 ;  /* 0x000000280424723c */ /* 0x001fe60000001824 */
[----:B------:R-:W4:Y:S01]  /*8a80*/  LDSM.16.M88.2 R40, [R65] ;  /* 0x000000004128783b */ /* 0x000f220000000100 */
[----:B------:R-:W-:-:S03]  /*8a90*/  VIADD R55, R55, 0x8 ;  /* 0x0000000837377836 */ /* 0x000fc60000000000 */
[----:B------:R0:W-:Y:S04]  /*8aa0*/  STL.128 [R54], R8 ;  /* 0x0000000836007387 */ /* 0x0001e80000100c00 */
[----:B------:R0:W-:Y:S04]  /*8ab0*/  STL.128 [R54+0x10], R12 ;  /* 0x0000100c36007387 */ /* 0x0001e80000100c00 */
[----:B------:R0:W-:Y:S04]  /*8ac0*/  STL.128 [R54+0x20], R16 ;  /* 0x0000201036007387 */ /* 0x0001e80000100c00 */
[----:B------:R0:W-:Y:S04]  /*8ad0*/  STL.128 [R54+0x30], R20 ;  /* 0x0000301436007387 */ /* 0x0001e80000100c00 */
[----:B------:R0:W-:Y:S04]  /*8ae0*/  STL.128 [R54+0x40], R32 ;  /* 0x0000402036007387 */ /* 0x0001e80000100c00 */
[----:B------:R0:W-:Y:S01]  /*8af0*/  STL.128 [R54+0x50], R36 ;  /* 0x0000502436007387 */ /* 0x0001e20000100c00 */
[----:B------:R-:W-:Y:S01]  /*8b00*/  ISETP.NE.AND P0, PT, R55, R50, PT ;  /* 0x000000323700720c */ /* 0x000fe20003f05270 */
[C---:B---3--:R-:W-:Y:S08]  /*8b10*/  HMMA.16816.F32 R24, R4.reuse, R46, R24 ;  /* 0x0000002e0418723c */ /* 0x048ff00000001818 */
[----:B----4-:R-:W-:Y:S11]  /*8b20*/  HMMA.16816.F32 R28, R4, R40, R28 ;  /* 0x00000028041c723c */ /* 0x010ff6000000181c */
[----:B------:R0:W-:Y:S08]  /*8b30*/  STL.128 [R54+0x60], R24 ;  /* 0x0000601836007387 */ /* 0x0001f00000100c00 */
[----:B------:R0:W-:Y:S01]  /*8b40*/  STL.128 [R54+0x70], R28 ;  /* 0x0000701c36007387 */ /* 0x0001e20000100c00 */
[----:B------:R-:W-:Y:S05]  /*8b50*/  @P0 BRA `(.L_x_63) ;  /* 0xfffffff800b00947 */ /* 0x000fea000383ffff */
[----:B------:R-:W-:Y:S05]  /*8b60*/  BSYNC.RECONVERGENT B1 ;  /* 0x0000000000017941 */ /* 0x000fea0003800200 */
.L_x_62:
[----:B0-----:R-:W-:-:S07]  /*8b70*/  IMAD.MOV.U32 R26, RZ, RZ, R50 ;  /* 0x000000ffff1a7224 */ /* 0x001fce00078e0032 */
.L_x_61:
[----:B------:R-:W-:Y:S05]  /*8b80*/  BSYNC.RECONVERGENT B0 ;  /* 0x0000000000007941 */ /* 0x000fea0003800200 */
.L_x_60:
[----:B------:R-:W-:-:S13]  /*8b90*/  ISETP.NE.AND P0, PT, R49, RZ, PT ;  /* 0x000000ff3100720c */ /* 0x000fda0003f05270 */
[----:B------:R-:W-:Y:S05]  /*8ba0*/  @!P0 BRA `(.L_x_29) ;  /* 0x0000000400608947 */ /* 0x000fea0003800000 */
[----:B------:R-:W-:Y:S01]  /*8bb0*/  ISETP.GE.U32.AND P1, PT, R48, 0x3, PT ;  /* 0x000000033000780c */ /* 0x000fe20003f26070 */
[----:B------:R-:W-:Y:S01]  /*8bc0*/  BSSY.RECONVERGENT B0, `(.L_x_64) ;  /* 0x000002d000007945 */ /* 0x000fe20003800200 */
[----:B------:R-:W-:-:S11]  /*8bd0*/  ISETP.NE.AND P0, PT, R45, RZ, PT ;  /* 0x000000ff2d00720c */ /* 0x000fd60003f05270 */
[----:B------:R-:W-:Y:S05]  /*8be0*/  @!P1 BRA `(.L_x_65) ;  /* 0x0000000000a89947 */ /* 0x000fea0003800000 */
[----:B------:R-:W-:-:S05]  /*8bf0*/  LEA R27, R26, UR13, 0x4 ;  /* 0x0000000d1a1b7c11 */ /* 0x000fca000f8e20ff */
[----:B-1----:R-:W0:Y:S04]  /*8c00*/  LDL.128 R16, [R27] ;  /* 0x000000001b107983 */ /* 0x002e280000100c00 */
        /* <DEDUP_REMOVED lines=9> */
[----:B------:R-:W-:Y:S01]  /*8ca0*/  IADD3 R37, P2, PT, R29, R44, RZ ;  /* 0x0000002c1d257210 */ /* 0x000fe20007f5e0ff */
[----:B------:R-:W-:Y:S01]  /*8cb0*/  IMAD.X R28, RZ, RZ, R2, P1 ;  /* 0x000000ffff1c7224 */ /* 0x000fe200008e0602 */
[----:B------:R-:W-:Y:S02]  /*8cc0*/  LEA R24, P1, R35, R52, 0x1 ;  /* 0x0000003423187211 */ /* 0x000fe400078208ff */
[----:B------:R-:W-:-:S02]  /*8cd0*/  IADD3 R31, P3, PT, R31, R44, RZ ;  /* 0x0000002c1f1f7210 */ /* 0x000fc40007f7e0ff */
[----:B------:R-:W-:Y:S01]  /*8ce0*/  IADD3 R29, P4, PT, R33, R44, RZ ;  /* 0x0000002c211d7210 */ /* 0x000fe20007f9e0ff */
[----:B------:R-:W-:Y:S01]  /*8cf0*/  IMAD.X R33, RZ, RZ, R2, P2 ;  /* 0x000000ffff217224 */ /* 0x000fe200010e0602 */
[-C--:B------:R-:W-:Y:S01]  /*8d00*/  LEA.HI.X R25, R35, R53.reuse, R28, 0x1, P1 ;  /* 0x0000003523197211 */ /* 0x080fe200008f0c1c */
[--C-:B------:R-:W-:Y:S01]  /*8d10*/  IMAD.X R35, RZ, RZ, R2.reuse, P3 ;  /* 0x000000ffff237224 */ /* 0x100fe200018e0602 */
[-C--:B------:R-:W-:Y:S01]  /*8d20*/  LEA R28, P3, R29, R52.reuse, 0x1 ;  /* 0x000000341d1c7211 */ /* 0x080fe200078608ff */
[----:B------:R-:W-:Y:S01]  /*8d30*/  IMAD.X R34, RZ, RZ, R2, P4 ;  /* 0x000000ffff227224 */ /* 0x000fe200020e0602 */
        /* <DEDUP_REMOVED lines=21> */
.L_x_65:
[----:B------:R-:W-:Y:S05]  /*8e90*/  BSYNC.RECONVERGENT B0 ;  /* 0x0000000000007941 */ /* 0x000fea0003800200 */
.L_x_64:
        /* <DEDUP_REMOVED lines=14> */
[----:B------:R-:W-:Y:S02]  /*8f80*/  LEA R16, P0, R17, R52, 0x1 ;  /* 0x0000003411107211 */ /* 0x000fe400078008ff */
[----:B------:R-:W-:Y:S02]  /*8f90*/  IADD3.X R22, PT, PT, RZ, R2, RZ, P1, !PT ;  /* 0x00000002ff167210 */ /* 0x000fe40000ffe4ff */
[----:B------:R-:W-:Y:S02]  /*8fa0*/  LEA R18, P1, R21, R52, 0x1 ;  /* 0x0000003415127211 */ /* 0x000fe400078208ff */
[-C--:B------:R-:W-:Y:S02]  /*8fb0*/  LEA.HI.X R17, R17, R53.reuse, R19, 0x1, P0 ;  /* 0x0000003511117211 */ /* 0x080fe400000f0c13 */
[----:B------:R-:W-:-:S02]  /*8fc0*/  LEA.HI.X R19, R21, R53, R22, 0x1, P1 ;  /* 0x0000003515137211 */ /* 0x000fc400008f0c16 */
        /* <DEDUP_REMOVED lines=8> */
.L_x_67:
[----:B------:R-:W-:Y:S05]  /*9050*/  BSYNC.RECONVERGENT B0 ;  /* 0x0000000000007941 */ /* 0x000fea0003800200 */
.L_x_66:
        /* <DEDUP_REMOVED lines=13> */
.L_x_29:
[----:B------:R-:W-:Y:S01]  /*9130*/  VIADD R3, R3, 0x1 ;  /* 0x0000000103037836 */ /* 0x000fe20000000000 */
[----:B------:R-:W-:Y:S05]  /*9140*/  WARPSYNC.ALL ;  /* 0x0000000000007948 */ /* 0x000fea0003800000 */
[----:B------:R-:W-:Y:S01]  /*9150*/  BAR.SYNC.DEFER_BLOCKING 0x0 ;  /* 0x0000000000007b1d */ /* 0x000fe20000010000 */
[----:B------:R-:W-:-:S13]  /*9160*/  ISETP.NE.AND P0, PT, R3, R58, PT ;  /* 0x0000003a0300720c */ /* 0x000fda0003f05270 */
[----:B------:R-:W-:Y:S05]  /*9170*/  @P0 BRA `(.L_x_68) ;  /* 0xffffff8c00640947 */ /* 0x000fea000383ffff */
.L_x_12:
[----:B01----:R-:W0:Y:S02]  /*9180*/  LDC R5, c[0x0][0x3ac] ;  /* 0x0000eb00ff057b82 */ /* 0x003e240000000800 */
[----:B0-----:R-:W-:-:S04]  /*9190*/  ISETP.GE.AND P0, PT, R5, 0x8, PT ;  /* 0x000000080500780c */ /* 0x001fc80003f06270 */
[----:B------:R-:W-:-:S13]  /*91a0*/  ISETP.GT.U32.OR P0, PT, R63, 0x7f, !P0 ;  /* 0x0000007f3f00780c */ /* 0x000fda0004704470 */
[----:B------:R-:W-:Y:S05]  /*91b0*/  @P0 BRA `(.L_x_69) ;  /* 0x0000001c00340947 */ /* 0x000fea0003800000 */
[--C-:B---3--:R-:W-:Y:S01]  /*91c0*/  SHF.R.U32.HI R3, RZ, 0x2, R63.reuse ;  /* 0x00000002ff037819 */ /* 0x108fe2000001163f */
[----:B----4-:R-:W-:Y:S01]  /*91d0*/  VIADD R8, R0, 0xffffffff ;  /* 0xffffffff00087836 */ /* 0x010fe20000000000 */
[----:B------:R-:W-:Y:S01]  /*91e0*/  SHF.R.U32.HI R2, RZ, 0x1, R63 ;  /* 0x00000001ff027819 */ /* 0x000fe2000001163f */
[----:B------:R-:W-:Y:S01]  /*91f0*/  BSSY.RECONVERGENT B0, `(.L_x_70) ;  /* 0x0000114000007945 */ /* 0x000fe20003800200 */
[----:B------:R-:W-:Y:S01]  /*9200*/  LOP3.LUT R6, R3, 0x4, RZ, 0xc0, !PT ;  /* 0x0000000403067812 */ /* 0x000fe200078ec0ff */
[----:B------:R-:W-:Y:S01]  /*9210*/  IMAD.MOV.U32 R9, RZ, RZ, RZ ;  /* 0x000000ffff097224 */ /* 0x000fe200078e00ff */
[----:B------:R-:W-:Y:S02]  /*9220*/  LOP3.LUT R4, R63, 0x3, RZ, 0xc0, !PT ;  /* 0x000000033f047812 */ /* 0x000fe400078ec0ff */
[----:B------:R-:W-:Y:S02]  /*9230*/  LOP3.LUT R3, R2, 0x1f0, RZ, 0xc0, !PT ;  /* 0x000001f002037812 */ /* 0x000fe400078ec0ff */
[----:B------:R-:W-:-:S02]  /*9240*/  ISETP.GE.U32.AND P0, PT, R8, 0x3, PT ;  /* 0x000000030800780c */ /* 0x000fc40003f06070 */
[----:B------:R-:W-:Y:S02]  /*9250*/  LOP3.LUT R2, R3, R6, R4, 0xfe, !PT ;  /* 0x0000000603027212 */ /* 0x000fe400078efe04 */
[----:B------:R-:W-:Y:S02]  /*9260*/  LOP3.LUT R7, R63, 0x1f, RZ, 0xc0, !PT ;  /* 0x0000001f3f077812 */ /* 0x000fe400078ec0ff */
[----:B------:R-:W-:Y:S01]  /*9270*/  LOP3.LUT R24, R0, 0x3, RZ, 0xc0, !PT ;  /* 0x0000000300187812 */ /* 0x000fe200078ec0ff */
[----:B------:R-:W-:Y:S01]  /*9280*/  IMAD R11, R2, R5, RZ ;  /* 0x00000005020b7224 */ /* 0x000fe200078e02ff */
[----:B------:R-:W-:-:S05]  /*9290*/  SHF.R.U32.HI R12, RZ, 0x2, R7 ;  /* 0x00000002ff0c7819 */ /* 0x000fca0000011607 */
[----:B------:R-:W-:-:S04]  /*92a0*/  IMAD.IADD R10, R12, 0x1, R11 ;  /* 0x000000010c0a7824 */ /* 0x000fc800078e020b */
[----:B------:R-:W-:Y:S01]  /*92b0*/  VIADD R8, R10, UR6 ;  /* 0x000000060a087c36 */ /* 0x000fe20008000000 */
[----:B------:R-:W-:Y:S06]  /*92c0*/  @!P0 BRA `(.L_x_71) ;  /* 0x0000001000188947 */ /* 0x000fec0003800000 */
[----:B------:R-:W0:Y:S01]  /*92d0*/  S2R R7, SR_CgaCtaId ;  /* 0x0000000000077919 */ /* 0x000e220000008800 */
[----:B------:R-:W-:Y:S01]  /*92e0*/  IADD3 R2, PT, PT, R4, R3, R6 ;  /* 0x0000000304027210 */ /* 0x000fe20007ffe006 */
[----:B------:R-:W-:Y:S01]  /*92f0*/  VIADD R21, R1, 0x20 ;  /* 0x0000002001157836 */ /* 0x000fe20000000000 */
[----:B------:R-:W-:Y:S02]  /*9300*/  MOV R4, 0x400 ;  /* 0x0000040000047802 */ /* 0x000fe40000000f00 */
[----:B------:R-:W-:Y:S01]  /*9310*/  LOP3.LUT R9, R0, 0xffffffc, RZ, 0xc0, !PT ;  /* 0x0ffffffc00097812 */ /* 0x000fe200078ec0ff */
[----:B------:R-:W-:-:S04]  /*9320*/  VIADD R2, R2, 0x8 ;  /* 0x0000000802027836 */ /* 0x000fc80000000000 */
[----:B------:R-:W-:Y:S02]  /*9330*/  IMAD R3, R2, R5, RZ ;  /* 0x0000000502037224 */ /* 0x000fe400078e02ff */
[----:B------:R-:W-:Y:S02]  /*9340*/  IMAD.SHL.U32 R2, R12, 0x2, RZ ;  /* 0x000000020c027824 */ /* 0x000fe400078e00ff */
[----:B------:R-:W-:Y:S02]  /*9350*/  IMAD.MOV R22, RZ, RZ, -R9 ;  /* 0x000000ffff167224 */ /* 0x000fe400078e0a09 */
[--C-:B------:R-:W-:Y:S02]  /*9360*/  IMAD R11, R11, 0x2, R2.reuse ;  /* 0x000000020b0b7824 */ /* 0x100fe400078e0202 */
[----:B------:R-:W-:Y:S01]  /*9370*/  IMAD R3, R3, 0x2, R2 ;  /* 0x0000000203037824 */ /* 0x000fe200078e0202 */
[----:B0-----:R-:W-:-:S04]  /*9380*/  LEA R4, R7, R4, 0x18 ;  /* 0x0000000407047211 */ /* 0x001fc800078ec0ff */
[--C-:B------:R-:W-:Y:S02]  /*9390*/  IADD3 R11, PT, PT, R11, 0x20, R4.reuse ;  /* 0x000000200b0b7810 */ /* 0x100fe40007ffe004 */
[----:B------:R-:W-:-:S07]  /*93a0*/  IADD3 R20, PT, PT, R3, 0x20, R4 ;  /* 0x0000002003147810 */ /* 0x000fce0007ffe004 */
.L_x_104:
[----:B------:R-:W3:Y:S01]  /*93b0*/  LDL.128 R4, [R21+-0x20] ;  /* 0xffffe00015047983 */ /* 0x000ee20000100c00 */
[----:B------:R-:W0:Y:S01]  /*93c0*/  MUFU.RCP R2, R61 ;  /* 0x0000003d00027308 */ /* 0x000e220000001000 */
[----:B------:R-:W-:Y:S01]  /*93d0*/  BSSY.RECONVERGENT B3, `(.L_x_72) ;  /* 0x000000b000037945 */ /* 0x000fe20003800200 */
[----:B0-----:R-:W-:-:S04]  /*93e0*/  FFMA R3, R2, -R61, 1 ;  /* 0x3f80000002037423 */ /* 0x001fc8000000083d */
[----:B------:R-:W-:Y:S02]  /*93f0*/  FFMA R3, R2, R3, R2 ;  /* 0x0000000302037223 */ /* 0x000fe40000000002 */
[----:B---3--:R-:W0:Y:S02]  /*9400*/  FCHK P0, R4, R61 ;  /* 0x0000003d04007302 */ /* 0x008e240000000000 */
[----:B------:R-:W-:-:S04]  /*9410*/  FFMA R16, R4, R3, RZ ;  /* 0x0000000304107223 */ /* 0x000fc800000000ff */
[----:B------:R-:W-:-:S04]  /*9420*/  FFMA R2, R16, -R61, R4 ;  /* 0x8000003d10027223 */ /* 0x000fc80000000004 */
[----:B------:R-:W-:Y:S01]  /*9430*/  FFMA R16, R3, R2, R16 ;  /* 0x0000000203107223 */ /* 0x000fe20000000010 */
[----:B0-----:R-:W-:Y:S06]  /*9440*/  @!P0 BRA `(.L_x_73) ;  /* 0x00000000000c8947 */ /* 0x001fec0003800000 */
[----:B------:R-:W-:-:S07]  /*9450*/  MOV R15, 0x9470 ;  /* 0x00009470000f7802 */ /* 0x000fce0000000f00 */
[----:B--2---:R-:W-:Y:S05]  /*9460*/  CALL.REL.NOINC `($__internal_0_$__cuda_sm3x_div_rn_noftz_f32_slowpath) ;  /* 0x0000002c00547944 */ /* 0x004fea0003c00000 */
[----:B------:R-:W-:-:S07]  /*9470*/  IMAD.MOV.U32 R16, RZ, RZ, R19 ;  /* 0x000000ffff107224 */ /* 0x000fce00078e0013 */
.L_x_73:
[----:B------:R-:W-:Y:S05]  /*9480*/  BSYNC.RECONVERGENT B3 ;  /* 0x0000000000037941 */ /* 0x000fea0003800200 */
.L_x_72:
[----:B------:R-:W0:Y:S01]  /*9490*/  MUFU.RCP R2, R61 ;  /* 0x0000003d00027308 */ /* 0x000e220000001000 */
[----:B------:R-:W-:Y:S07]  /*94a0*/  BSSY.RECONVERGENT B3, `(.L_x_74) ;  /* 0x000000c000037945 */ /* 0x000fee0003800200 */
[----:B------:R-:W1:Y:S01]  /*94b0*/  FCHK P0, R5, R61 ;  /* 0x0000003d05007302 */ /* 0x000e620000000000 */
[----:B0-----:R-:W-:-:S04]  /*94c0*/  FFMA R3, R2, -R61, 1 ;  /* 0x3f80000002037423 */ /* 0x001fc8000000083d */
[----:B------:R-:W-:-:S04]  /*94d0*/  FFMA R3, R2, R3, R2 ;  /* 0x0000000302037223 */ /* 0x000fc80000000002 */
[----:B------:R-:W-:-:S04]  /*94e0*/  FFMA R2, R5, R3, RZ ;  /* 0x0000000305027223 */ /* 0x000fc800000000ff */
[----:B------:R-:W-:-:S04]  /*94f0*/  FFMA R17, R2, -R61, R5 ;  /* 0x8000003d02117223 */ /* 0x000fc80000000005 */
[----:B------:R-:W-:Y:S01]  /*9500*/  FFMA R17, R3, R17, R2 ;  /* 0x0000001103117223 */ /* 0x000fe20000000002 */
[----:B-1----:R-:W-:Y:S06]  /*9510*/  @!P0 BRA `(.L_x_75) ;  /* 0x0000000000108947 */ /* 0x002fec0003800000 */
[----:B------:R-:W-:Y:S01]  /*9520*/  IMAD.MOV.U32 R4, RZ, RZ, R5 ;  /* 0x000000ffff047224 */ /* 0x000fe200078e0005 */
[----:B------:R-:W-:-:S07]  /*9530*/  MOV R15, 0x9550 ;  /* 0x00009550000f7802 */ /* 0x000fce0000000f00 */
[----:B--2---:R-:W-:Y:S05]  /*9540*/  CALL.REL.NOINC `($__internal_0_$__cuda_sm3x_div_rn_noftz_f32_slowpath) ;  /* 0x0000002c001c7944 */ /* 0x004fea0003c00000 */
[----:B------:R-:W-:-:S07]  /*9550*/  IMAD.MOV.U32 R17, RZ, RZ, R19 ;  /* 0x000000ffff117224 */ /* 0x000fce00078e0013 */
.L_x_75:
[----:B------:R-:W-:Y:S05]  /*9560*/  BSYNC.RECONVERGENT B3 ;  /* 0x0000000000037941 */ /* 0x000fea0003800200 */
.L_x_74:
        /* <DEDUP_REMOVED lines=13> */
.L_x_77:
[----:B------:R-:W-:Y:S05]  /*9640*/  BSYNC.RECONVERGENT B3 ;  /* 0x0000000000037941 */ /* 0x000fea0003800200 */
.L_x_76:
        /* <DEDUP_REMOVED lines=12> */
.L_x_79:
[----:B------:R-:W-:Y:S05]  /*9710*/  BSYNC.RECONVERGENT B3 ;  /* 0x0000000000037941 */ /* 0x000fea0003800200 */
.L_x_78:
[----:B------:R-:W3:Y:S01]  /*9720*/  LDL.128 R4, [R21+-0x10] ;  /* 0xfffff00015047983 */ /* 0x000ee20000100c00 */
[----:B------:R-:W0:Y:S01]  /*9730*/  MUFU.RCP R12, R61 ;  /* 0x0000003d000c7308 */ /* 0x000e220000001000 */
[----:B------:R-:W-:Y:S01]  /*9740*/  F2FP.F16.F32.PACK_AB R2, R18, R16 ;  /* 0x000000101202723e */ /* 0x000fe200000000ff */
[----:B------:R-:W-:Y:S01]  /*9750*/  BSSY.RECONVERGENT B3, `(.L_x_80) ;  /* 0x000000f000037945 */ /* 0x000fe20003800200 */
[----:B------:R1:W-:Y:S02]  /*9760*/  STL.128 [R21+-0x20], R16 ;  /* 0xffffe01015007387 */ /* 0x0003e40000100c00 */
[----:B------:R-:W-:Y:S02]  /*9770*/  PRMT R14, R2, 0x7632, R14 ;  /* 0x00007632020e7816 */ /* 0x000fe4000000000e */
[----:B------:R1:W-:Y:S04]  /*9780*/  STS.U16 [R11+-0x20], R2 ;  /* 0xffffe0020b007388 */ /* 0x0003e80000000400 */
[----:B------:R1:W-:Y:S01]  /*9790*/  STS.U16 [R20+-0x20], R14 ;  /* 0xffffe00e14007388 */ /* 0x0003e20000000400 */
[----:B0-----:R-:W-:-:S04]  /*97a0*/  FFMA R3, R12, -R61, 1 ;  /* 0x3f8000000c037423 */ /* 0x001fc8000000083d */
[----:B------:R-:W-:Y:S01]  /*97b0*/  FFMA R3, R12, R3, R12 ;  /* 0x000000030c037223 */ /* 0x000fe2000000000c */
[----:B---3--:R-:W0:Y:S03]  /*97c0*/  FCHK P0, R4, R61 ;  /* 0x0000003d04007302 */ /* 0x008e260000000000 */
[----:B------:R-:W-:-:S04]  /*97d0*/  FFMA R13, R3, R4, RZ ;  /* 0x00000004030d7223 */ /* 0x000fc800000000ff */
[----:B------:R-:W-:-:S04]  /*97e0*/  FFMA R12, R13, -R61, R4 ;  /* 0x8000003d0d0c7223 */ /* 0x000fc80000000004 */
[----:B------:R-:W-:Y:S01]  /*97f0*/  FFMA R12, R3, R12, R13 ;  /* 0x0000000c030c7223 */ /* 0x000fe2000000000d */
[----:B01----:R-:W-:Y:S06]  /*9800*/  @!P0 BRA `(.L_x_81) ;  /* 0x00000000000c8947 */ /* 0x003fec0003800000 */
[----:B------:R-:W-:-:S07]  /*9810*/  MOV R15, 0x9830 ;  /* 0x00009830000f7802 */ /* 0x000fce0000000f00 */
[----:B--2---:R-:W-:Y:S05]  /*9820*/  CALL.REL.NOINC `($__internal_0_$__cuda_sm3x_div_rn_noftz_f32_slowpath) ;  /* 0x0000002800647944 */ /* 0x004fea0003c00000 */
[----:B------:R-:W-:-:S07]  /*9830*/  IMAD.MOV.U32 R12, RZ, RZ, R19 ;  /* 0x000000ffff0c7224 */ /* 0x000fce00078e0013 */
.L_x_81:
[----:B------:R-:W-:Y:S05]  /*9840*/  BSYNC.RECONVERGENT B3 ;  /* 0x0000000000037941 */ /* 0x000fea0003800200 */
.L_x_80:
        /* <DEDUP_REMOVED lines=13> */
.L_x_83:
[----:B------:R-:W-:Y:S05]  /*9920*/  BSYNC.RECONVERGENT B3 ;  /* 0x0000000000037941 */ /* 0x000fea0003800200 */
.L_x_82:
        /* <DEDUP_REMOVED lines=13> */
.L_x_85:
[----:B------:R-:W-:Y:S05]  /*9a00*/  BSYNC.RECONVERGENT B3 ;  /* 0x0000000000037941 */ /* 0x000fea0003800200 */
.L_x_84:
        /* <DEDUP_REMOVED lines=13> */
.L_x_87:
[----:B------:R-:W-:Y:S05]  /*9ae0*/  BSYNC.RECONVERGENT B3 ;  /* 0x0000000000037941 */ /* 0x000fea0003800200 */
.L_x_86:
[----:B------:R-:W3:Y:S01]  /*9af0*/  LDL.128 R4, [R21] ;  /* 0x0000000015047983 */ /* 0x000ee20000100c00 */
        /* <DEDUP_REMOVED lines=17> */
.L_x_89:
[----:B------:R-:W-:Y:S05]  /*9c10*/  BSYNC.RECONVERGENT B3 ;  /* 0x0000000000037941 */ /* 0x000fea0003800200 */
.L_x_88:
        /* <DEDUP_REMOVED lines=12> */
[----:B------:R-:W-:-:S07]  /*9ce0*/  MOV R17, R19 ;  /* 0x0000001300117202 */ /* 0x000fce0000000f00 */
.L_x_91:
[----:B------:R-:W-:Y:S05]  /*9cf0*/  BSYNC.RECONVERGENT B3 ;  /* 0x0000000000037941 */ /* 0x000fea0003800200 */
.L_x_90:
        /* <DEDUP_REMOVED lines=13> */
.L_x_93:
[----:B------:R-:W-:Y:S05]  /*9dd0*/  BSYNC.RECONVERGENT B3 ;  /* 0x0000000000037941 */ /* 0x000fea0003800200 */
.L_x_92:
        /* <DEDUP_REMOVED lines=12> */
.L_x_95:
[----:B------:R-:W-:Y:S05]  /*9ea0*/  BSYNC.RECONVERGENT B3 ;  /* 0x0000000000037941 */ /* 0x000fea0003800200 */
.L_x_94:
[----:B------:R-:W3:Y:S01]  /*9eb0*/  LDL.128 R4, [R21+0x10] ;  /* 0x0000100015047983 */ /* 0x000ee20000100c00 */
[----:B------:R-:W0:Y:S01]  /*9ec0*/  MUFU.RCP R12, R61 ;  /* 0x0000003d000c7308 */ /* 0x000e220000001000 */
[----:B------:R-:W-:Y:S01]  /*9ed0*/  F2FP.F16.F32.PACK_AB R2, R18, R16 ;  /* 0x000000101202723e */ /* 0x000fe200000000ff */
[----:B------:R-:W-:Y:S01]  /*9ee0*/  BSSY.RECONVERGENT B3, `(.L_x_96) ;  /* 0x000000f000037945 */ /* 0x000fe20003800200 */
[----:B------:R1:W-:Y:S02]  /*9ef0*/  STL.128 [R21], R16 ;  /* 0x0000001015007387 */ /* 0x0003e40000100c00 */
[----:B------:R-:W-:Y:S02]  /*9f00*/  PRMT R14, R2, 0x7632, R14 ;  /* 0x00007632020e7816 */ /* 0x000fe4000000000e */
[----:B------:R1:W-:Y:S04]  /*9f10*/  STS.U16 [R11], R2 ;  /* 0x000000020b007388 */ /* 0x0003e80000000400 */
[----:B------:R1:W-:Y:S01]  /*9f20*/  STS.U16 [R20], R14 ;  /* 0x0000000e14007388 */ /* 0x0003e20000000400 */
        /* <DEDUP_REMOVED lines=10> */
.L_x_97:
[----:B------:R-:W-:Y:S05]  /*9fd0*/  BSYNC.RECONVERGENT B3 ;  /* 0x0000000000037941 */ /* 0x000fea0003800200 */
.L_x_96:
        /* <DEDUP_REMOVED lines=13> */
.L_x_99:
[----:B------:R-:W-:Y:S05]  /*a0b0*/  BSYNC.RECONVERGENT B3 ;  /* 0x0000000000037941 */ /* 0x000fea0003800200 */
.L_x_98:
        /* <DEDUP_REMOVED lines=13> */
.L_x_101:
[----:B------:R-:W-:Y:S05]  /*a190*/  BSYNC.RECONVERGENT B3 ;  /* 0x0000000000037941 */ /* 0x000fea0003800200 */
.L_x_100:
        /* <DEDUP_REMOVED lines=13> */
.L_x_103:
[----:B------:R-:W-:Y:S05]  /*a270*/  BSYNC.RECONVERGENT B3 ;  /* 0x0000000000037941 */ /* 0x000fea0003800200 */
.L_x_102:
[----:B------:R-:W-:Y:S01]  /*a280*/  VIADD R22, R22, 0x4 ;  /* 0x0000000416167836 */ /* 0x000fe20000000000 */
[----:B------:R-:W-:Y:S01]  /*a290*/  F2FP.F16.F32.PACK_AB R2, R14, R12 ;  /* 0x0000000c0e02723e */ /* 0x000fe200000000ff */
[----:B------:R-:W-:Y:S03]  /*a2a0*/  STL.128 [R21+0x10], R12 ;  /* 0x0000100c15007387 */ /* 0x000fe60000100c00 */
[----:B------:R-:W-:Y:S01]  /*a2b0*/  ISETP.NE.AND P0, PT, R22, RZ, PT ;  /* 0x000000ff1600720c */ /* 0x000fe20003f05270 */
[----:B------:R0:W-:Y:S01]  /*a2c0*/  STS.U16 [R11+0x10], R2 ;  /* 0x000010020b007388 */ /* 0x0001e20000000400 */
[----:B------:R-:W-:-:S05]  /*a2d0*/  PRMT R3, R2, 0x7632, R3 ;  /* 0x0000763202037816 */ /* 0x000fca0000000003 */
[----:B------:R1:W-:Y:S01]  /*a2e0*/  STS.U16 [R20+0x10], R3 ;  /* 0x0000100314007388 */ /* 0x0003e20000000400 */
[----:B0-----:R-:W-:Y:S02]  /*a2f0*/  VIADD R11, R11, 0x40 ;  /* 0x000000400b0b7836 */ /* 0x001fe40000000000 */
[----:B------:R-:W-:Y:S02]  /*a300*/  VIADD R21, R21, 0x40 ;  /* 0x0000004015157836 */ /* 0x000fe40000000000 */
[----:B-1----:R-:W-:Y:S01]  /*a310*/  VIADD R20, R20, 0x40 ;  /* 0x0000004014147836 */ /* 0x002fe20000000000 */
[----:B------:R-:W-:Y:S06]  /*a320*/  @P0 BRA `(.L_x_104) ;  /* 0xfffffff000200947 */ /* 0x000fec000383ffff */
.L_x_71:
[----:B------:R-:W-:Y:S05]  /*a330*/  BSYNC.RECONVERGENT B0 ;  /* 0x0000000000007941 */ /* 0x000fea0003800200 */
.L_x_70:
[----:B------:R-:W-:-:S13]  /*a340*/  ISETP.NE.AND P0, PT, R24, RZ, PT ;  /* 0x000000ff1800720c */ /* 0x000fda0003f05270 */
[----:B------:R-:W-:Y:S05]  /*a350*/  @!P0 BRA `(.L_x_69) ;  /* 0x0000000800cc8947 */ /* 0x000fea0003800000 */
[----:B------:R-:W-:Y:S01]  /*a360*/  ISETP.NE.AND P0, PT, R24, 0x1, PT ;  /* 0x000000011800780c */ /* 0x000fe20003f05270 */
[----:B------:R-:W-:-:S12]  /*a370*/  BSSY.RECONVERGENT B0, `(.L_x_105) ;  /* 0x0000084000007945 */ /* 0x000fd80003800200 */
[----:B------:R-:W-:Y:S05]  /*a380*/  @!P0 BRA `(.L_x_106) ;  /* 0x0000000800088947 */ /* 0x000fea0003800000 */
[----:B------:R-:W-:-:S05]  /*a390*/  LEA R11, R9, UR13, 0x4 ;  /* 0x0000000d090b7c11 */ /* 0x000fca000f8e20ff */
[----:B------:R-:W3:Y:S01]  /*a3a0*/  LDL.128 R4, [R11] ;  /* 0x000000000b047983 */ /* 0x000ee20000100c00 */
        /* <DEDUP_REMOVED lines=12> */
.L_x_108:
[----:B------:R-:W-:Y:S05]  /*a470*/  BSYNC.RECONVERGENT B3 ;  /* 0x0000000000037941 */ /* 0x000fea0003800200 */
.L_x_107:
        /* <DEDUP_REMOVED lines=13> */
.L_x_110:
[----:B------:R-:W-:Y:S05]  /*a550*/  BSYNC.RECONVERGENT B3 ;  /* 0x0000000000037941 */ /* 0x000fea0003800200 */
.L_x_109:
        /* <DEDUP_REMOVED lines=13> */
.L_x_112:
[----:B------:R-:W-:Y:S05]  /*a630*/  BSYNC.RECONVERGENT B3 ;  /* 0x0000000000037941 */ /* 0x000fea0003800200 */
.L_x_111:
        /* <DEDUP_REMOVED lines=13> */
.L_x_114:
[----:B------:R-:W-:Y:S05]  /*a710*/  BSYNC.RECONVERGENT B3 ;  /* 0x0000000000037941 */ /* 0x000fea0003800200 */
.L_x_113:
[----:B------:R-:W3:Y:S01]  /*a720*/  LDL.128 R4, [R11+0x10] ;  /* 0x000010000b047983 */ /* 0x000ee20000100c00 */
[----:B------:R-:W0:Y:S01]  /*a730*/  S2UR UR11, SR_CgaCtaId ;  /* 0x00000000000b79c3 */ /* 0x000e220000008800 */
[----:B------:R-:W-:Y:S01]  /*a740*/  UMOV UR8, 0x400 ;  /* 0x0000040000087882 */ /* 0x000fe20000000000 */
[----:B------:R-:W1:Y:S01]  /*a750*/  MUFU.RCP R16, R61 ;  /* 0x0000003d00107308 */ /* 0x000e620000001000 */
[C---:B------:R-:W-:Y:S01]  /*a760*/  IMAD R20, R9.reuse, 0x8, R10 ;  /* 0x0000000809147824 */ /* 0x040fe200078e020a */
[----:B------:R-:W-:Y:S01]  /*a770*/  F2FP.F16.F32.PACK_AB R2, R14, R12 ;  /* 0x0000000c0e02723e */ /* 0x000fe200000000ff */
[----:B------:R-:W-:Y:S01]  /*a780*/  IMAD R21, R9, 0x8, R8 ;  /* 0x0000000809157824 */ /* 0x000fe200078e0208 */
[----:B------:R4:W-:Y:S01]  /*a790*/  STL.128 [R11], R12 ;  /* 0x0000000c0b007387 */ /* 0x0009e20000100c00 */
[----:B------:R-:W-:Y:S01]  /*a7a0*/  BSSY.RECONVERGENT B3, `(.L_x_115) ;  /* 0x0000011000037945 */ /* 0x000fe20003800200 */
[----:B------:R-:W-:Y:S01]  /*a7b0*/  PRMT R18, R2, 0x7632, R18 ;  /* 0x0000763202127816 */ /* 0x000fe20000000012 */
[----:B-1----:R-:W-:-:S04]  /*a7c0*/  FFMA R3, R16, -R61, 1 ;  /* 0x3f80000010037423 */ /* 0x002fc8000000083d */
[----:B------:R-:W-:Y:S01]  /*a7d0*/  FFMA R3, R16, R3, R16 ;  /* 0x0000000310037223 */ /* 0x000fe20000000010 */
[----:B0-----:R-:W-:-:S06]  /*a7e0*/  ULEA UR8, UR11, UR8, 0x18 ;  /* 0x000000080b087291 */ /* 0x001fcc000f8ec0ff */
[----:B------:R-:W-:Y:S02]  /*a7f0*/  LEA R20, R20, UR8, 0x1 ;  /* 0x0000000814147c11 */ /* 0x000fe4000f8e08ff */
[----:B------:R-:W-:-:S03]  /*a800*/  LEA R21, R21, UR8, 0x1 ;  /* 0x0000000815157c11 */ /* 0x000fc6000f8e08ff */
[----:B------:R4:W-:Y:S04]  /*a810*/  STS.U16 [R20], R2 ;  /* 0x0000000214007388 */ /* 0x0009e80000000400 */
[----:B------:R4:W-:Y:S01]  /*a820*/  STS.U16 [R21], R18 ;  /* 0x0000001215007388 */ /* 0x0009e20000000400 */
[----:B---3--:R-:W0:Y:S01]  /*a830*/  FCHK P0, R4, R61 ;  /* 0x0000003d04007302 */ /* 0x008e220000000000 */
[----:B------:R-:W-:-:S04]  /*a840*/  FFMA R17, R3, R4, RZ ;  /* 0x0000000403117223 */ /* 0x000fc800000000ff */
[----:B------:R-:W-:-:S04]  /*a850*/  FFMA R16, R17, -R61, R4 ;  /* 0x8000003d11107223 */ /* 0x000fc80000000004 */
[----:B------:R-:W-:Y:S01]  /*a860*/  FFMA R16, R3, R16, R17 ;  /* 0x0000001003107223 */ /* 0x000fe20000000011 */
[----:B0---4-:R-:W-:Y:S06]  /*a870*/  @!P0 BRA `(.L_x_116) ;  /* 0x00000000000c8947 */ /* 0x011fec0003800000 */
[----:B------:R-:W-:-:S07]  /*a880*/  MOV R15, 0xa8a0 ;  /* 0x0000a8a0000f7802 */ /* 0x000fce0000000f00 */
[----:B--2---:R-:W-:Y:S05]  /*a890*/  CALL.REL.NOINC `($__internal_0_$__cuda_sm3x_div_rn_noftz_f32_slowpath) ;  /* 0x0000001800487944 */ /* 0x004fea0003c00000 */
[----:B------:R-:W-:-:S07]  /*a8a0*/  IMAD.MOV.U32 R16, RZ, RZ, R19 ;  /* 0x000000ffff107224 */ /* 0x000fce00078e0013 */
.L_x_116:
[----:B------:R-:W-:Y:S05]  /*a8b0*/  BSYNC.RECONVERGENT B3 ;  /* 0x0000000000037941 */ /* 0x000fea0003800200 */
.L_x_115:
        /* <DEDUP_REMOVED lines=13> */
.L_x_118:
[----:B------:R-:W-:Y:S05]  /*a990*/  BSYNC.RECONVERGENT B3 ;  /* 0x0000000000037941 */ /* 0x000fea0003800200 */
.L_x_117:
        /* <DEDUP_REMOVED lines=13> */
.L_x_120:
[----:B------:R-:W-:Y:S05]  /*aa70*/  BSYNC.RECONVERGENT B3 ;  /* 0x0000000000037941 */ /* 0x000fea0003800200 */
.L_x_119:
        /* <DEDUP_REMOVED lines=12> */
.L_x_122:
[----:B------:R-:W-:Y:S05]  /*ab40*/  BSYNC.RECONVERGENT B3 ;  /* 0x0000000000037941 */ /* 0x000fea0003800200 */
.L_x_121:
[----:B------:R-:W-:Y:S01]  /*ab50*/  F2FP.F16.F32.PACK_AB R2, R18, R16 ;  /* 0x000000101202723e */ /* 0x000fe200000000ff */
[----:B------:R0:W-:Y:S01]  /*ab60*/  STL.128 [R11+0x10], R16 ;  /* 0x000010100b007387 */ /* 0x0001e20000100c00 */
[----:B------:R-:W-:Y:S02]  /*ab70*/  IADD3 R9, PT, PT, R9, 0x2, RZ ;  /* 0x0000000209097810 */ /* 0x000fe40007ffe0ff */
[----:B------:R-:W-:Y:S01]  /*ab80*/  PRMT R3, R2, 0x7632, R3 ;  /* 0x0000763202037816 */ /* 0x000fe20000000003 */
[----:B------:R0:W-:Y:S04]  /*ab90*/  STS.U16 [R20+0x10], R2 ;  /* 0x0000100214007388 */ /* 0x0001e80000000400 */
[----:B------:R0:W-:Y:S02]  /*aba0*/  STS.U16 [R21+0x10], R3 ;  /* 0x0000100315007388 */ /* 0x0001e40000000400 */
.L_x_106:
[----:B------:R-:W-:Y:S05]  /*abb0*/  BSYNC.RECONVERGENT B0 ;  /* 0x0000000000007941 */ /* 0x000fea0003800200 */
.L_x_105:
[----:B0-----:R-:W-:-:S04]  /*abc0*/  LOP3.LUT R2, R0, 0x1, RZ, 0xc0, !PT ;  /* 0x0000000100027812 */ /* 0x001fc800078ec0ff */
[----:B------:R-:W-:-:S13]  /*abd0*/  ISETP.NE.U32.AND P0, PT, R2, 0x1, PT ;  /* 0x000000010200780c */ /* 0x000fda0003f05070 */
[----:B------:R-:W-:Y:S05]  /*abe0*/  @P0 BRA `(.L_x_69) ;  /* 0x0000000000a80947 */ /* 0x000fea0003800000 */
[----:B------:R-:W-:-:S05]  /*abf0*/  LEA R3, R9, UR13, 0x4 ;  /* 0x0000000d09037c11 */ /* 0x000fca000f8e20ff */
[----:B------:R-:W3:Y:S04]  /*ac00*/  LDL R7, [R3] ;  /* 0x0000000003077983 */ /* 0x000ee80000100800 */
[----:B------:R0:W5:Y:S01]  /*ac10*/  LDL R6, [R3+0x8] ;  /* 0x0000080003067983 */ /* 0x0001620000100800 */
[----:B------:R-:W1:Y:S01]  /*ac20*/  MUFU.RCP R2, R61 ;  /* 0x0000003d00027308 */ /* 0x000e620000001000 */
[----:B------:R-:W-:Y:S01]  /*ac30*/  BSSY.RECONVERGENT B0, `(.L_x_123) ;  /* 0x000000c000007945 */ /* 0x000fe20003800200 */
[----:B-1----:R-:W-:-:S04]  /*ac40*/  FFMA R5, R2, -R61, 1 ;  /* 0x3f80000002057423 */ /* 0x002fc8000000083d */
[----:B------:R-:W-:Y:S02]  /*ac50*/  FFMA R2, R2, R5, R2 ;  /* 0x0000000502027223 */ /* 0x000fe40000000002 */
[----:B---3--:R-:W1:Y:S02]  /*ac60*/  FCHK P0, R7, R61 ;  /* 0x0000003d07007302 */ /* 0x008e640000000000 */
[----:B------:R-:W-:-:S04]  /*ac70*/  FFMA R4, R2, R7, RZ ;  /* 0x0000000702047223 */ /* 0x000fc800000000ff */
[----:B------:R-:W-:-:S04]  /*ac80*/  FFMA R5, R4, -R61, R7 ;  /* 0x8000003d04057223 */ /* 0x000fc80000000007 */
[----:B------:R-:W-:Y:S01]  /*ac90*/  FFMA R5, R2, R5, R4 ;  /* 0x0000000502057223 */ /* 0x000fe20000000004 */
[----:B01----:R-:W-:Y:S06]  /*aca0*/  @!P0 BRA `(.L_x_124) ;  /* 0x0000000000108947 */ /* 0x003fec0003800000 */
[----:B------:R-:W-:Y:S01]  /*acb0*/  IMAD.MOV.U32 R4, RZ, RZ, R7 ;  /* 0x000000ffff047224 */ /* 0x000fe200078e0007 */
[----:B------:R-:W-:-:S07]  /*acc0*/  MOV R15, 0xace0 ;  /* 0x0000ace0000f7802 */ /* 0x000fce0000000f00 */
[----:B--2--5:R-:W-:Y:S05]  /*acd0*/  CALL.REL.NOINC `($__internal_0_$__cuda_sm3x_div_rn_noftz_f32_slowpath) ;  /* 0x0000001400387944 */ /* 0x024fea0003c00000 */
[----:B------:R-:W-:-:S07]  /*ace0*/  IMAD.MOV.U32 R5, RZ, RZ, R19 ;  /* 0x000000ffff057224 */ /* 0x000fce00078e0013 */
.L_x_124:
[----:B------:R-:W-:Y:S05]  /*acf0*/  BSYNC.RECONVERGENT B0 ;  /* 0x0000000000007941 */ /* 0x000fea0003800200 */
.L_x_123:
[----:B------:R-:W0:Y:S01]  /*ad00*/  MUFU.RCP R2, R61 ;  /* 0x0000003d00027308 */ /* 0x000e220000001000 */
[----:B------:R-:W-:Y:S07]  /*ad10*/  BSSY.RECONVERGENT B0, `(.L_x_125) ;  /* 0x000000c000007945 */ /* 0x000fee0003800200 */
[----:B-----5:R-:W1:Y:S01]  /*ad20*/  FCHK P0, R6, R61 ;  /* 0x0000003d06007302 */ /* 0x020e620000000000 */
        /* <DEDUP_REMOVED lines=10> */
.L_x_126:
[----:B------:R-:W-:Y:S05]  /*add0*/  BSYNC.RECONVERGENT B0 ;  /* 0x0000000000007941 */ /* 0x000fea0003800200 */
.L_x_125:
[----:B------:R-:W0:Y:S01]  /*ade0*/  S2UR UR11, SR_CgaCtaId ;  /* 0x00000000000b79c3 */ /* 0x000e220000008800 */
[----:B------:R-:W-:Y:S01]  /*adf0*/  UMOV UR8, 0x400 ;  /* 0x0000040000087882 */ /* 0x000fe20000000000 */
[C---:B------:R-:W-:Y:S01]  /*ae00*/  IMAD R10, R9.reuse, 0x8, R10 ;  /* 0x00000008090a7824 */ /* 0x040fe200078e020a */
[----:B------:R-:W-:Y:S01]  /*ae10*/  F2FP.F16.F32.PACK_AB R2, R2, R5 ;  /* 0x000000050202723e */ /* 0x000fe200000000ff */
[----:B------:R-:W-:-:S03]  /*ae20*/  IMAD R8, R9, 0x8, R8 ;  /* 0x0000000809087824 */ /* 0x000fc600078e0208 */
[----:B------:R-:W-:Y:S01]  /*ae30*/  PRMT R4, R2, 0x7632, R4 ;  /* 0x0000763202047816 */ /* 0x000fe20000000004 */
[----:B0-----:R-:W-:-:S06]  /*ae40*/  ULEA UR8, UR11, UR8, 0x18 ;  /* 0x000000080b087291 */ /* 0x001fcc000f8ec0ff */
[----:B------:R-:W-:Y:S02]  /*ae50*/  LEA R10, R10, UR8, 0x1 ;  /* 0x000000080a0a7c11 */ /* 0x000fe4000f8e08ff */
[----:B------:R-:W-:-:S03]  /*ae60*/  LEA R8, R8, UR8, 0x1 ;  /* 0x0000000808087c11 */ /* 0x000fc6000f8e08ff */
[----:B------:R0:W-:Y:S04]  /*ae70*/  STS.U16 [R10], R2 ;  /* 0x000000020a007388 */ /* 0x0001e80000000400 */
[----:B------:R0:W-:Y:S02]  /*ae80*/  STS.U16 [R8], R4 ;  /* 0x0000000408007388 */ /* 0x0001e40000000400 */
.L_x_69:
[----:B------:R-:W-:Y:S05]  /*ae90*/  WARPSYNC.ALL ;  /* 0x0000000000007948 */ /* 0x000fea0003800000 */
[----:B------:R-:W-:Y:S01]  /*aea0*/  BAR.SYNC.DEFER_BLOCKING 0x0 ;  /* 0x0000000000007b1d */ /* 0x000fe20000010000 */
[----:B------:R-:W-:-:S13]  /*aeb0*/  ISETP.GE.AND P0, PT, R63, UR6, PT ;  /* 0x000000063f007c0c */ /* 0x000fda000bf06270 */
[----:B------:R-:W-:Y:S05]  /*aec0*/  @P0 EXIT ;  /* 0x000000000000094d */ /* 0x000fea0003800000 */
[----:B------:R-:W1:Y:S01]  /*aed0*/  I2F.U32.RP R7, UR16 ;  /* 0x0000001000077d06 */ /* 0x000e620008209000 */
[----:B------:R-:W-:Y:S01]  /*aee0*/  VIADD R5, R63, UR16 ;  /* 0x000000103f057c36 */ /* 0x000fe20008000000 */
[----:B------:R-:W-:Y:S01]  /*aef0*/  ISETP.NE.U32.AND P2, PT, RZ, UR16, PT ;  /* 0x00000010ff007c0c */ /* 0x000fe2000bf45070 */
[----:B0-----:R-:W-:Y:S01]  /*af00*/  IMAD.MOV.U32 R2, RZ, RZ, RZ ;  /* 0x000000ffff027224 */ /* 0x001fe200078e00ff */
[----:B------:R-:W0:Y:S01]  /*af10*/  LDCU UR11, c[0x0][0x3ac] ;  /* 0x00007580ff0b77ac */ /* 0x000e220008000800 */
[----:B------:R-:W-:Y:S01]  /*af20*/  BSSY.RECONVERGENT B0, `(.L_x_127) ;  /* 0x000005c000007945 */ /* 0x000fe20003800200 */
[C---:B------:R-:W-:Y:S02]  /*af30*/  ISETP.GE.AND P0, PT, R5.reuse, UR6, PT ;  /* 0x0000000605007c0c */ /* 0x040fe4000bf06270 */
[----:B------:R-:W-:Y:S01]  /*af40*/  VIMNMX R6, PT, PT, R5, UR6, !PT ;  /* 0x0000000605067c48 */ /* 0x000fe2000ffe0100 */
[----:B------:R-:W0:Y:S01]  /*af50*/  LDCU UR7, c[0x0][0x3a8] ;  /* 0x00007500ff0777ac */ /* 0x000e220008000800 */
[----:B------:R-:W-:Y:S01]  /*af60*/  SEL R4, RZ, 0x1, P0 ;  /* 0x00000001ff047807 */ /* 0x000fe20000000000 */
[----:B------:R-:W0:Y:S01]  /*af70*/  LDCU.64 UR8, c[0x0][0x398] ;  /* 0x00007300ff0877ac */ /* 0x000e220008000a00 */
[----:B-1----:R-:W3:Y:S02]  /*af80*/  MUFU.RCP R7, R7 ;  /* 0x0000000700077308 */ /* 0x002ee40000001000 */
[----:B---3--:R-:W-:-:S06]  /*af90*/  VIADD R3, R7, 0xffffffe ;  /* 0x0ffffffe07037836 */ /* 0x008fcc0000000000 */
[----:B------:R-:W4:Y:S02]  /*afa0*/  F2I.FTZ.U32.TRUNC.NTZ R3, R3 ;  /* 0x0000000300037305 */ /* 0x000f24000021f000 */
[----:B----4-:R-:W-:-:S04]  /*afb0*/  IMAD.MOV R9, RZ, RZ, -R3 ;  /* 0x000000ffff097224 */ /* 0x010fc800078e0a03 */
[----:B------:R-:W-:-:S04]  /*afc0*/  IMAD R9, R9, UR16, RZ ;  /* 0x0000001009097c24 */ /* 0x000fc8000f8e02ff */
[----:B------:R-:W-:Y:S01]  /*afd0*/  IMAD.HI.U32 R9, R3, R9, R2 ;  /* 0x0000000903097227 */ /* 0x000fe200078e0002 */
[----:B------:R-:W-:-:S05]  /*afe0*/  IADD3 R2, PT, PT, R6, -R5, -R4 ;  /* 0x8000000506027210 */ /* 0x000fca0007ffe804 */
[----:B------:R-:W-:-:S04]  /*aff0*/  IMAD.HI.U32 R3, R9, R2, RZ ;  /* 0x0000000209037227 */ /* 0x000fc800078e00ff */
[----:B------:R-:W-:-:S04]  /*b000*/  IMAD.MOV R5, RZ, RZ, -R3 ;  /* 0x000000ffff057224 */ /* 0x000fc800078e0a03 */
[----:B------:R-:W-:-:S05]  /*b010*/  IMAD R2, R5, UR16, R2 ;  /* 0x0000001005027c24 */ /* 0x000fca000f8e0202 */
[----:B------:R-:W-:-:S13]  /*b020*/  ISETP.GE.U32.AND P0, PT, R2, UR16, PT ;  /* 0x0000001002007c0c */ /* 0x000fda000bf06070 */
[----:B------:R-:W-:Y:S02]  /*b030*/  @P0 VIADD R2, R2, -UR16 ;  /* 0x8000001002020c36 */ /* 0x000fe40008000000 */
[----:B------:R-:W-:-:S03]  /*b040*/  @P0 VIADD R3, R3, 0x1 ;  /* 0x0000000103030836 */ /* 0x000fc60000000000 */
[----:B------:R-:W-:-:S13]  /*b050*/  ISETP.GE.U32.AND P1, PT, R2, UR16, PT ;  /* 0x0000001002007c0c */ /* 0x000fda000bf26070 */
[----:B------:R-:W-:Y:S01]  /*b060*/  @P1 VIADD R3, R3, 0x1 ;  /* 0x0000000103031836 */ /* 0x000fe20000000000 */
[----:B------:R-:W-:-:S05]  /*b070*/  @!P2 LOP3.LUT R3, RZ, UR16, RZ, 0x33, !PT ;  /* 0x00000010ff03ac12 */ /* 0x000fca000f8e33ff */
[----:B------:R-:W-:-:S05]  /*b080*/  IMAD.IADD R12, R4, 0x1, R3 ;  /* 0x00000001040c7824 */ /* 0x000fca00078e0203 */
[----:B------:R-:W-:-:S04]  /*b090*/  LOP3.LUT R2, R12, 0x3, RZ, 0xc0, !PT ;  /* 0x000000030c027812 */ /* 0x000fc800078ec0ff */
[----:B------:R-:W-:-:S13]  /*b0a0*/  ISETP.NE.AND P0, PT, R2, 0x3, PT ;  /* 0x000000030200780c */ /* 0x000fda0003f05270 */
[----:B0-----:R-:W-:Y:S05]  /*b0b0*/  @!P0 BRA `(.L_x_128) ;  /* 0x0000000400088947 */ /* 0x001fea0003800000 */
[----:B------:R-:W-:Y:S01]  /*b0c0*/  IABS R14, R0 ;  /* 0x00000000000e7213 */ /* 0x000fe20000000000 */
[----:B------:R-:W-:-:S03]  /*b0d0*/  VIADD R2, R12, 0x1 ;  /* 0x000000010c027836 */ /* 0x000fc60000000000 */
[----:B------:R-:W0:Y:S02]  /*b0e0*/  I2F.RP R4, R14 ;  /* 0x0000000e00047306 */ /* 0x000e240000209400 */
[----:B------:R-:W-:-:S05]  /*b0f0*/  LOP3.LUT R2, R2, 0x3, RZ, 0xc0, !PT ;  /* 0x0000000302027812 */ /* 0x000fca00078ec0ff */
[----:B------:R-:W-:Y:S02]  /*b100*/  IMAD.MOV R6, RZ, RZ, -R2 ;  /* 0x000000ffff067224 */ /* 0x000fe400078e0a02 */
[----:B------:R-:W-:Y:S01]  /*b110*/  IMAD.MOV.U32 R2, RZ, RZ, RZ ;  /* 0x000000ffff027224 */ /* 0x000fe200078e00ff */
[----:B0-----:R-:W0:Y:S02]  /*b120*/  MUFU.RCP R4, R4 ;  /* 0x0000000400047308 */ /* 0x001e240000001000 */
[----:B0-----:R-:W-:-:S06]  /*b130*/  VIADD R3, R4, 0xffffffe ;  /* 0x0ffffffe04037836 */ /* 0x001fcc0000000000 */
[----:B------:R-:W0:Y:S02]  /*b140*/  F2I.FTZ.U32.TRUNC.NTZ R3, R3 ;  /* 0x0000000300037305 */ /* 0x000e24000021f000 */
[----:B0-----:R-:W-:-:S04]  /*b150*/  IMAD.MOV R5, RZ, RZ, -R3 ;  /* 0x000000ffff057224 */ /* 0x001fc800078e0a03 */
[----:B------:R-:W-:-:S04]  /*b160*/  IMAD R5, R5, R14, RZ ;  /* 0x0000000e05057224 */ /* 0x000fc800078e02ff */
[----:B------:R-:W-:-:S07]  /*b170*/  IMAD.HI.U32 R16, R3, R5, R2 ;  /* 0x0000000503107227 */ /* 0x000fce00078e0002 */
.L_x_131:
[-C--:B0-----:R-:W-:Y:S01]  /*b180*/  IABS R2, R0.reuse ;  /* 0x0000000000027213 */ /* 0x081fe20000000000 */
[----:B------:R-:W-:Y:S01]  /*b190*/  VIADD R6, R6, 0x1 ;  /* 0x0000000106067836 */ /* 0x000fe20000000000 */
[----:B------:R-:W-:Y:S01]  /*b1a0*/  IABS R3, R63 ;  /* 0x0000003f00037213 */ /* 0x000fe20000000000 */
[----:B------:R-:W-:Y:S01]  /*b1b0*/  BSSY.RECONVERGENT B1, `(.L_x_129) ;  /* 0x0000030000017945 */ /* 0x000fe20003800200 */
[-C--:B------:R-:W-:Y:S01]  /*b1c0*/  IABS R18, R0.reuse ;  /* 0x0000000000127213 */ /* 0x080fe20000000000 */
[----:B------:R-:W-:Y:S01]  /*b1d0*/  IMAD.MOV R4, RZ, RZ, -R2 ;  /* 0x000000ffff047224 */ /* 0x000fe200078e0a02 */
[----:B------:R-:W-:Y:S01]  /*b1e0*/  ISETP.NE.AND P3, PT, R0, RZ, PT ;  /* 0x000000ff0000720c */ /* 0x000fe20003f65270 */
[----:B------:R-:W-:Y:S01]  /*b1f0*/  IMAD.HI.U32 R2, R16, R3, RZ ;  /* 0x0000000310027227 */ /* 0x000fe200078e00ff */
[----:B------:R-:W-:-:S03]  /*b200*/  LOP3.LUT R7, RZ, R0, RZ, 0x33, !PT ;  /* 0x00000000ff077212 */ /* 0x000fc600078e33ff */
[----:B------:R-:W-:Y:S01]  /*b210*/  IMAD R3, R2, R4, R3 ;  /* 0x0000000402037224 */ /* 0x000fe200078e0203 */
[----:B------:R-:W-:-:S04]  /*b220*/  LOP3.LUT R4, R63, R0, RZ, 0x3c, !PT ;  /* 0x000000003f047212 */ /* 0x000fc800078e3cff */
[----:B------:R-:W-:Y:S02]  /*b230*/  ISETP.GT.U32.AND P1, PT, R14, R3, PT ;  /* 0x000000030e00720c */ /* 0x000fe40003f24070 */
[----:B------:R-:W-:Y:S01]  /*b240*/  ISETP.GE.AND P2, PT, R4, RZ, PT ;  /* 0x000000ff0400720c */ /* 0x000fe20003f46270 */
[----:B------:R-:W-:-:S10]  /*b250*/  IMAD.U32 R4, RZ, RZ, UR17 ;  /* 0x00000011ff047e24 */ /* 0x000fd4000f8e00ff */
[----:B------:R-:W-:Y:S02]  /*b260*/  @!P1 IMAD.IADD R3, R3, 0x1, -R18 ;  /* 0x0000000103039824 */ /* 0x000fe400078e0a12 */
[----:B------:R-:W-:-:S03]  /*b270*/  @!P1 VIADD R2, R2, 0x1 ;  /* 0x0000000102029836 */ /* 0x000fc60000000000 */
[----:B------:R-:W-:-:S13]  /*b280*/  ISETP.GE.U32.AND P0, PT, R3, R14, PT ;  /* 0x0000000e0300720c */ /* 0x000fda0003f06070 */
[----:B------:R-:W-:-:S04]  /*b290*/  @P0 VIADD R2, R2, 0x1 ;  /* 0x0000000102020836 */ /* 0x000fc80000000000 */
[----:B------:R-:W-:Y:S01]  /*b2a0*/  @!P2 IMAD.MOV R2, RZ, RZ, -R2 ;  /* 0x000000ffff02a224 */ /* 0x000fe200078e0a02 */
[----:B------:R-:W-:-:S04]  /*b2b0*/  ISETP.NE.AND P2, PT, R6, RZ, PT ;  /* 0x000000ff0600720c */ /* 0x000fc80003f45270 */
[----:B------:R-:W-:-:S05]  /*b2c0*/  SEL R5, R7, R2, !P3 ;  /* 0x0000000207057207 */ /* 0x000fca0005800000 */
[----:B------:R-:W-:-:S05]  /*b2d0*/  IMAD R2, R4, 0x40, R5 ;  /* 0x0000004004027824 */ /* 0x000fca00078e0205 */
[----:B------:R-:W-:-:S13]  /*b2e0*/  ISETP.GE.AND P0, PT, R2, UR7, PT ;  /* 0x0000000702007c0c */ /* 0x000fda000bf06270 */
[----:B------:R-:W-:Y:S05]  /*b2f0*/  @P0 BRA `(.L_x_130) ;  /* 0x00000000006c0947 */ /* 0x000fea0003800000 */
[----:B------:R-:W-:Y:S01]  /*b300*/  IMAD.MOV.U32 R14, RZ, RZ, R18 ;  /* 0x000000ffff0e7224 */ /* 0x000fe200078e0012 */
[----:B------:R-:W-:Y:S01]  /*b310*/  ISETP.GE.AND P1, PT, R63, RZ, PT ;  /* 0x000000ff3f00720c */ /* 0x000fe20003f26270 */
[----:B------:R-:W0:Y:S01]  /*b320*/  S2UR UR5, SR_CgaCtaId ;  /* 0x00000000000579c3 */ /* 0x000e220000008800 */
[----:B------:R-:W-:Y:S01]  /*b330*/  IADD3 R2, PT, PT, R3, -R18, RZ ;  /* 0x8000001203027210 */ /* 0x000fe20007ffe0ff */
[----:B------:R-:W-:Y:S01]  /*b340*/  UMOV UR4, 0x400 ;  /* 0x0000040000047882 */ /* 0x000fe20000000000 */
[-C--:B------:R-:W-:Y:S01]  /*b350*/  ISETP.GT.U32.AND P0, PT, R14, R3.reuse, PT ;  /* 0x000000030e00720c */ /* 0x080fe20003f04070 */
[----:B------:R-:W1:Y:S03]  /*b360*/  I2F.RP R13, R18 ;  /* 0x00000012000d7306 */ /* 0x000e660000209400 */
[----:B------:R-:W-:-:S05]  /*b370*/  SEL R2, R2, R3, !P0 ;  /* 0x0000000302027207 */ /* 0x000fca0004000000 */
[----:B------:R-:W-:-:S05]  /*b380*/  @!P1 IMAD.MOV R2, RZ, RZ, -R2 ;  /* 0x000000ffff029224 */ /* 0x000fca00078e0a02 */
[----:B------:R-:W-:Y:S01]  /*b390*/  SEL R2, R7, R2, !P3 ;  /* 0x0000000207027207 */ /* 0x000fe20005800000 */
[----:B-1----:R-:W1:Y:S04]  /*b3a0*/  MUFU.RCP R13, R13 ;  /* 0x0000000d000d7308 */ /* 0x002e680000001000 */
[----:B------:R-:W-:Y:S01]  /*b3b0*/  IMAD.SHL.U32 R2, R2, 0x8, RZ ;  /* 0x0000000802027824 */ /* 0x000fe200078e00ff */
[----:B0-----:R-:W-:-:S03]  /*b3c0*/  ULEA UR4, UR5, UR4, 0x18 ;  /* 0x0000000405047291 */ /* 0x001fc6000f8ec0ff */
[----:B------:R-:W-:-:S05]  /*b3d0*/  IMAD R2, R5, UR11, R2 ;  /* 0x0000000b05027c24 */ /* 0x000fca000f8e0202 */
[C---:B------:R-:W-:Y:S02]  /*b3e0*/  LEA R7, R2.reuse, UR4, 0x1 ;  /* 0x0000000402077c11 */ /* 0x040fe4000f8e08ff */
[----:B------:R-:W-:-:S03]  /*b3f0*/  IADD3 R3, P0, PT, R2, UR12, RZ ;  /* 0x0000000c02037c10 */ /* 0x000fc6000ff1e0ff */
[----:B------:R0:W3:Y:S01]  /*b400*/  LDS.128 R8, [R7] ;  /* 0x0000000007087984 */ /* 0x0000e20000000c00 */
[----:B------:R-:W-:Y:S01]  /*b410*/  LEA.HI.X.SX32 R4, R2, UR10, 0x1, P0 ;  /* 0x0000000a02047c11 */ /* 0x000fe200080f0eff */
[----:B-1----:R-:W-:Y:S01]  /*b420*/  VIADD R5, R13, 0xffffffe ;  /* 0x0ffffffe0d057836 */ /* 0x002fe20000000000 */
[----:B------:R-:W-:-:S04]  /*b430*/  LEA R2, P0, R3, UR8, 0x1 ;  /* 0x0000000803027c11 */ /* 0x000fc8000f8008ff */
[----:B------:R-:W-:Y:S01]  /*b440*/  LEA.HI.X R3, R3, UR9, R4, 0x1, P0 ;  /* 0x0000000903037c11 */ /* 0x000fe200080f0c04 */
[----:B------:R-:W1:Y:S01]  /*b450*/  F2I.FTZ.U32.TRUNC.NTZ R5, R5 ;  /* 0x0000000500057305 */ /* 0x000e62000021f000 */
[----:B------:R-:W-:Y:S02]  /*b460*/  IMAD.MOV.U32 R4, RZ, RZ, RZ ;  /* 0x000000ffff047224 */ /* 0x000fe400078e00ff */
[----:B-1----:R-:W-:-:S04]  /*b470*/  IMAD.MOV R15, RZ, RZ, -R5 ;  /* 0x000000ffff0f7224 */ /* 0x002fc800078e0a05 */
[----:B0-----:R-:W-:-:S04]  /*b480*/  IMAD R7, R15, R18, RZ ;  /* 0x000000120f077224 */ /* 0x001fc800078e02ff */
[----:B------:R-:W-:Y:S01]  /*b490*/  IMAD.HI.U32 R16, R5, R7, R4 ;  /* 0x0000000705107227 */ /* 0x000fe200078e0004 */
[----:B---3--:R0:W-:Y:S06]  /*b4a0*/  STG.E.128 desc[UR14][R2.64], R8 ;  /* 0x0000000802007986 */ /* 0x0081ec000c101d0e */
.L_x_130:
[----:B------:R-:W-:Y:S05]  /*b4b0*/  BSYNC.RECONVERGENT B1 ;  /* 0x0000000000017941 */ /* 0x000fea0003800200 */
.L_x_129:
[----:B------:R-:W-:Y:S01]  /*b4c0*/  VIADD R63, R63, UR16 ;  /* 0x000000103f3f7c36 */ /* 0x000fe20008000000 */
[----:B------:R-:W-:Y:S06]  /*b4d0*/  @P2 BRA `(.L_x_131) ;  /* 0xfffffffc00282947 */ /* 0x000fec000383ffff */
.L_x_128:
[----:B------:R-:W-:Y:S05]  /*b4e0*/  BSYNC.RECONVERGENT B0 ;  /* 0x0000000000007941 */ /* 0x000fea0003800200 */
.L_x_127:
[----:B------:R-:W-:-:S13]  /*b4f0*/  ISETP.GE.U32.AND P0, PT, R12, 0x3, PT ;  /* 0x000000030c00780c */ /* 0x000fda0003f06070 */
[----:B------:R-:W-:Y:S05]  /*b500*/  @!P0 EXIT ;  /* 0x000000000000894d */ /* 0x000fea0003800000 */
[----:B0-----:R-:W-:Y:S01]  /*b510*/  IABS R2, R0 ;  /* 0x0000000000027213 */ /* 0x001fe20000000000 */
[----:B------:R-:W0:Y:S01]  /*b520*/  S2UR UR5, SR_CgaCtaId ;  /* 0x00000000000579c3 */ /* 0x000e220000008800 */
[----:B------:R-:W-:Y:S01]  /*b530*/  IMAD.MOV.U32 R4, RZ, RZ, RZ ;  /* 0x000000ffff047224 */ /* 0x000fe200078e00ff */
[----:B------:R-:W-:Y:S01]  /*b540*/  UMOV UR4, 0x400 ;  /* 0x0000040000047882 */ /* 0x000fe20000000000 */
[----:B------:R-:W1:Y:S01]  /*b550*/  I2F.RP R6, R2 ;  /* 0x0000000200067306 */ /* 0x000e620000209400 */
[----:B------:R-:W3:Y:S04]  /*b560*/  LDCU UR7, c[0x0][0x3ac] ;  /* 0x00007580ff0777ac */ /* 0x000ee80008000800 */
[----:B------:R-:W4:Y:S01]  /*b570*/  LDC R3, c[0x0][0x3a8] ;  /* 0x0000ea00ff037b82 */ /* 0x000f220000000800 */
[----:B------:R-:W2:Y:S02]  /*b580*/  LDCU.64 UR8, c[0x0][0x398] ;  /* 0x00007300ff0877ac */ /* 0x000ea40008000a00 */
[----:B-1----:R-:W1:Y:S01]  /*b590*/  MUFU.RCP R6, R6 ;  /* 0x0000000600067308 */ /* 0x002e620000001000 */
[----:B0-----:R-:W-:Y:S01]  /*b5a0*/  ULEA UR4, UR5, UR4, 0x18 ;  /* 0x0000000405047291 */ /* 0x001fe2000f8ec0ff */
[----:B-1----:R-:W-:-:S06]  /*b5b0*/  VIADD R5, R6, 0xffffffe ;  /* 0x0ffffffe06057836 */ /* 0x002fcc0000000000 */
[----:B------:R-:W0:Y:S02]  /*b5c0*/  F2I.FTZ.U32.TRUNC.NTZ R5, R5 ;  /* 0x0000000500057305 */ /* 0x000e24000021f000 */
[----:B0-----:R-:W-:-:S04]  /*b5d0*/  IMAD.MOV R7, RZ, RZ, -R5 ;  /* 0x000000ffff077224 */ /* 0x001fc800078e0a05 */
[----:B------:R-:W-:-:S04]  /*b5e0*/  IMAD R7, R7, R2, RZ ;  /* 0x0000000207077224 */ /* 0x000fc800078e02ff */
[----:B--234-:R-:W-:-:S07]  /*b5f0*/  IMAD.HI.U32 R4, R5, R7, R4 ;  /* 0x0000000705047227 */ /* 0x01cfce00078e0004 */
.L_x_140:
[-C--:B---3--:R-:W-:Y:S01]  /*b600*/  IABS R6, R0.reuse ;  /* 0x0000000000067213 */ /* 0x088fe20000000000 */
[----:B------:R-:W-:Y:S01]  /*b610*/  VIADD R23, R63, UR16 ;  /* 0x000000103f177c36 */ /* 0x000fe20008000000 */
[----:B012---:R-:W-:Y:S01]  /*b620*/  IABS R8, R0 ;  /* 0x0000000000087213 */ /* 0x007fe20000000000 */
[----:B------:R-:W-:Y:S01]  /*b630*/  IMAD.U32 R18, RZ, RZ, UR17 ;  /* 0x00000011ff127e24 */ /* 0x000fe2000f8e00ff */
[----:B------:R-:W0:Y:S01]  /*b640*/  I2F.RP R7, R6 ;  /* 0x0000000600077306 */ /* 0x000e220000209400 */
[----:B------:R-:W-:Y:S01]  /*b650*/  IABS R9, R63 ;  /* 0x0000003f00097213 */ /* 0x000fe20000000000 */
[----:B------:R-:W-:Y:S01]  /*b660*/  VIADD R15, R23, UR16 ;  /* 0x00000010170f7c36 */ /* 0x000fe20008000000 */
[----:B------:R-:W-:Y:S01]  /*b670*/  IABS R19, R23 ;  /* 0x0000001700137213 */ /* 0x000fe20000000000 */
[----:B------:R-:W-:Y:S01]  /*b680*/  IMAD.MOV R14, RZ, RZ, -R8 ;  /* 0x000000ffff0e7224 */ /* 0x000fe200078e0a08 */
[----:B------:R-:W-:Y:S01]  /*b690*/  MOV R16, UR17 ;  /* 0x0000001100107c02 */ /* 0x000fe20008000f00 */
[----:B------:R-:W-:Y:S01]  /*b6a0*/  IMAD.HI.U32 R8, R4, R9, RZ ;  /* 0x0000000904087227 */ /* 0x000fe200078e00ff */
[----:B------:R-:W-:Y:S01]  /*b6b0*/  IABS R21, R15 ;  /* 0x0000000f00157213 */ /* 0x000fe20000000000 */
[----:B------:R-:W-:Y:S02]  /*b6c0*/  BSSY.RECONVERGENT B0, `(.L_x_132) ;  /* 0x0000052000007945 */ /* 0x000fe40003800200 */
[----:B------:R-:W-:-:S02]  /*b6d0*/  IMAD R9, R8, R14, R9 ;  /* 0x0000000e08097224 */ /* 0x000fc400078e0209 */
[----:B------:R-:W-:Y:S02]  /*b6e0*/  IMAD.MOV.U32 R4, RZ, RZ, RZ ;  /* 0x000000ffff047224 */ /* 0x000fe400078e00ff */
[----:B------:R-:W-:Y:S01]  /*b6f0*/  IMAD.U32 R29, RZ, RZ, UR17 ;  /* 0x00000011ff1d7e24 */ /* 0x000fe2000f8e00ff */
[----:B0-----:R-:W0:Y:S01]  /*b700*/  MUFU.RCP R7, R7 ;  /* 0x0000000700077308 */ /* 0x001e220000001000 */
[----:B------:R-:W-:-:S13]  /*b710*/  ISETP.GT.U32.AND P1, PT, R2, R9, PT ;  /* 0x000000090200720c */ /* 0x000fda0003f24070 */
[--C-:B------:R-:W-:Y:S02]  /*b720*/  @!P1 IMAD.IADD R9, R9, 0x1, -R6.reuse ;  /* 0x0000000109099824 */ /* 0x100fe400078e0a06 */
[----:B------:R-:W-:Y:S02]  /*b730*/  @!P1 VIADD R8, R8, 0x1 ;  /* 0x0000000108089836 */ /* 0x000fe40000000000 */
[----:B0-----:R-:W-:Y:S01]  /*b740*/  VIADD R5, R7, 0xffffffe ;  /* 0x0ffffffe07057836 */ /* 0x001fe20000000000 */
[----:B------:R-:W-:Y:S01]  /*b750*/  ISETP.GE.U32.AND P2, PT, R9, R2, PT ;  /* 0x000000020900720c */ /* 0x000fe20003f46070 */
[----:B------:R-:W-:-:S04]  /*b760*/  IMAD.MOV.U32 R2, RZ, RZ, R6 ;  /* 0x000000ffff027224 */ /* 0x000fc800078e0006 */
[----:B------:R-:W0:Y:S08]  /*b770*/  F2I.FTZ.U32.TRUNC.NTZ R5, R5 ;  /* 0x0000000500057305 */ /* 0x000e30000021f000 */
[----:B------:R-:W-:Y:S02]  /*b780*/  @P2 VIADD R8, R8, 0x1 ;  /* 0x0000000108082836 */ /* 0x000fe40000000000 */
[----:B0-----:R-:W-:-:S04]  /*b790*/  IMAD.MOV R7, RZ, RZ, -R5 ;  /* 0x000000ffff077224 */ /* 0x001fc800078e0a05 */
[----:B------:R-:W-:-:S04]  /*b7a0*/  IMAD R7, R7, R6, RZ ;  /* 0x0000000607077224 */ /* 0x000fc800078e02ff */
[----:B------:R-:W-:Y:S01]  /*b7b0*/  IMAD.HI.U32 R4, R5, R7, R4 ;  /* 0x0000000705047227 */ /* 0x000fe200078e0004 */
[----:B------:R-:W-:-:S03]  /*b7c0*/  LOP3.LUT R7, R63, R0, RZ, 0x3c, !PT ;  /* 0x000000003f077212 */ /* 0x000fc600078e3cff */
[----:B------:R-:W-:Y:S01]  /*b7d0*/  VIADD R5, R15, UR16 ;  /* 0x000000100f057c36 */ /* 0x000fe20008000000 */
[----:B------:R-:W-:Y:S01]  /*b7e0*/  ISETP.GE.AND P3, PT, R7, RZ, PT ;  /* 0x000000ff0700720c */ /* 0x000fe20003f66270 */
[C---:B------:R-:W-:Y:S01]  /*b7f0*/  IMAD.HI.U32 R11, R4.reuse, R21, RZ ;  /* 0x00000015040b7227 */ /* 0x040fe200078e00ff */
[----:B------:R-:W-:Y:S02]  /*b800*/  LOP3.LUT R7, R15, R0, RZ, 0x3c, !PT ;  /* 0x000000000f077212 */ /* 0x000fe400078e3cff */
[----:B------:R-:W-:Y:S01]  /*b810*/  IABS R13, R5 ;  /* 0x00000005000d7213 */ /* 0x000fe20000000000 */
[----:B------:R-:W-:-:S04]  /*b820*/  IMAD.HI.U32 R10, R4, R19, RZ ;  /* 0x00000013040a7227 */ /* 0x000fc800078e00ff */
[-C--:B------:R-:W-:Y:S02]  /*b830*/  IMAD R21, R11, R14.reuse, R21 ;  /* 0x0000000e0b157224 */ /* 0x080fe400078e0215 */
[-C--:B------:R-:W-:Y:S02]  /*b840*/  IMAD R19, R10, R14.reuse, R19 ;  /* 0x0000000e0a137224 */ /* 0x080fe400078e0213 */
[----:B------:R-:W-:Y:S01]  /*b850*/  IMAD.HI.U32 R12, R4, R13, RZ ;  /* 0x0000000d040c7227 */ /* 0x000fe200078e00ff */
[C---:B------:R-:W-:Y:S02]  /*b860*/  ISETP.GT.U32.AND P5, PT, R2.reuse, R21, PT ;  /* 0x000000150200720c */ /* 0x040fe40003fa4070 */
[----:B------:R-:W-:Y:S01]  /*b870*/  ISETP.GT.U32.AND P4, PT, R2, R19, PT ;  /* 0x000000130200720c */ /* 0x000fe20003f84070 */
[----:B------:R-:W-:Y:S01]  /*b880*/  IMAD R13, R12, R14, R13 ;  /* 0x0000000e0c0d7224 */ /* 0x000fe200078e020d */
[----:B------:R-:W-:Y:S01]  /*b890*/  LOP3.LUT R14, R23, R0, RZ, 0x3c, !PT ;  /* 0x00000000170e7212 */ /* 0x000fe200078e3cff */
[----:B------:R-:W-:-:S03]  /*b8a0*/  @!P3 IMAD.MOV R8, RZ, RZ, -R8 ;  /* 0x000000ffff08b224 */ /* 0x000fc600078e0a08 */
[----:B------:R-:W-:Y:S02]  /*b8b0*/  ISETP.GT.U32.AND P0, PT, R2, R13, PT ;  /* 0x0000000d0200720c */ /* 0x000fe40003f04070 */
[----:B------:R-:W-:Y:S02]  /*b8c0*/  ISETP.GE.AND P2, PT, R14, RZ, PT ;  /* 0x000000ff0e00720c */ /* 0x000fe40003f46270 */
[----:B------:R-:W-:Y:S01]  /*b8d0*/  LOP3.LUT R14, R5, R0, RZ, 0x3c, !PT ;  /* 0x00000000050e7212 */ /* 0x000fe200078e3cff */
[--C-:B------:R-:W-:Y:S02]  /*b8e0*/  @!P5 IMAD.IADD R21, R21, 0x1, -R6.reuse ;  /* 0x000000011515d824 */ /* 0x100fe400078e0a06 */
[--C-:B------:R-:W-:Y:S02]  /*b8f0*/  @!P4 IMAD.IADD R19, R19, 0x1, -R6.reuse ;  /* 0x000000011313c824 */ /* 0x100fe400078e0a06 */
[----:B------:R-:W-:Y:S01]  /*b900*/  @!P5 VIADD R11, R11, 0x1 ;  /* 0x000000010b0bd836 */ /* 0x000fe20000000000 */
[-C--:B------:R-:W-:Y:S01]  /*b910*/  ISETP.GE.U32.AND P1, PT, R21, R2.reuse, PT ;  /* 0x000000021500720c */ /* 0x080fe20003f26070 */
[----:B------:R-:W-:Y:S01]  /*b920*/  @!P4 VIADD R10, R10, 0x1 ;  /* 0x000000010a0ac836 */ /* 0x000fe20000000000 */
[----:B------:R-:W-:Y:S01]  /*b930*/  ISETP.GE.U32.AND P6, PT, R19, R2, PT ;  /* 0x000000021300720c */ /* 0x000fe20003fc6070 */
[----:B------:R-:W-:Y:S01]  /*b940*/  @!P0 IMAD.IADD R13, R13, 0x1, -R6 ;  /* 0x000000010d0d8824 */ /* 0x000fe200078e0a06 */
[----:B------:R-:W-:Y:S01]  /*b950*/  ISETP.GE.AND P5, PT, R7, RZ, PT ;  /* 0x000000ff0700720c */ /* 0x000fe20003fa6270 */
[----:B------:R-:W-:Y:S01]  /*b960*/  @!P0 VIADD R12, R12, 0x1 ;  /* 0x000000010c0c8836 */ /* 0x000fe20000000000 */
[----:B------:R-:W-:-:S02]  /*b970*/  LOP3.LUT R7, RZ, R0, RZ, 0x33, !PT ;  /* 0x00000000ff077212 */ /* 0x000fc400078e33ff */
[----:B------:R-:W-:-:S05]  /*b980*/  ISETP.GE.U32.AND P4, PT, R13, R2, PT ;  /* 0x000000020d00720c */ /* 0x000fca0003f86070 */
[----:B------:R-:W-:Y:S01]  /*b990*/  @P1 VIADD R11, R11, 0x1 ;  /* 0x000000010b0b1836 */ /* 0x000fe20000000000 */
[----:B------:R-:W-:Y:S01]  /*b9a0*/  ISETP.NE.AND P1, PT, R0, RZ, PT ;  /* 0x000000ff0000720c */ /* 0x000fe20003f25270 */
[----:B------:R-:W-:Y:S01]  /*b9b0*/  @P6 VIADD R10, R10, 0x1 ;  /* 0x000000010a0a6836 */ /* 0x000fe20000000000 */
[----:B------:R-:W-:Y:S01]  /*b9c0*/  ISETP.GE.AND P6, PT, R14, RZ, PT ;  /* 0x000000ff0e00720c */ /* 0x000fe20003fc6270 */
[----:B------:R-:W-:Y:S01]  /*b9d0*/  IMAD.U32 R14, RZ, RZ, UR17 ;  /* 0x00000011ff0e7e24 */ /* 0x000fe2000f8e00ff */
[C---:B------:R-:W-:Y:S01]  /*b9e0*/  SEL R17, R7.reuse, R8, !P1 ;  /* 0x0000000807117207 */ /* 0x040fe20004800000 */
[----:B------:R-:W-:Y:S02]  /*b9f0*/  @!P2 IMAD.MOV R10, RZ, RZ, -R10 ;  /* 0x000000ffff0aa224 */ /* 0x000fe400078e0a0a */
[----:B------:R-:W-:Y:S02]  /*ba00*/  @P4 VIADD R12, R12, 0x1 ;  /* 0x000000010c0c4836 */ /* 0x000fe40000000000 */
[----:B------:R-:W-:Y:S01]  /*ba10*/  IMAD R8, R14, 0x40, R17 ;  /* 0x000000400e087824 */ /* 0x000fe200078e0211 */
[----:B------:R-:W-:Y:S01]  /*ba20*/  SEL R25, R7, R10, !P1 ;  /* 0x0000000a07197207 */ /* 0x000fe20004800000 */
[----:B------:R-:W-:-:S03]  /*ba30*/  @!P5 IMAD.MOV R11, RZ, RZ, -R11 ;  /* 0x000000ffff0bd224 */ /* 0x000fc600078e0a0b */
[----:B------:R-:W-:Y:S01]  /*ba40*/  ISETP.GE.AND P4, PT, R8, R3, PT ;  /* 0x000000030800720c */ /* 0x000fe20003f86270 */
[----:B------:R-:W-:Y:S01]  /*ba50*/  @!P6 IMAD.MOV R12, RZ, RZ, -R12 ;  /* 0x000000ffff0ce224 */ /* 0x000fe200078e0a0c */
[----:B------:R-:W-:Y:S01]  /*ba60*/  SEL R27, R7, R11, !P1 ;  /* 0x0000000b071b7207 */ /* 0x000fe20004800000 */
[----:B------:R-:W-:-:S03]  /*ba70*/  IMAD R10, R16, 0x40, R25 ;  /* 0x00000040100a7824 */ /* 0x000fc600078e0219 */
[----:B------:R-:W-:Y:S01]  /*ba80*/  SEL R12, R7, R12, !P1 ;  /* 0x0000000c070c7207 */ /* 0x000fe20004800000 */
[----:B------:R-:W-:Y:S01]  /*ba90*/  IMAD R14, R18, 0x40, R27 ;  /* 0x00000040120e7824 */ /* 0x000fe200078e021b */
[----:B------:R-:W-:-:S03]  /*baa0*/  ISETP.GE.AND P3, PT, R10, R3, PT ;  /* 0x000000030a00720c */ /* 0x000fc60003f66270 */
[----:B------:R-:W-:Y:S01]  /*bab0*/  IMAD R16, R29, 0x40, R12 ;  /* 0x000000401d107824 */ /* 0x000fe200078e020c */
[----:B------:R-:W-:-:S04]  /*bac0*/  ISETP.GE.AND P0, PT, R14, R3, PT ;  /* 0x000000030e00720c */ /* 0x000fc80003f06270 */
[----:B------:R-:W-:Y:S01]  /*bad0*/  ISETP.GE.AND P2, PT, R16, R3, PT ;  /* 0x000000031000720c */ /* 0x000fe20003f46270 */
[----:B------:R-:W-:-:S12]  /*bae0*/  @P4 BRA `(.L_x_133) ;  /* 0x00000000003c4947 */ /* 0x000fd80003800000 */
[----:B------:R-:W-:Y:S01]  /*baf0*/  ISETP.GE.AND P5, PT, R63, RZ, PT ;  /* 0x000000ff3f00720c */ /* 0x000fe20003fa6270 */
[----:B------:R-:W-:Y:S01]  /*bb00*/  IMAD.IADD R8, R9, 0x1, -R6 ;  /* 0x0000000109087824 */ /* 0x000fe200078e0a06 */
[----:B------:R-:W-:-:S04]  /*bb10*/  ISETP.GT.U32.AND P4, PT, R6, R9, PT ;  /* 0x000000090600720c */ /* 0x000fc80003f84070 */
[----:B------:R-:W-:-:S07]  /*bb20*/  SEL R8, R8, R9, !P4 ;  /* 0x0000000908087207 */ /* 0x000fce0006000000 */
[----:B------:R-:W-:-:S05]  /*bb30*/  @!P5 IMAD.MOV R8, RZ, RZ, -R8 ;  /* 0x000000ffff08d224 */ /* 0x000fca00078e0a08 */
[----:B------:R-:W-:-:S05]  /*bb40*/  SEL R8, R7, R8, !P1 ;  /* 0x0000000807087207 */ /* 0x000fca0004800000 */
[----:B------:R-:W-:-:S04]  /*bb50*/  IMAD.SHL.U32 R8, R8, 0x8, RZ ;  /* 0x0000000808087824 */ /* 0x000fc800078e00ff */
[----:B------:R-:W-:-:S05]  /*bb60*/  IMAD R14, R17, UR7, R8 ;  /* 0x00000007110e7c24 */ /* 0x000fca000f8e0208 */
[C---:B------:R-:W-:Y:S02]  /*bb70*/  LEA R8, R14.reuse, UR4, 0x1 ;  /* 0x000000040e087c11 */ /* 0x040fe4000f8e08ff */
[----:B------:R-:W-:-:S04]  /*bb80*/  IADD3 R17, P4, PT, R14, UR12, RZ ;  /* 0x0000000c0e117c10 */ /* 0x000fc8000ff9e0ff */
[----:B------:R-:W0:Y:S01]  /*bb90*/  LDS.128 R8, [R8] ;  /* 0x0000000008087984 */ /* 0x000e220000000c00 */
[----:B------:R-:W-:Y:S02]  /*bba0*/  LEA.HI.X.SX32 R14, R14, UR10, 0x1, P4 ;  /* 0x0000000a0e0e7c11 */ /* 0x000fe4000a0f0eff */
[----:B------:R-:W-:-:S04]  /*bbb0*/  LEA R16, P4, R17, UR8, 0x1 ;  /* 0x0000000811107c11 */ /* 0x000fc8000f8808ff */
[----:B------:R-:W-:-:S05]  /*bbc0*/  LEA.HI.X R17, R17, UR9, R14, 0x1, P4 ;  /* 0x0000000911117c11 */ /* 0x000fca000a0f0c0e */
[----:B0-----:R0:W-:Y:S04]  /*bbd0*/  STG.E.128 desc[UR14][R16.64], R8 ;  /* 0x0000000810007986 */ /* 0x0011e8000c101d0e */
.L_x_133:
[----:B------:R-:W-:Y:S05]  /*bbe0*/  BSYNC.RECONVERGENT B0 ;  /* 0x0000000000007941 */ /* 0x000fea0003800200 */
.L_x_132:
[----:B------:R-:W-:Y:S04]  /*bbf0*/  BSSY.RECONVERGENT B0, `(.L_x_134) ;  /* 0x0000011000007945 */ /* 0x000fe80003800200 */
[----:B------:R-:W-:Y:S05]  /*bc00*/  @P3 BRA `(.L_x_135) ;  /* 0x00000000003c3947 */ /* 0x000fea0003800000 */
[----:B------:R-:W-:Y:S01]  /*bc10*/  ISETP.GE.AND P4, PT, R23, RZ, PT ;  /* 0x000000ff1700720c */ /* 0x000fe20003f86270 */
[----:B0-----:R-:W-:Y:S01]  /*bc20*/  IMAD.IADD R8, R19, 0x1, -R6 ;  /* 0x0000000113087824 */ /* 0x001fe200078e0a06 */
        /* <DEDUP_REMOVED lines=13> */
.L_x_135:
[----:B------:R-:W-:Y:S05]  /*bd00*/  BSYNC.RECONVERGENT B0 ;  /* 0x0000000000007941 */ /* 0x000fea0003800200 */
.L_x_134:
[----:B------:R-:W-:Y:S04]  /*bd10*/  BSSY.RECONVERGENT B0, `(.L_x_136) ;  /* 0x0000011000007945 */ /* 0x000fe80003800200 */
[----:B------:R-:W-:Y:S05]  /*bd20*/  @P0 BRA `(.L_x_137) ;  /* 0x00000000003c0947 */ /* 0x000fea0003800000 */
[----:B------:R-:W-:Y:S01]  /*bd30*/  ISETP.GE.AND P3, PT, R15, RZ, PT ;  /* 0x000000ff0f00720c */ /* 0x000fe20003f66270 */
[----:B01----:R-:W-:Y:S01]  /*bd40*/  IMAD.IADD R8, R21, 0x1, -R6 ;  /* 0x0000000115087824 */ /* 0x003fe200078e0a06 */
[----:B------:R-:W-:-:S04]  /*bd50*/  ISETP.GT.U32.AND P0, PT, R2, R21, PT ;  /* 0x000000150200720c */ /* 0x000fc80003f04070 */
[----:B------:R-:W-:-:S07]  /*bd60*/  SEL R8, R8, R21, !P0 ;  /* 0x0000001508087207 */ /* 0x000fce0004000000 */
[----:B------:R-:W-:-:S05]  /*bd70*/  @!P3 IMAD.MOV R8, RZ, RZ, -R8 ;  /* 0x000000ffff08b224 */ /* 0x000fca00078e0a08 */
[----:B------:R-:W-:-:S05]  /*bd80*/  SEL R8, R7, R8, !P1 ;  /* 0x0000000807087207 */ /* 0x000fca0004800000 */
[----:B------:R-:W-:-:S04]  /*bd90*/  IMAD.SHL.U32 R8, R8, 0x8, RZ ;  /* 0x0000000808087824 */ /* 0x000fc800078e00ff */
[----:B------:R-:W-:-:S05]  /*bda0*/  IMAD R8, R27, UR7, R8 ;  /* 0x000000071b087c24 */ /* 0x000fca000f8e0208 */
[C---:B------:R-:W-:Y:S02]  /*bdb0*/  LEA R10, R8.reuse, UR4, 0x1 ;  /* 0x00000004080a7c11 */ /* 0x040fe4000f8e08ff */
[----:B------:R-:W-:-:S03]  /*bdc0*/  IADD3 R9, P0, PT, R8, UR12, RZ ;  /* 0x0000000c08097c10 */ /* 0x000fc6000ff1e0ff */
[----:B------:R-:W0:Y:S01]  /*bdd0*/  LDS.128 R16, [R10] ;  /* 0x000000000a107984 */ /* 0x000e220000000c00 */
[----:B------:R-:W-:Y:S02]  /*bde0*/  LEA.HI.X.SX32 R14, R8, UR10, 0x1, P0 ;  /* 0x0000000a080e7c11 */ /* 0x000fe400080f0eff */
[----:B------:R-:W-:-:S04]  /*bdf0*/  LEA R8, P0, R9, UR8, 0x1 ;  /* 0x0000000809087c11 */ /* 0x000fc8000f8008ff */
[----:B------:R-:W-:-:S05]  /*be00*/  LEA.HI.X R9, R9, UR9, R14, 0x1, P0 ;  /* 0x0000000909097c11 */ /* 0x000fca00080f0c0e */
[----:B0-----:R2:W-:Y:S04]  /*be10*/  STG.E.128 desc[UR14][R8.64], R16 ;  /* 0x0000001008007986 */ /* 0x0015e8000c101d0e */
.L_x_137:
[----:B------:R-:W-:Y:S05]  /*be20*/  BSYNC.RECONVERGENT B0 ;  /* 0x0000000000007941 */ /* 0x000fea0003800200 */
.L_x_136:
[----:B------:R-:W-:Y:S04]  /*be30*/  BSSY.RECONVERGENT B0, `(.L_x_138) ;  /* 0x0000011000007945 */ /* 0x000fe80003800200 */
[----:B------:R-:W-:Y:S05]  /*be40*/  @P2 BRA `(.L_x_139) ;  /* 0x00000000003c2947 */ /* 0x000fea0003800000 */
        /* <DEDUP_REMOVED lines=8> */
[C---:B012---:R-:W-:Y:S02]  /*bed0*/  LEA R8, R7.reuse, UR4, 0x1 ;  /* 0x0000000407087c11 */ /* 0x047fe4000f8e08ff */
[----:B------:R-:W-:-:S04]  /*bee0*/  IADD3 R12, P0, PT, R7, UR12, RZ ;  /* 0x0000000c070c7c10 */ /* 0x000fc8000ff1e0ff */
[----:B------:R-:W0:Y:S01]  /*bef0*/  LDS.128 R8, [R8] ;  /* 0x0000000008087984 */ /* 0x000e220000000c00 */
[----:B------:R-:W-:Y:S02]  /*bf00*/  LEA.HI.X.SX32 R7, R7, UR10, 0x1, P0 ;  /* 0x0000000a07077c11 */ /* 0x000fe400080f0eff */
[----:B------:R-:W-:-:S04]  /*bf10*/  LEA R6, P0, R12, UR8, 0x1 ;  /* 0x000000080c067c11 */ /* 0x000fc8000f8008ff */
[----:B------:R-:W-:-:S05]  /*bf20*/  LEA.HI.X R7, R12, UR9, R7, 0x1, P0 ;  /* 0x000000090c077c11 */ /* 0x000fca00080f0c07 */
[----:B0-----:R3:W-:Y:S04]  /*bf30*/  STG.E.128 desc[UR14][R6.64], R8 ;  /* 0x0000000806007986 */ /* 0x0017e8000c101d0e */
.L_x_139:
[----:B------:R-:W-:Y:S05]  /*bf40*/  BSYNC.RECONVERGENT B0 ;  /* 0x0000000000007941 */ /* 0x000fea0003800200 */
.L_x_138:
[----:B------:R-:W-:-:S05]  /*bf50*/  VIADD R63, R5, UR16 ;  /* 0x00000010053f7c36 */ /* 0x000fca0008000000 */
[----:B------:R-:W-:-:S13]  /*bf60*/  ISETP.GE.AND P0, PT, R63, UR6, PT ;  /* 0x000000063f007c0c */ /* 0x000fda000bf06270 */
[----:B------:R-:W-:Y:S05]  /*bf70*/  @!P0 BRA `(.L_x_140) ;  /* 0xfffffff400a08947 */ /* 0x000fea000383ffff */
[----:B------:R-:W-:Y:S05]  /*bf80*/  EXIT ;  /* 0x000000000000794d */ /* 0x000fea0003800000 */
.L_x_28:
[----:B------:R-:W-:Y:S02]  /*bf90*/  IMAD.MOV.U32 R21, RZ, RZ, 0x10 ;  /* 0x00000010ff157424 */ /* 0x000fe400078e00ff */
[----:B------:R-:W-:Y:S02]  /*bfa0*/  IMAD.MOV.U32 R24, RZ, RZ, 0x1f ;  /* 0x0000001fff187424 */ /* 0x000fe400078e00ff */
[----:B------:R-:W-:-:S07]  /*bfb0*/  IMAD.MOV.U32 R20, RZ, RZ, -0x1 ;  /* 0xffffffffff147424 */ /* 0x000fce00078e00ff */
[----:B--2---:R-:W-:Y:S05]  /*bfc0*/  WARPSYNC.COLLECTIVE R20, `(.L_x_141) ;  /* 0x0000000014087348 */ /* 0x004fea0003c00000 */
[----:B------:R0:W1:Y:S02]  /*bfd0*/  SHFL.BFLY P0, R18, R11, R21, R24 ;  /* 0x0c0000150b127389 */ /* 0x0000640000000018 */
[----:B012---:R-:W-:Y:S05]  /*bfe0*/  ENDCOLLECTIVE ;  /* 0x000000000000791b */ /* 0x007fea0003800000 */
.L_x_141:
[----:B------:R-:W-:Y:S01]  /*bff0*/  MOV R21, 0x8 ;  /* 0x0000000800157802 */ /* 0x000fe20000000f00 */
[----:B------:R-:W-:-:S05]  /*c000*/  IMAD.MOV.U32 R6, RZ, RZ, R18 ;  /* 0x000000ffff067224 */ /* 0x000fca00078e0012 */
[----:B------:R-:W-:-:S05]  /*c010*/  FMNMX R6, R11, R6, !PT ;  /* 0x000000060b067209 */ /* 0x000fca0007800000 */
[----:B------:R-:W-:-:S07]  /*c020*/  IMAD.MOV.U32 R11, RZ, RZ, R6 ;  /* 0x000000ffff0b7224 */ /* 0x000fce00078e0006 */
[----:B------:R-:W-:Y:S05]  /*c030*/  WARPSYNC.COLLECTIVE R20, `(.L_x_142) ;  /* 0x0000000014087348 */ /* 0x000fea0003c00000 */
[----:B------:R0:W1:Y:S02]  /*c040*/  SHFL.BFLY P0, R18, R11, R21, R24 ;  /* 0x0c0000150b127389 */ /* 0x0000640000000018 */
[----:B01----:R-:W-:Y:S05]  /*c050*/  ENDCOLLECTIVE ;  /* 0x000000000000791b */ /* 0x003fea0003800000 */
.L_x_142:
[----:B------:R-:W-:Y:S02]  /*c060*/  IMAD.MOV.U32 R21, RZ, RZ, 0x4 ;  /* 0x00000004ff157424 */ /* 0x000fe400078e00ff */
[----:B------:R-:W-:-:S05]  /*c070*/  IMAD.MOV.U32 R9, RZ, RZ, R18 ;  /* 0x000000ffff097224 */ /* 0x000fca00078e0012 */
[----:B------:R-:W-:-:S05]  /*c080*/  FMNMX R9, R6, R9, !PT ;  /* 0x0000000906097209 */ /* 0x000fca0007800000 */
[----:B------:R-:W-:-:S07]  /*c090*/  IMAD.MOV.U32 R11, RZ, RZ, R9 ;  /* 0x000000ffff0b7224 */ /* 0x000fce00078e0009 */
[----:B------:R-:W-:Y:S05]  /*c0a0*/  WARPSYNC.COLLECTIVE R20, `(.L_x_143) ;  /* 0x0000000014087348 */ /* 0x000fea0003c00000 */
[----:B------:R0:W1:Y:S02]  /*c0b0*/  SHFL.BFLY P0, R18, R11, R21, R24 ;  /* 0x0c0000150b127389 */ /* 0x0000640000000018 */
[----:B01----:R-:W-:Y:S05]  /*c0c0*/  ENDCOLLECTIVE ;  /* 0x000000000000791b */ /* 0x003fea0003800000 */
.L_x_143:
[----:B------:R-:W-:Y:S02]  /*c0d0*/  IMAD.MOV.U32 R21, RZ, RZ, 0x2 ;  /* 0x00000002ff157424 */ /* 0x000fe400078e00ff */
[----:B------:R-:W-:-:S05]  /*c0e0*/  IMAD.MOV.U32 R12, RZ, RZ, R18 ;  /* 0x000000ffff0c7224 */ /* 0x000fca00078e0012 */
[----:B------:R-:W-:-:S05]  /*c0f0*/  FMNMX R12, R9, R12, !PT ;  /* 0x0000000c090c7209 */ /* 0x000fca0007800000 */
[----:B------:R-:W-:-:S07]  /*c100*/  IMAD.MOV.U32 R11, RZ, RZ, R12 ;  /* 0x000000ffff0b7224 */ /* 0x000fce00078e000c */
[----:B------:R-:W-:Y:S05]  /*c110*/  WARPSYNC.COLLECTIVE R20, `(.L_x_144) ;  /* 0x0000000014087348 */ /* 0x000fea0003c00000 */
[----:B------:R0:W1:Y:S02]  /*c120*/  SHFL.BFLY P0, R18, R11, R21, R24 ;  /* 0x0c0000150b127389 */ /* 0x0000640000000018 */
[----:B01----:R-:W-:Y:S05]  /*c130*/  ENDCOLLECTIVE ;  /* 0x000000000000791b */ /* 0x003fea0003800000 */
.L_x_144:
[----:B------:R-:W-:Y:S02]  /*c140*/  IMAD.MOV.U32 R21, RZ, RZ, 0x1 ;  /* 0x00000001ff157424 */ /* 0x000fe400078e00ff */
[----:B------:R-:W-:-:S05]  /*c150*/  IMAD.MOV.U32 R13, RZ, RZ, R18 ;  /* 0x000000ffff0d7224 */ /* 0x000fca00078e0012 */
[----:B------:R-:W-:-:S05]  /*c160*/  FMNMX R13, R12, R13, !PT ;  /* 0x0000000d0c0d7209 */ /* 0x000fca0007800000 */
[----:B------:R-:W-:-:S07]  /*c170*/  IMAD.MOV.U32 R11, RZ, RZ, R13 ;  /* 0x000000ffff0b7224 */ /* 0x000fce00078e000d */
[----:B------:R-:W-:Y:S05]  /*c180*/  WARPSYNC.COLLECTIVE R20, `(.L_x_145) ;  /* 0x0000000014087348 */ /* 0x000fea0003c00000 */
[----:B------:R0:W1:Y:S02]  /*c190*/  SHFL.BFLY P0, R18, R11, R21, R24 ;  /* 0x0c0000150b127389 */ /* 0x0000640000000018 */
[----:B01----:R-:W-:Y:S05]  /*c1a0*/  ENDCOLLECTIVE ;  /* 0x000000000000791b */ /* 0x003fea0003800000 */
.L_x_145:
[----:B------:R-:W-:Y:S05]  /*c1b0*/  BRA `(.L_x_146) ;  /* 0xffffff8800007947 */ /* 0x000fea000383ffff */
        .weak           $__internal_0_$__cuda_sm3x_div_rn_noftz_f32_slowpath
        .type           $__internal_0_$__cuda_sm3x_div_rn_noftz_f32_slowpath,@function
        .size           $__internal_0_$__cuda_sm3x_div_rn_noftz_f32_slowpath,(.L_x_159 - $__internal_0_$__cuda_sm3x_div_rn_noftz_f32_slowpath)
$__internal_0_$__cuda_sm3x_div_rn_noftz_f32_slowpath:
[--C-:B------:R-:W-:Y:S01]  /*c1c0*/  SHF.R.U32.HI R3, RZ, 0x17, R61.reuse ;  /* 0x00000017ff037819 */ /* 0x100fe2000001163d */
[----:B------:R-:W-:Y:S01]  /*c1d0*/  BSSY.RECONVERGENT B1, `(.L_x_147) ;  /* 0x0000063000017945 */ /* 0x000fe20003800200 */
[----:B------:R-:W-:Y:S01]  /*c1e0*/  SHF.R.U32.HI R2, RZ, 0x17, R4 ;  /* 0x00000017ff027819 */ /* 0x000fe20000011604 */
[----:B------:R-:W-:Y:S01]  /*c1f0*/  IMAD.MOV.U32 R23, RZ, RZ, R61 ;  /* 0x000000ffff177224 */ /* 0x000fe200078e003d */
[----:B------:R-:W-:Y:S02]  /*c200*/  LOP3.LUT R3, R3, 0xff, RZ, 0xc0, !PT ;  /* 0x000000ff03037812 */ /* 0x000fe400078ec0ff */
[----:B------:R-:W-:-:S03]  /*c210*/  LOP3.LUT R25, R2, 0xff, RZ, 0xc0, !PT ;  /* 0x000000ff02197812 */ /* 0x000fc600078ec0ff */
[----:B------:R-:W-:Y:S02]  /*c220*/  VIADD R26, R3, 0xffffffff ;  /* 0xffffffff031a7836 */ /* 0x000fe40000000000 */
[----:B------:R-:W-:-:S03]  /*c230*/  VIADD R2, R25, 0xffffffff ;  /* 0xffffffff19027836 */ /* 0x000fc60000000000 */
[----:B------:R-:W-:-:S04]  /*c240*/  ISETP.GT.U32.AND P0, PT, R26, 0xfd, PT ;  /* 0x000000fd1a00780c */ /* 0x000fc80003f04070 */
[----:B------:R-:W-:-:S13]  /*c250*/  ISETP.GT.U32.OR P0, PT, R2, 0xfd, P0 ;  /* 0x000000fd0200780c */ /* 0x000fda0000704470 */
[----:B------:R-:W-:Y:S01]  /*c260*/  @!P0 IMAD.MOV.U32 R19, RZ, RZ, RZ ;  /* 0x000000ffff138224 */ /* 0x000fe200078e00ff */
[----:B------:R-:W-:Y:S06]  /*c270*/  @!P0 BRA `(.L_x_148) ;  /* 0x00000000005c8947 */ /* 0x000fec0003800000 */
[----:B------:R-:W-:Y:S02]  /*c280*/  FSETP.GTU.FTZ.AND P0, PT, |R4|, +INF , PT ;  /* 0x7f8000000400780b */ /* 0x000fe40003f1c200 */
[----:B------:R-:W-:-:S04]  /*c290*/  FSETP.GTU.FTZ.AND P1, PT, |R61|, +INF , PT ;  /* 0x7f8000003d00780b */ /* 0x000fc80003f3c200 */
[----:B------:R-:W-:-:S13]  /*c2a0*/  PLOP3.LUT P0, PT, P0, P1, PT, 0xf8, 0x8f ;  /* 0x00000000008f781c */ /* 0x000fda0000703f70 */
[----:B------:R-:W-:Y:S05]  /*c2b0*/  @P0 BRA `(.L_x_149) ;  /* 0x00000004004c0947 */ /* 0x000fea0003800000 */
[----:B------:R-:W-:-:S13]  /*c2c0*/  LOP3.LUT P0, RZ, R23, 0x7fffffff, R4, 0xc8, !PT ;  /* 0x7fffffff17ff7812 */ /* 0x000fda000780c804 */
[----:B------:R-:W-:Y:S05]  /*c2d0*/  @!P0 BRA `(.L_x_150) ;  /* 0x00000004003c8947 */ /* 0x000fea0003800000 */
[C---:B------:R-:W-:Y:S02]  /*c2e0*/  FSETP.NEU.FTZ.AND P0, PT, |R4|.reuse, +INF , PT ;  /* 0x7f8000000400780b */ /* 0x040fe40003f1d200 */
[----:B------:R-:W-:Y:S02]  /*c2f0*/  FSETP.NEU.FTZ.AND P2, PT, |R61|, +INF , PT ;  /* 0x7f8000003d00780b */ /* 0x000fe40003f5d200 */
[----:B------:R-:W-:-:S11]  /*c300*/  FSETP.NEU.FTZ.AND P1, PT, |R4|, +INF , PT ;  /* 0x7f8000000400780b */ /* 0x000fd60003f3d200 */
[----:B------:R-:W-:Y:S05]  /*c310*/  @!P2 BRA !P0, `(.L_x_150) ;  /* 0x00000004002ca947 */ /* 0x000fea0004000000 */
[----:B------:R-:W-:-:S04]  /*c320*/  LOP3.LUT P0, RZ, R4, 0x7fffffff, RZ, 0xc0, !PT ;  /* 0x7fffffff04ff7812 */ /* 0x000fc8000780c0ff */
[----:B------:R-:W-:-:S13]  /*c330*/  PLOP3.LUT P0, PT, P2, P0, PT, 0x2f, 0xf2 ;  /* 0x0000000000f2781c */ /* 0x000fda0001700577 */
[----:B------:R-:W-:Y:S05]  /*c340*/  @P0 BRA `(.L_x_151) ;  /* 0x0000000400180947 */ /* 0x000fea0003800000 */
[----:B------:R-:W-:-:S04]  /*c350*/  LOP3.LUT P0, RZ, R23, 0x7fffffff, RZ, 0xc0, !PT ;  /* 0x7fffffff17ff7812 */ /* 0x000fc8000780c0ff */
[----:B------:R-:W-:-:S13]  /*c360*/  PLOP3.LUT P0, PT, P1, P0, PT, 0x2f, 0xf2 ;  /* 0x0000000000f2781c */ /* 0x000fda0000f00577 */
[----:B------:R-:W-:Y:S05]  /*c370*/  @P0 BRA `(.L_x_152) ;  /* 0x0000000400000947 */ /* 0x000fea0003800000 */
[----:B------:R-:W-:Y:S02]  /*c380*/  ISETP.GE.AND P0, PT, R2, RZ, PT ;  /* 0x000000ff0200720c */ /* 0x000fe40003f06270 */
[----:B------:R-:W-:-:S11]  /*c390*/  ISETP.GE.AND P1, PT, R26, RZ, PT ;  /* 0x000000ff1a00720c */ /* 0x000fd60003f26270 */
[----:B------:R-:W-:Y:S02]  /*c3a0*/  @P0 IMAD.MOV.U32 R19, RZ, RZ, RZ ;  /* 0x000000ffff130224 */ /* 0x000fe400078e00ff */
[----:B------:R-:W-:Y:S01]  /*c3b0*/  @!P0 FFMA R4, R4, 1.84467440737095516160e+19, RZ ;  /* 0x5f80000004048823 */ /* 0x000fe200000000ff */
[----:B------:R-:W-:Y:S02]  /*c3c0*/  @!P0 IMAD.MOV.U32 R19, RZ, RZ, -0x40 ;  /* 0xffffffc0ff138424 */ /* 0x000fe400078e00ff */
[----:B------:R-:W-:Y:S02]  /*c3d0*/  @!P1 FFMA R23, R61, 1.84467440737095516160e+19, RZ ;  /* 0x5f8000003d179823 */ /* 0x000fe400000000ff */
[----:B------:R-:W-:-:S07]  /*c3e0*/  @!P1 VIADD R19, R19, 0x40 ;  /* 0x0000004013139836 */ /* 0x000fce0000000000 */
.L_x_148:
[----:B------:R-:W-:Y:S01]  /*c3f0*/  LEA R2, R3, 0xc0800000, 0x17 ;  /* 0xc080000003027811 */ /* 0x000fe200078eb8ff */
[----:B------:R-:W-:Y:S01]  /*c400*/  VIADD R25, R25, 0xffffff81 ;  /* 0xffffff8119197836 */ /* 0x000fe20000000000 */
[----:B------:R-:W-:Y:S03]  /*c410*/  BSSY.RECONVERGENT B2, `(.L_x_153) ;  /* 0x0000035000027945 */ /* 0x000fe60003800200 */
[----:B------:R-:W-:Y:S02]  /*c420*/  IMAD.IADD R26, R23, 0x1, -R2 ;  /* 0x00000001171a7824 */ /* 0x000fe400078e0a02 */
[C---:B------:R-:W-:Y:S02]  /*c430*/  IMAD R2, R25.reuse, -0x800000, R4 ;  /* 0xff80000019027824 */ /* 0x040fe400078e0204 */
[----:B------:R0:W1:Y:S01]  /*c440*/  MUFU.RCP R23, R26 ;  /* 0x0000001a00177308 */ /* 0x0000620000001000 */
[----:B------:R-:W-:Y:S01]  /*c450*/  FADD.FTZ R27, -R26, -RZ ;  /* 0x800000ff1a1b7221 */ /* 0x000fe20000010100 */
[----:B0-----:R-:W-:-:S05]  /*c460*/  IADD3 R26, PT, PT, R25, 0x7f, -R3 ;  /* 0x0000007f191a7810 */ /* 0x001fca0007ffe803 */
[----:B------:R-:W-:Y:S02]  /*c470*/  IMAD.IADD R26, R26, 0x1, R19 ;  /* 0x000000011a1a7824 */ /* 0x000fe400078e0213 */
[----:B-1----:R-:W-:-:S04]  /*c480*/  FFMA R28, R23, R27, 1 ;  /* 0x3f800000171c7423 */ /* 0x002fc8000000001b */
[----:B------:R-:W-:-:S04]  /*c490*/  FFMA R23, R23, R28, R23 ;  /* 0x0000001c17177223 */ /* 0x000fc80000000017 */
[----:B------:R-:W-:-:S04]  /*c4a0*/  FFMA R4, R2, R23, RZ ;  /* 0x0000001702047223 */ /* 0x000fc800000000ff */
[----:B------:R-:W-:-:S04]  /*c4b0*/  FFMA R28, R27, R4, R2 ;  /* 0x000000041b1c7223 */ /* 0x000fc80000000002 */
[----:B------:R-:W-:-:S04]  /*c4c0*/  FFMA R4, R23, R28, R4 ;  /* 0x0000001c17047223 */ /* 0x000fc80000000004 */
[----:B------:R-:W-:-:S04]  /*c4d0*/  FFMA R27, R27, R4, R2 ;  /* 0x000000041b1b7223 */ /* 0x000fc80000000002 */
[----:B------:R-:W-:-:S05]  /*c4e0*/  FFMA R2, R23, R27, R4 ;  /* 0x0000001b17027223 */ /* 0x000fca0000000004 */
[----:B------:R-:W-:-:S04]  /*c4f0*/  SHF.R.U32.HI R3, RZ, 0x17, R2 ;  /* 0x00000017ff037819 */ /* 0x000fc80000011602 */
[----:B------:R-:W-:-:S05]  /*c500*/  LOP3.LUT R3, R3, 0xff, RZ, 0xc0, !PT ;  /* 0x000000ff03037812 */ /* 0x000fca00078ec0ff */
[----:B------:R-:W-:-:S04]  /*c510*/  IMAD.IADD R25, R3, 0x1, R26 ;  /* 0x0000000103197824 */ /* 0x000fc800078e021a */
[----:B------:R-:W-:-:S05]  /*c520*/  VIADD R3, R25, 0xffffffff ;  /* 0xffffffff19037836 */ /* 0x000fca0000000000 */
[----:B------:R-:W-:-:S13]  /*c530*/  ISETP.GE.U32.AND P0, PT, R3, 0xfe, PT ;  /* 0x000000fe0300780c */ /* 0x000fda0003f06070 */
[----:B------:R-:W-:Y:S05]  /*c540*/  @!P0 BRA `(.L_x_154) ;  /* 0x0000000000808947 */ /* 0x000fea0003800000 */
[----:B------:R-:W-:-:S13]  /*c550*/  ISETP.GT.AND P0, PT, R25, 0xfe, PT ;  /* 0x000000fe1900780c */ /* 0x000fda0003f04270 */
[----:B------:R-:W-:Y:S05]  /*c560*/  @P0 BRA `(.L_x_155) ;  /* 0x00000000006c0947 */ /* 0x000fea0003800000 */
[----:B------:R-:W-:-:S13]  /*c570*/  ISETP.GE.AND P0, PT, R25, 0x1, PT ;  /* 0x000000011900780c */ /* 0x000fda0003f06270 */
[----:B------:R-:W-:Y:S05]  /*c580*/  @P0 BRA `(.L_x_156) ;  /* 0x0000000000740947 */ /* 0x000fea0003800000 */
[----:B------:R-:W-:Y:S02]  /*c590*/  ISETP.GE.AND P0, PT, R25, -0x18, PT ;  /* 0xffffffe81900780c */ /* 0x000fe40003f06270 */
[----:B------:R-:W-:-:S11]  /*c5a0*/  LOP3.LUT R2, R2, 0x80000000, RZ, 0xc0, !PT ;  /* 0x8000000002027812 */ /* 0x000fd600078ec0ff */
[----:B------:R-:W-:Y:S05]  /*c5b0*/  @!P0 BRA `(.L_x_156) ;  /* 0x0000000000688947 */ /* 0x000fea0003800000 */
[-CC-:B------:R-:W-:Y:S01]  /*c5c0*/  FFMA.RZ R3, R23, R27.reuse, R4.reuse ;  /* 0x0000001b17037223 */ /* 0x180fe2000000c004 */
[C---:B------:R-:W-:Y:S01]  /*c5d0*/  VIADD R26, R25.reuse, 0x20 ;  /* 0x00000020191a7836 */ /* 0x040fe20000000000 */
[C---:B------:R-:W-:Y:S02]  /*c5e0*/  ISETP.NE.AND P2, PT, R25.reuse, RZ, PT ;  /* 0x000000ff1900720c */ /* 0x040fe40003f45270 */
[----:B------:R-:W-:Y:S02]  /*c5f0*/  ISETP.NE.AND P1, PT, R25, RZ, PT ;  /* 0x000000ff1900720c */ /* 0x000fe40003f25270 */
[----:B------:R-:W-:Y:S01]  /*c600*/  LOP3.LUT R19, R3, 0x7fffff, RZ, 0xc0, !PT ;  /* 0x007fffff03137812 */ /* 0x000fe200078ec0ff */
[CCC-:B------:R-:W-:Y:S01]  /*c610*/  FFMA.RP R3, R23.reuse, R27.reuse, R4.reuse ;  /* 0x0000001b17037223 */ /* 0x1c0fe20000008004 */
[----:B------:R-:W-:Y:S01]  /*c620*/  FFMA.RM R4, R23, R27, R4 ;  /* 0x0000001b17047223 */ /* 0x000fe20000004004 */
[----:B------:R-:W-:Y:S01]  /*c630*/  IMAD.MOV R23, RZ, RZ, -R25 ;  /* 0x000000ffff177224 */ /* 0x000fe200078e0a19 */
[----:B------:R-:W-:-:S03]  /*c640*/  LOP3.LUT R19, R19, 0x800000, RZ, 0xfc, !PT ;  /* 0x0080000013137812 */ /* 0x000fc600078efcff */
[----:B------:R-:W-:Y:S02]  /*c650*/  FSETP.NEU.FTZ.AND P0, PT, R3, R4, PT ;  /* 0x000000040300720b */ /* 0x000fe40003f1d000 */
[----:B------:R-:W-:Y:S02]  /*c660*/  SHF.L.U32 R26, R19, R26, RZ ;  /* 0x0000001a131a7219 */ /* 0x000fe400000006ff */
[----:B------:R-:W-:Y:S02]  /*c670*/  SEL R4, R23, RZ, P2 ;  /* 0x000000ff17047207 */ /* 0x000fe40001000000 */
[----:B------:R-:W-:Y:S02]  /*c680*/  ISETP.NE.AND P1, PT, R26, RZ, P1 ;  /* 0x000000ff1a00720c */ /* 0x000fe40000f25270 */
[----:B------:R-:W-:Y:S02]  /*c690*/  SHF.R.U32.HI R4, RZ, R4, R19 ;  /* 0x00000004ff047219 */ /* 0x000fe40000011613 */
[----:B------:R-:W-:-:S02]  /*c6a0*/  PLOP3.LUT P0, PT, P0, P1, PT, 0xf8, 0x8f ;  /* 0x00000000008f781c */ /* 0x000fc40000703f70 */
[----:B------:R-:W-:Y:S02]  /*c6b0*/  SHF.R.U32.HI R26, RZ, 0x1, R4 ;  /* 0x00000001ff1a7819 */ /* 0x000fe40000011604 */
[----:B------:R-:W-:-:S04]  /*c6c0*/  SEL R3, RZ, 0x1, !P0 ;  /* 0x00000001ff037807 */ /* 0x000fc80004000000 */
[----:B------:R-:W-:-:S04]  /*c6d0*/  LOP3.LUT R3, R3, 0x1, R26, 0xf8, !PT ;  /* 0x0000000103037812 */ /* 0x000fc800078ef81a */
[----:B------:R-:W-:-:S05]  /*c6e0*/  LOP3.LUT R3, R3, R4, RZ, 0xc0, !PT ;  /* 0x0000000403037212 */ /* 0x000fca00078ec0ff */
[----:B------:R-:W-:-:S05]  /*c6f0*/  IMAD.IADD R3, R26, 0x1, R3 ;  /* 0x000000011a037824 */ /* 0x000fca00078e0203 */
[----:B------:R-:W-:Y:S01]  /*c700*/  LOP3.LUT R2, R3, R2, RZ, 0xfc, !PT ;  /* 0x0000000203027212 */ /* 0x000fe200078efcff */
[----:B------:R-:W-:Y:S06]  /*c710*/  BRA `(.L_x_156) ;  /* 0x0000000000107947 */ /* 0x000fec0003800000 */
.L_x_155:
[----:B------:R-:W-:-:S04]  /*c720*/  LOP3.LUT R2, R2, 0x80000000, RZ, 0xc0, !PT ;  /* 0x8000000002027812 */ /* 0x000fc800078ec0ff */
[----:B------:R-:W-:Y:S01]  /*c730*/  LOP3.LUT R2, R2, 0x7f800000, RZ, 0xfc, !PT ;  /* 0x7f80000002027812 */ /* 0x000fe200078efcff */
[----:B------:R-:W-:Y:S06]  /*c740*/  BRA `(.L_x_156) ;  /* 0x0000000000047947 */ /* 0x000fec0003800000 */
.L_x_154:
[----:B------:R-:W-:-:S07]  /*c750*/  IMAD R2, R26, 0x800000, R2 ;  /* 0x008000001a027824 */ /* 0x000fce00078e0202 */
.L_x_156:
[----:B------:R-:W-:Y:S05]  /*c760*/  BSYNC.RECONVERGENT B2 ;  /* 0x0000000000027941 */ /* 0x000fea0003800200 */
.L_x_153:
[----:B------:R-:W-:Y:S05]  /*c770*/  BRA `(.L_x_157) ;  /* 0x0000000000207947 */ /* 0x000fea0003800000 */
.L_x_152:
[----:B------:R-:W-:-:S04]  /*c780*/  LOP3.LUT R2, R23, 0x80000000, R4, 0x48, !PT ;  /* 0x8000000017027812 */ /* 0x000fc800078e4804 */
[----:B------:R-:W-:Y:S01]  /*c790*/  LOP3.LUT R2, R2, 0x7f800000, RZ, 0xfc, !PT ;  /* 0x7f80000002027812 */ /* 0x000fe200078efcff */
[----:B------:R-:W-:Y:S06]  /*c7a0*/  BRA `(.L_x_157) ;  /* 0x0000000000147947 */ /* 0x000fec0003800000 */
.L_x_151:
[----:B------:R-:W-:Y:S01]  /*c7b0*/  LOP3.LUT R2, R23, 0x80000000, R4, 0x48, !PT ;  /* 0x8000000017027812 */ /* 0x000fe200078e4804 */
[----:B------:R-:W-:Y:S06]  /*c7c0*/  BRA `(.L_x_157) ;  /* 0x00000000000c7947 */ /* 0x000fec0003800000 */
.L_x_150:
[----:B------:R-:W0:Y:S01]  /*c7d0*/  MUFU.RSQ R2, -QNAN ;  /* 0xffc0000000027908 */ /* 0x000e220000001400 */
[----:B------:R-:W-:Y:S05]  /*c7e0*/  BRA `(.L_x_157) ;  /* 0x0000000000047947 */ /* 0x000fea0003800000 */
.L_x_149:
[----:B------:R-:W-:-:S07]  /*c7f0*/  FADD.FTZ R2, R4, R61 ;  /* 0x0000003d04027221 */ /* 0x000fce0000010000 */
.L_x_157:
[----:B------:R-:W-:Y:S05]  /*c800*/  BSYNC.RECONVERGENT B1 ;  /* 0x0000000000017941 */ /* 0x000fea0003800200 */
.L_x_147:
[----:B0-----:R-:W-:Y:S02]  /*c810*/  IMAD.MOV.U32 R19, RZ, RZ, R2 ;  /* 0x000000ffff137224 */ /* 0x001fe400078e0002 */
[----:B------:R-:W-:Y:S02]  /*c820*/  IMAD.MOV.U32 R2, RZ, RZ, R15 ;  /* 0x000000ffff027224 */ /* 0x000fe400078e000f */
[----:B------:R-:W-:-:S04]  /*c830*/  IMAD.MOV.U32 R3, RZ, RZ, 0x0 ;  /* 0x00000000ff037424 */ /* 0x000fc800078e00ff */
[----:B------:R-:W-:Y:S05]  /*c840*/  RET.REL.NODEC R2 `(flash_attention_v2_kernel) ;  /* 0xffffff3402ec7950 */ /* 0x000fea0003c3ffff */
.L_x_158:
[----:B------:R-:W-:-:S00]  /*c850*/  BRA `(.L_x_158) ;  /* 0xfffffffc00fc7947 */ /* 0x000fc0000383ffff */
[----:B------:R-:W-:-:S00]  /*c860*/  NOP ;  /* 0x0000000000007918 */ /* 0x000fc00000000000 */
        /* <DEDUP_REMOVED lines=9> */
.L_x_159:


//--------------------- .nv.shared.flash_attention_v2_kernel --------------------------
	.section	.nv.shared.flash_attention_v2_kernel,"aw",@nobits
	.sectionflags	@""
	.align	16
	.zero		1024


//--------------------- .nv.shared.reserved.0     --------------------------
	.section	.nv.shared.reserved.0,"aw",@nobits
	.weak		__nv_reservedSMEM_offset_0_alias
	.size		__nv_reservedSMEM_offset_0_alias, 0, 64
	.other		__nv_reservedSMEM_offset_0_alias,@"STO_CUDA_RESERVED_SHARED STV_DEFAULT"
__nv_reservedSMEM_offset_0_alias:
	.zero		0
	.zero		64


//--------------------- .nv.constant0.flash_attention_v2_kernel --------------------------
	.section	.nv.constant0.flash_attention_v2_kernel,"a",@progbits
	.sectionflags	@""
	.align	4
.nv.constant0.flash_attention_v2_kernel:
	.zero		948


//--------------------- SYMBOLS --------------------------

	.type		.nv.reservedSmem.offset0,@object
	.size		.nv.reservedSmem.offset0,0x4
	.type		.nv.reservedSmem.cap,@object
	.size		.nv.reservedSmem.cap,0x4
